//
// Generated by NVIDIA NVVM Compiler
//
// Compiler Build ID: CL-36424714
// Cuda compilation tools, release 13.0, V13.0.88
// Based on NVVM 20.0.0
//

.version 9.0
.target sm_100
.address_size 64

	// .globl	_Z9addKernelPiPKiS1_
.extern .func  (.param .b32 func_retval0) vprintf
(
	.param .b64 vprintf_param_0,
	.param .b64 vprintf_param_1
)
;
.global .align 1 .b8 $str$1[11] = {69, 114, 114, 111, 114, 32, 114, 111, 32, 10};
.global .align 1 .b8 $str$2[34] = {69, 82, 82, 79, 82, 32, 32, 55, 48, 55, 32, 32, 112, 32, 60, 32, 48, 32, 61, 32, 37, 108, 102, 32, 95, 95, 32, 32, 37, 108, 102, 32, 10};
.global .align 1 .b8 $str$3[35] = {69, 82, 82, 79, 82, 32, 32, 55, 48, 55, 32, 32, 114, 111, 32, 60, 32, 48, 32, 61, 32, 37, 108, 102, 32, 95, 95, 32, 32, 37, 108, 102, 32, 10};

.visible .entry _Z9addKernelPiPKiS1_(
	.param .u64 .ptr .align 1 _Z9addKernelPiPKiS1__param_0,
	.param .u64 .ptr .align 1 _Z9addKernelPiPKiS1__param_1,
	.param .u64 .ptr .align 1 _Z9addKernelPiPKiS1__param_2
)
{
	.reg .b32 	%r<5>;
	.reg .b64 	%rd<11>;

	ld.param.u64 	%rd1, [_Z9addKernelPiPKiS1__param_0];
	ld.param.u64 	%rd2, [_Z9addKernelPiPKiS1__param_1];
	ld.param.u64 	%rd3, [_Z9addKernelPiPKiS1__param_2];
	cvta.to.global.u64 	%rd4, %rd1;
	cvta.to.global.u64 	%rd5, %rd3;
	cvta.to.global.u64 	%rd6, %rd2;
	mov.u32 	%r1, %tid.x;
	mul.wide.u32 	%rd7, %r1, 4;
	add.s64 	%rd8, %rd6, %rd7;
	ld.global.u32 	%r2, [%rd8];
	add.s64 	%rd9, %rd5, %rd7;
	ld.global.u32 	%r3, [%rd9];
	add.s32 	%r4, %r3, %r2;
	add.s64 	%rd10, %rd4, %rd7;
	st.global.u32 	[%rd10], %r4;
	ret;

}
	// .globl	_Z9funk_timePdS_S_
.visible .entry _Z9funk_timePdS_S_(
	.param .u64 .ptr .align 1 _Z9funk_timePdS_S__param_0,
	.param .u64 .ptr .align 1 _Z9funk_timePdS_S__param_1,
	.param .u64 .ptr .align 1 _Z9funk_timePdS_S__param_2
)
{
	.reg .b64 	%rd<8>;
	.reg .b64 	%fd<4>;

	ld.param.u64 	%rd1, [_Z9funk_timePdS_S__param_0];
	ld.param.u64 	%rd2, [_Z9funk_timePdS_S__param_1];
	ld.param.u64 	%rd3, [_Z9funk_timePdS_S__param_2];
	cvta.to.global.u64 	%rd4, %rd3;
	cvta.to.global.u64 	%rd5, %rd2;
	cvta.to.global.u64 	%rd6, %rd1;
	ld.global.f64 	%fd1, [%rd6];
	st.global.f64 	[%rd5], %fd1;
	ld.global.f64 	%fd2, [%rd4];
	add.f64 	%fd3, %fd1, %fd2;
	st.global.f64 	[%rd4], %fd3;
	mov.b64 	%rd7, 4581899743718155324;
	st.global.u64 	[%rd6], %rd7;
	ret;

}
	// .globl	_Z8takeOmniPdS_S_S_S_S_S_S_S_S_Pi
.visible .entry _Z8takeOmniPdS_S_S_S_S_S_S_S_S_Pi(
	.param .u64 .ptr .align 1 _Z8takeOmniPdS_S_S_S_S_S_S_S_S_Pi_param_0,
	.param .u64 .ptr .align 1 _Z8takeOmniPdS_S_S_S_S_S_S_S_S_Pi_param_1,
	.param .u64 .ptr .align 1 _Z8takeOmniPdS_S_S_S_S_S_S_S_S_Pi_param_2,
	.param .u64 .ptr .align 1 _Z8takeOmniPdS_S_S_S_S_S_S_S_S_Pi_param_3,
	.param .u64 .ptr .align 1 _Z8takeOmniPdS_S_S_S_S_S_S_S_S_Pi_param_4,
	.param .u64 .ptr .align 1 _Z8takeOmniPdS_S_S_S_S_S_S_S_S_Pi_param_5,
	.param .u64 .ptr .align 1 _Z8takeOmniPdS_S_S_S_S_S_S_S_S_Pi_param_6,
	.param .u64 .ptr .align 1 _Z8takeOmniPdS_S_S_S_S_S_S_S_S_Pi_param_7,
	.param .u64 .ptr .align 1 _Z8takeOmniPdS_S_S_S_S_S_S_S_S_Pi_param_8,
	.param .u64 .ptr .align 1 _Z8takeOmniPdS_S_S_S_S_S_S_S_S_Pi_param_9,
	.param .u64 .ptr .align 1 _Z8takeOmniPdS_S_S_S_S_S_S_S_S_Pi_param_10
)
{
	.reg .pred 	%p<6>;
	.reg .b32 	%r<6>;
	.reg .b64 	%rd<37>;
	.reg .b64 	%fd<35>;

	ld.param.u64 	%rd5, [_Z8takeOmniPdS_S_S_S_S_S_S_S_S_Pi_param_1];
	ld.param.u64 	%rd7, [_Z8takeOmniPdS_S_S_S_S_S_S_S_S_Pi_param_3];
	ld.param.u64 	%rd8, [_Z8takeOmniPdS_S_S_S_S_S_S_S_S_Pi_param_4];
	ld.param.u64 	%rd9, [_Z8takeOmniPdS_S_S_S_S_S_S_S_S_Pi_param_5];
	ld.param.u64 	%rd10, [_Z8takeOmniPdS_S_S_S_S_S_S_S_S_Pi_param_6];
	ld.param.u64 	%rd11, [_Z8takeOmniPdS_S_S_S_S_S_S_S_S_Pi_param_7];
	ld.param.u64 	%rd12, [_Z8takeOmniPdS_S_S_S_S_S_S_S_S_Pi_param_8];
	ld.param.u64 	%rd13, [_Z8takeOmniPdS_S_S_S_S_S_S_S_S_Pi_param_9];
	ld.param.u64 	%rd14, [_Z8takeOmniPdS_S_S_S_S_S_S_S_S_Pi_param_10];
	cvta.to.global.u64 	%rd1, %rd13;
	cvta.to.global.u64 	%rd2, %rd12;
	cvta.to.global.u64 	%rd3, %rd14;
	ld.global.u32 	%r5, [%rd3];
	setp.gt.s32 	%p1, %r5, 19999;
	@%p1 bra 	$L__BB2_5;
	ld.global.f64 	%fd1, [%rd1];
$L__BB2_2:
	mul.wide.s32 	%rd15, %r5, 8;
	add.s64 	%rd16, %rd2, %rd15;
	ld.global.f64 	%fd2, [%rd16];
	setp.ltu.f64 	%p2, %fd2, %fd1;
	setp.lt.s32 	%p3, %r5, 1;
	or.pred  	%p4, %p3, %p2;
	@%p4 bra 	$L__BB2_4;
	ld.param.u64 	%rd36, [_Z8takeOmniPdS_S_S_S_S_S_S_S_S_Pi_param_2];
	ld.param.u64 	%rd35, [_Z8takeOmniPdS_S_S_S_S_S_S_S_S_Pi_param_0];
	cvta.to.global.u64 	%rd17, %rd5;
	cvta.to.global.u64 	%rd18, %rd10;
	cvta.to.global.u64 	%rd19, %rd11;
	cvta.to.global.u64 	%rd20, %rd35;
	cvta.to.global.u64 	%rd21, %rd9;
	st.global.u32 	[%rd3], %r5;
	add.s32 	%r4, %r5, -1;
	mul.wide.u32 	%rd22, %r4, 8;
	add.s64 	%rd23, %rd2, %rd22;
	add.s64 	%rd24, %rd21, %rd22;
	mul.wide.u32 	%rd25, %r5, 8;
	add.s64 	%rd26, %rd2, %rd25;
	add.s64 	%rd27, %rd21, %rd25;
	ld.global.f64 	%fd3, [%rd24];
	ld.global.f64 	%fd4, [%rd27];
	sub.f64 	%fd5, %fd3, %fd4;
	ld.global.f64 	%fd6, [%rd23];
	ld.global.f64 	%fd7, [%rd26];
	sub.f64 	%fd8, %fd6, %fd7;
	div.rn.f64 	%fd9, %fd5, %fd8;
	ld.global.f64 	%fd10, [%rd1];
	sub.f64 	%fd11, %fd10, %fd7;
	fma.rn.f64 	%fd12, %fd9, %fd11, %fd4;
	st.global.f64 	[%rd20], %fd12;
	add.s64 	%rd28, %rd19, %rd22;
	add.s64 	%rd29, %rd19, %rd25;
	ld.global.f64 	%fd13, [%rd28];
	ld.global.f64 	%fd14, [%rd29];
	sub.f64 	%fd15, %fd13, %fd14;
	ld.global.f64 	%fd16, [%rd23];
	ld.global.f64 	%fd17, [%rd26];
	sub.f64 	%fd18, %fd16, %fd17;
	div.rn.f64 	%fd19, %fd15, %fd18;
	ld.global.f64 	%fd20, [%rd1];
	sub.f64 	%fd21, %fd20, %fd17;
	fma.rn.f64 	%fd22, %fd19, %fd21, %fd14;
	cvta.to.global.u64 	%rd30, %rd8;
	st.global.f64 	[%rd30], %fd22;
	add.s64 	%rd31, %rd18, %rd22;
	add.s64 	%rd32, %rd18, %rd25;
	ld.global.f64 	%fd23, [%rd31];
	ld.global.f64 	%fd24, [%rd32];
	sub.f64 	%fd25, %fd23, %fd24;
	ld.global.f64 	%fd26, [%rd23];
	ld.global.f64 	%fd27, [%rd26];
	sub.f64 	%fd28, %fd26, %fd27;
	div.rn.f64 	%fd29, %fd25, %fd28;
	ld.global.f64 	%fd30, [%rd1];
	sub.f64 	%fd31, %fd30, %fd27;
	fma.rn.f64 	%fd32, %fd29, %fd31, %fd24;
	st.global.f64 	[%rd17], %fd32;
	ld.global.f64 	%fd33, [%rd20];
	cvta.to.global.u64 	%rd33, %rd36;
	st.global.f64 	[%rd33], %fd33;
	ld.global.f64 	%fd34, [%rd17];
	cvta.to.global.u64 	%rd34, %rd7;
	st.global.f64 	[%rd34], %fd34;
	bra.uni 	$L__BB2_5;
$L__BB2_4:
	add.s32 	%r5, %r5, 1;
	setp.ne.s32 	%p5, %r5, 20000;
	@%p5 bra 	$L__BB2_2;
$L__BB2_5:
	ret;

}
	// .globl	_Z12takeVoyadgerPdS_S_PiS0_
.visible .entry _Z12takeVoyadgerPdS_S_PiS0_(
	.param .u64 .ptr .align 1 _Z12takeVoyadgerPdS_S_PiS0__param_0,
	.param .u64 .ptr .align 1 _Z12takeVoyadgerPdS_S_PiS0__param_1,
	.param .u64 .ptr .align 1 _Z12takeVoyadgerPdS_S_PiS0__param_2,
	.param .u64 .ptr .align 1 _Z12takeVoyadgerPdS_S_PiS0__param_3,
	.param .u64 .ptr .align 1 _Z12takeVoyadgerPdS_S_PiS0__param_4
)
{
	.reg .pred 	%p<5>;
	.reg .b32 	%r<11>;
	.reg .b64 	%rd<15>;
	.reg .b64 	%fd<9>;

	ld.param.u64 	%rd6, [_Z12takeVoyadgerPdS_S_PiS0__param_0];
	ld.param.u64 	%rd7, [_Z12takeVoyadgerPdS_S_PiS0__param_1];
	ld.param.u64 	%rd8, [_Z12takeVoyadgerPdS_S_PiS0__param_2];
	ld.param.u64 	%rd9, [_Z12takeVoyadgerPdS_S_PiS0__param_3];
	ld.param.u64 	%rd5, [_Z12takeVoyadgerPdS_S_PiS0__param_4];
	cvta.to.global.u64 	%rd1, %rd6;
	cvta.to.global.u64 	%rd2, %rd7;
	cvta.to.global.u64 	%rd3, %rd8;
	cvta.to.global.u64 	%rd4, %rd9;
	ld.global.u32 	%r9, [%rd4];
	setp.gt.s32 	%p1, %r9, 127475;
	ld.global.f64 	%fd8, [%rd2];
	@%p1 bra 	$L__BB3_5;
	mov.u32 	%r8, %r9;
$L__BB3_2:
	mul.wide.s32 	%rd10, %r8, 8;
	add.s64 	%rd11, %rd3, %rd10;
	ld.global.f64 	%fd5, [%rd11];
	setp.leu.f64 	%p2, %fd5, %fd8;
	@%p2 bra 	$L__BB3_4;
	st.global.u32 	[%rd4], %r8;
	ld.global.f64 	%fd8, [%rd2];
	mov.u32 	%r9, %r8;
	bra.uni 	$L__BB3_5;
$L__BB3_4:
	add.s32 	%r8, %r8, 1;
	setp.ne.s32 	%p3, %r8, 127476;
	@%p3 bra 	$L__BB3_2;
$L__BB3_5:
	ld.global.f64 	%fd6, [%rd1];
	mul.wide.s32 	%rd12, %r9, 8;
	add.s64 	%rd13, %rd3, %rd12;
	ld.global.f64 	%fd7, [%rd13];
	sub.f64 	%fd4, %fd7, %fd8;
	setp.leu.f64 	%p4, %fd6, %fd4;
	mov.b32 	%r10, 0;
	@%p4 bra 	$L__BB3_7;
	st.global.f64 	[%rd1], %fd4;
	mov.b32 	%r10, 1;
$L__BB3_7:
	cvta.to.global.u64 	%rd14, %rd5;
	st.global.u32 	[%rd14], %r10;
	ret;

}
	// .globl	_Z13takeVoyadger2PdS_S_S_S_PiS_S_S_
.visible .entry _Z13takeVoyadger2PdS_S_S_S_PiS_S_S_(
	.param .u64 .ptr .align 1 _Z13takeVoyadger2PdS_S_S_S_PiS_S_S__param_0,
	.param .u64 .ptr .align 1 _Z13takeVoyadger2PdS_S_S_S_PiS_S_S__param_1,
	.param .u64 .ptr .align 1 _Z13takeVoyadger2PdS_S_S_S_PiS_S_S__param_2,
	.param .u64 .ptr .align 1 _Z13takeVoyadger2PdS_S_S_S_PiS_S_S__param_3,
	.param .u64 .ptr .align 1 _Z13takeVoyadger2PdS_S_S_S_PiS_S_S__param_4,
	.param .u64 .ptr .align 1 _Z13takeVoyadger2PdS_S_S_S_PiS_S_S__param_5,
	.param .u64 .ptr .align 1 _Z13takeVoyadger2PdS_S_S_S_PiS_S_S__param_6,
	.param .u64 .ptr .align 1 _Z13takeVoyadger2PdS_S_S_S_PiS_S_S__param_7,
	.param .u64 .ptr .align 1 _Z13takeVoyadger2PdS_S_S_S_PiS_S_S__param_8
)
{
	.reg .b32 	%r<6>;
	.reg .b64 	%rd<27>;
	.reg .b64 	%fd<29>;

	ld.param.u64 	%rd1, [_Z13takeVoyadger2PdS_S_S_S_PiS_S_S__param_1];
	ld.param.u64 	%rd2, [_Z13takeVoyadger2PdS_S_S_S_PiS_S_S__param_2];
	ld.param.u64 	%rd3, [_Z13takeVoyadger2PdS_S_S_S_PiS_S_S__param_3];
	ld.param.u64 	%rd4, [_Z13takeVoyadger2PdS_S_S_S_PiS_S_S__param_4];
	ld.param.u64 	%rd5, [_Z13takeVoyadger2PdS_S_S_S_PiS_S_S__param_5];
	ld.param.u64 	%rd6, [_Z13takeVoyadger2PdS_S_S_S_PiS_S_S__param_6];
	ld.param.u64 	%rd7, [_Z13takeVoyadger2PdS_S_S_S_PiS_S_S__param_7];
	ld.param.u64 	%rd8, [_Z13takeVoyadger2PdS_S_S_S_PiS_S_S__param_8];
	cvta.to.global.u64 	%rd9, %rd8;
	cvta.to.global.u64 	%rd10, %rd2;
	cvta.to.global.u64 	%rd11, %rd7;
	cvta.to.global.u64 	%rd12, %rd3;
	cvta.to.global.u64 	%rd13, %rd6;
	cvta.to.global.u64 	%rd14, %rd1;
	cvta.to.global.u64 	%rd15, %rd4;
	cvta.to.global.u64 	%rd16, %rd5;
	ld.global.u32 	%r1, [%rd16];
	mul.wide.s32 	%rd17, %r1, 8;
	add.s64 	%rd18, %rd15, %rd17;
	ld.global.f64 	%fd1, [%rd18];
	add.f64 	%fd2, %fd1, 0dBFF0000000000000;
	div.rn.f64 	%fd3, %fd2, 0d3F547AE147AE147B;
	cvt.rzi.s32.f64 	%r2, %fd3;
	cvt.rn.f64.s32 	%fd4, %r2;
	fma.rn.f64 	%fd5, %fd4, 0d3F547AE147AE147B, 0d3FF0000000000000;
	add.s32 	%r3, %r2, 1;
	cvt.rn.f64.s32 	%fd6, %r3;
	fma.rn.f64 	%fd7, %fd6, 0d3F547AE147AE147B, 0d3FF0000000000000;
	mul.wide.s32 	%rd19, %r2, 8;
	add.s64 	%rd20, %rd14, %rd19;
	ld.global.f64 	%fd8, [%rd20];
	ld.global.f64 	%fd9, [%rd20+8];
	sub.f64 	%fd10, %fd8, %fd9;
	sub.f64 	%fd11, %fd5, %fd7;
	div.rn.f64 	%fd12, %fd10, %fd11;
	sub.f64 	%fd13, %fd1, %fd7;
	fma.rn.f64 	%fd14, %fd13, %fd12, %fd9;
	st.global.f64 	[%rd13], %fd14;
	add.s64 	%rd21, %rd12, %rd19;
	ld.global.u32 	%r4, [%rd16];
	mul.wide.s32 	%rd22, %r4, 8;
	add.s64 	%rd23, %rd15, %rd22;
	ld.global.f64 	%fd15, [%rd21];
	ld.global.f64 	%fd16, [%rd21+8];
	sub.f64 	%fd17, %fd15, %fd16;
	div.rn.f64 	%fd18, %fd17, %fd11;
	ld.global.f64 	%fd19, [%rd23];
	sub.f64 	%fd20, %fd19, %fd7;
	fma.rn.f64 	%fd21, %fd18, %fd20, %fd16;
	st.global.f64 	[%rd11], %fd21;
	add.s64 	%rd24, %rd10, %rd19;
	ld.global.u32 	%r5, [%rd16];
	mul.wide.s32 	%rd25, %r5, 8;
	add.s64 	%rd26, %rd15, %rd25;
	ld.global.f64 	%fd22, [%rd24];
	ld.global.f64 	%fd23, [%rd24+8];
	sub.f64 	%fd24, %fd22, %fd23;
	div.rn.f64 	%fd25, %fd24, %fd11;
	ld.global.f64 	%fd26, [%rd26];
	sub.f64 	%fd27, %fd26, %fd7;
	fma.rn.f64 	%fd28, %fd25, %fd27, %fd23;
	st.global.f64 	[%rd9], %fd28;
	ret;

}
	// .globl	_Z9init_timePdS_
.visible .entry _Z9init_timePdS_(
	.param .u64 .ptr .align 1 _Z9init_timePdS__param_0,
	.param .u64 .ptr .align 1 _Z9init_timePdS__param_1
)
{
	.reg .b64 	%rd<6>;

	ld.param.u64 	%rd1, [_Z9init_timePdS__param_0];
	ld.param.u64 	%rd2, [_Z9init_timePdS__param_1];
	cvta.to.global.u64 	%rd3, %rd2;
	cvta.to.global.u64 	%rd4, %rd1;
	mov.b64 	%rd5, 4504778092432109850;
	st.global.u64 	[%rd4], %rd5;
	st.global.u64 	[%rd3], %rd5;
	ret;

}
	// .globl	_Z6calculPdS_S_S_S_S_S_S_Pi
.visible .entry _Z6calculPdS_S_S_S_S_S_S_Pi(
	.param .u64 .ptr .align 1 _Z6calculPdS_S_S_S_S_S_S_Pi_param_0,
	.param .u64 .ptr .align 1 _Z6calculPdS_S_S_S_S_S_S_Pi_param_1,
	.param .u64 .ptr .align 1 _Z6calculPdS_S_S_S_S_S_S_Pi_param_2,
	.param .u64 .ptr .align 1 _Z6calculPdS_S_S_S_S_S_S_Pi_param_3,
	.param .u64 .ptr .align 1 _Z6calculPdS_S_S_S_S_S_S_Pi_param_4,
	.param .u64 .ptr .align 1 _Z6calculPdS_S_S_S_S_S_S_Pi_param_5,
	.param .u64 .ptr .align 1 _Z6calculPdS_S_S_S_S_S_S_Pi_param_6,
	.param .u64 .ptr .align 1 _Z6calculPdS_S_S_S_S_S_S_Pi_param_7,
	.param .u64 .ptr .align 1 _Z6calculPdS_S_S_S_S_S_S_Pi_param_8
)
{
	.reg .pred 	%p<92>;
	.reg .b32 	%r<56>;
	.reg .b32 	%f<3>;
	.reg .b64 	%rd<62>;
	.reg .b64 	%fd<669>;

	ld.param.u64 	%rd11, [_Z6calculPdS_S_S_S_S_S_S_Pi_param_0];
	ld.param.u64 	%rd12, [_Z6calculPdS_S_S_S_S_S_S_Pi_param_1];
	ld.param.u64 	%rd13, [_Z6calculPdS_S_S_S_S_S_S_Pi_param_2];
	ld.param.u64 	%rd14, [_Z6calculPdS_S_S_S_S_S_S_Pi_param_3];
	ld.param.u64 	%rd15, [_Z6calculPdS_S_S_S_S_S_S_Pi_param_4];
	ld.param.u64 	%rd16, [_Z6calculPdS_S_S_S_S_S_S_Pi_param_5];
	ld.param.u64 	%rd19, [_Z6calculPdS_S_S_S_S_S_S_Pi_param_8];
	cvta.to.global.u64 	%rd1, %rd16;
	cvta.to.global.u64 	%rd2, %rd15;
	cvta.to.global.u64 	%rd3, %rd14;
	cvta.to.global.u64 	%rd4, %rd12;
	cvta.to.global.u64 	%rd5, %rd13;
	cvta.to.global.u64 	%rd6, %rd11;
	cvta.to.global.u64 	%rd7, %rd19;
	mov.u32 	%r16, %ctaid.x;
	mov.u32 	%r17, %ntid.x;
	mov.u32 	%r18, %tid.x;
	mad.lo.s32 	%r1, %r16, %r17, %r18;
	ld.global.u32 	%r2, [%rd7];
	setp.ge.s32 	%p2, %r1, %r2;
	setp.eq.s32 	%p3, %r1, 0;
	or.pred  	%p4, %p3, %p2;
	@%p4 bra 	$L__BB6_41;
	add.s32 	%r19, %r2, -1;
	setp.ne.s32 	%p5, %r1, %r19;
	@%p5 bra 	$L__BB6_3;
	mul.wide.s32 	%rd44, %r2, 8;
	add.s64 	%rd45, %rd6, %rd44;
	ld.global.f64 	%fd636, [%rd45+-16];
	mul.wide.s32 	%rd46, %r1, 8;
	add.s64 	%rd47, %rd3, %rd46;
	st.global.f64 	[%rd47], %fd636;
	ld.global.u32 	%r50, [%rd7];
	mul.wide.s32 	%rd48, %r50, 8;
	add.s64 	%rd49, %rd5, %rd48;
	ld.global.f64 	%fd637, [%rd49+-16];
	add.s64 	%rd50, %rd1, %rd48;
	st.global.f64 	[%rd50+-8], %fd637;
	ld.global.u32 	%r51, [%rd7];
	mul.wide.s32 	%rd51, %r51, 8;
	add.s64 	%rd52, %rd4, %rd51;
	ld.global.f64 	%fd638, [%rd52+-16];
	add.s64 	%rd53, %rd2, %rd51;
	st.global.f64 	[%rd53+-8], %fd638;
	bra.uni 	$L__BB6_41;
$L__BB6_3:
	cvt.rn.f64.s32 	%fd152, %r1;
	fma.rn.f64 	%fd1, %fd152, 0d3F547AE147AE147B, 0d3FF0000000000000;
	mul.wide.s32 	%rd20, %r1, 8;
	add.s64 	%rd21, %rd6, %rd20;
	ld.global.f64 	%fd2, [%rd21];
	add.s64 	%rd22, %rd5, %rd20;
	ld.global.f64 	%fd3, [%rd22];
	add.s64 	%rd23, %rd4, %rd20;
	ld.global.f64 	%fd4, [%rd23];
	ld.global.f64 	%fd5, [%rd21+8];
	ld.global.f64 	%fd6, [%rd22+8];
	ld.global.f64 	%fd7, [%rd23+8];
	ld.global.f64 	%fd79, [%rd21+-8];
	ld.global.f64 	%fd9, [%rd22+-8];
	ld.global.f64 	%fd652, [%rd23+-8];
	setp.gt.s32 	%p6, %r1, 1;
	add.s32 	%r20, %r2, -2;
	setp.lt.s32 	%p7, %r1, %r20;
	and.pred  	%p1, %p6, %p7;
	not.pred 	%p8, %p1;
	mov.f64 	%fd639, %fd7;
	mov.f64 	%fd640, %fd6;
	mov.f64 	%fd19, %fd5;
	mov.f64 	%fd642, %fd4;
	mov.f64 	%fd21, %fd3;
	mov.f64 	%fd22, %fd2;
	@%p8 bra 	$L__BB6_6;
	add.f64 	%fd153, %fd1, 0dBF547AE147AE147B;
	add.f64 	%fd154, %fd1, 0d3F547AE147AE147B;
	add.f64 	%fd155, %fd1, 0d3F447AE147AE147B;
	sub.f64 	%fd156, %fd79, %fd2;
	sub.f64 	%fd157, %fd153, %fd1;
	div.rn.f64 	%fd158, %fd156, %fd157;
	sub.f64 	%fd159, %fd2, %fd5;
	sub.f64 	%fd160, %fd1, %fd154;
	div.rn.f64 	%fd161, %fd159, %fd160;
	setp.gt.f64 	%p9, %fd158, 0d0000000000000000;
	setp.lt.f64 	%p10, %fd158, 0d0000000000000000;
	selp.f64 	%fd162, 0dBFF0000000000000, 0d0000000000000000, %p10;
	selp.f64 	%fd163, 0d3FF0000000000000, %fd162, %p9;
	setp.gt.f64 	%p11, %fd161, 0d0000000000000000;
	setp.lt.f64 	%p12, %fd161, 0d0000000000000000;
	selp.f64 	%fd164, 0dBFF0000000000000, 0d0000000000000000, %p12;
	selp.f64 	%fd165, 0d3FF0000000000000, %fd164, %p11;
	add.f64 	%fd166, %fd165, %fd163;
	setp.eq.f64 	%p13, %fd166, 0d0000000000000000;
	mul.f64 	%fd167, %fd166, 0d3FE0000000000000;
	abs.f64 	%fd168, %fd158;
	abs.f64 	%fd169, %fd161;
	min.f64 	%fd170, %fd168, %fd169;
	mul.f64 	%fd171, %fd170, %fd167;
	selp.f64 	%fd172, 0d0000000000000000, %fd171, %p13;
	sub.f64 	%fd173, %fd155, %fd1;
	fma.rn.f64 	%fd174, %fd173, %fd172, %fd2;
	sub.f64 	%fd175, %fd9, %fd3;
	div.rn.f64 	%fd176, %fd175, %fd157;
	sub.f64 	%fd177, %fd3, %fd6;
	div.rn.f64 	%fd178, %fd177, %fd160;
	setp.gt.f64 	%p14, %fd176, 0d0000000000000000;
	setp.lt.f64 	%p15, %fd176, 0d0000000000000000;
	selp.f64 	%fd179, 0dBFF0000000000000, 0d0000000000000000, %p15;
	selp.f64 	%fd180, 0d3FF0000000000000, %fd179, %p14;
	setp.gt.f64 	%p16, %fd178, 0d0000000000000000;
	setp.lt.f64 	%p17, %fd178, 0d0000000000000000;
	selp.f64 	%fd181, 0dBFF0000000000000, 0d0000000000000000, %p17;
	selp.f64 	%fd182, 0d3FF0000000000000, %fd181, %p16;
	add.f64 	%fd183, %fd182, %fd180;
	setp.eq.f64 	%p18, %fd183, 0d0000000000000000;
	mul.f64 	%fd184, %fd183, 0d3FE0000000000000;
	abs.f64 	%fd185, %fd176;
	abs.f64 	%fd186, %fd178;
	min.f64 	%fd187, %fd185, %fd186;
	mul.f64 	%fd188, %fd187, %fd184;
	selp.f64 	%fd189, 0d0000000000000000, %fd188, %p18;
	fma.rn.f64 	%fd190, %fd173, %fd189, %fd3;
	sub.f64 	%fd191, %fd652, %fd4;
	div.rn.f64 	%fd192, %fd191, %fd157;
	sub.f64 	%fd193, %fd4, %fd7;
	div.rn.f64 	%fd194, %fd193, %fd160;
	setp.gt.f64 	%p19, %fd192, 0d0000000000000000;
	setp.lt.f64 	%p20, %fd192, 0d0000000000000000;
	selp.f64 	%fd195, 0dBFF0000000000000, 0d0000000000000000, %p20;
	selp.f64 	%fd196, 0d3FF0000000000000, %fd195, %p19;
	setp.gt.f64 	%p21, %fd194, 0d0000000000000000;
	setp.lt.f64 	%p22, %fd194, 0d0000000000000000;
	selp.f64 	%fd197, 0dBFF0000000000000, 0d0000000000000000, %p22;
	selp.f64 	%fd198, 0d3FF0000000000000, %fd197, %p21;
	add.f64 	%fd199, %fd198, %fd196;
	setp.eq.f64 	%p23, %fd199, 0d0000000000000000;
	mul.f64 	%fd200, %fd199, 0d3FE0000000000000;
	abs.f64 	%fd201, %fd192;
	abs.f64 	%fd202, %fd194;
	min.f64 	%fd203, %fd201, %fd202;
	mul.f64 	%fd204, %fd203, %fd200;
	selp.f64 	%fd205, 0d0000000000000000, %fd204, %p23;
	fma.rn.f64 	%fd642, %fd173, %fd205, %fd4;
	setp.gtu.f64 	%p24, %fd174, 0d0000000000000000;
	selp.f64 	%fd22, %fd174, %fd2, %p24;
	setp.gtu.f64 	%p25, %fd190, 0d0000000000000000;
	selp.f64 	%fd21, %fd190, %fd3, %p25;
	add.f64 	%fd206, %fd1, 0d3F647AE147AE147B;
	mul.wide.u32 	%rd24, %r1, 8;
	add.s64 	%rd25, %rd6, %rd24;
	ld.global.f64 	%fd207, [%rd25+16];
	sub.f64 	%fd208, %fd5, %fd207;
	sub.f64 	%fd209, %fd154, %fd206;
	div.rn.f64 	%fd210, %fd208, %fd209;
	setp.gt.f64 	%p26, %fd210, 0d0000000000000000;
	setp.lt.f64 	%p27, %fd210, 0d0000000000000000;
	selp.f64 	%fd211, 0dBFF0000000000000, 0d0000000000000000, %p27;
	selp.f64 	%fd212, 0d3FF0000000000000, %fd211, %p26;
	add.f64 	%fd213, %fd165, %fd212;
	setp.eq.f64 	%p28, %fd213, 0d0000000000000000;
	mul.f64 	%fd214, %fd213, 0d3FE0000000000000;
	abs.f64 	%fd215, %fd210;
	min.f64 	%fd216, %fd169, %fd215;
	mul.f64 	%fd217, %fd216, %fd214;
	selp.f64 	%fd218, 0d0000000000000000, %fd217, %p28;
	sub.f64 	%fd219, %fd155, %fd154;
	fma.rn.f64 	%fd220, %fd219, %fd218, %fd5;
	add.s64 	%rd26, %rd5, %rd24;
	ld.global.f64 	%fd221, [%rd26+16];
	sub.f64 	%fd222, %fd6, %fd221;
	div.rn.f64 	%fd223, %fd222, %fd209;
	setp.gt.f64 	%p29, %fd223, 0d0000000000000000;
	setp.lt.f64 	%p30, %fd223, 0d0000000000000000;
	selp.f64 	%fd224, 0dBFF0000000000000, 0d0000000000000000, %p30;
	selp.f64 	%fd225, 0d3FF0000000000000, %fd224, %p29;
	add.f64 	%fd226, %fd182, %fd225;
	setp.eq.f64 	%p31, %fd226, 0d0000000000000000;
	mul.f64 	%fd227, %fd226, 0d3FE0000000000000;
	abs.f64 	%fd228, %fd223;
	min.f64 	%fd229, %fd186, %fd228;
	mul.f64 	%fd230, %fd229, %fd227;
	selp.f64 	%fd231, 0d0000000000000000, %fd230, %p31;
	fma.rn.f64 	%fd640, %fd219, %fd231, %fd6;
	add.s64 	%rd27, %rd4, %rd24;
	ld.global.f64 	%fd232, [%rd27+16];
	sub.f64 	%fd233, %fd7, %fd232;
	div.rn.f64 	%fd234, %fd233, %fd209;
	setp.gt.f64 	%p32, %fd234, 0d0000000000000000;
	setp.lt.f64 	%p33, %fd234, 0d0000000000000000;
	selp.f64 	%fd235, 0dBFF0000000000000, 0d0000000000000000, %p33;
	selp.f64 	%fd236, 0d3FF0000000000000, %fd235, %p32;
	add.f64 	%fd237, %fd198, %fd236;
	setp.eq.f64 	%p34, %fd237, 0d0000000000000000;
	mul.f64 	%fd238, %fd237, 0d3FE0000000000000;
	abs.f64 	%fd239, %fd234;
	min.f64 	%fd240, %fd202, %fd239;
	mul.f64 	%fd241, %fd240, %fd238;
	selp.f64 	%fd242, 0d0000000000000000, %fd241, %p34;
	fma.rn.f64 	%fd639, %fd219, %fd242, %fd7;
	setp.gtu.f64 	%p35, %fd220, 0d0000000000000000;
	selp.f64 	%fd19, %fd220, %fd5, %p35;
	setp.gtu.f64 	%p36, %fd640, 0d0000000000000000;
	@%p36 bra 	$L__BB6_6;
	mov.f64 	%fd640, %fd6;
$L__BB6_6:
	add.f64 	%fd23, %fd642, 0d0000000000000000;
	mul.f64 	%fd24, %fd642, 0d0000000000000000;
	add.f64 	%fd25, %fd639, 0d0000000000000000;
	mul.f64 	%fd26, %fd639, 0d0000000000000000;
	mul.f64 	%fd243, %fd21, 0d3FFAAAAAAAAAAAAB;
	div.rn.f64 	%fd244, %fd243, %fd22;
	sqrt.rn.f64 	%fd245, %fd244;
	mul.f64 	%fd246, %fd640, 0d3FFAAAAAAAAAAAAB;
	div.rn.f64 	%fd247, %fd246, %fd19;
	sqrt.rn.f64 	%fd248, %fd247;
	mul.f64 	%fd249, %fd642, %fd642;
	mul.f64 	%fd250, %fd249, 0d3FE0000000000000;
	mul.f64 	%fd251, %fd639, %fd639;
	mul.f64 	%fd252, %fd251, 0d3FE0000000000000;
	min.f64 	%fd253, %fd23, %fd25;
	max.f64 	%fd254, %fd245, %fd248;
	sub.f64 	%fd27, %fd253, %fd254;
	max.f64 	%fd255, %fd23, %fd25;
	add.f64 	%fd28, %fd255, %fd254;
	sub.f64 	%fd256, %fd28, %fd25;
	sub.f64 	%fd257, %fd27, %fd23;
	mul.f64 	%fd29, %fd19, %fd256;
	mul.f64 	%fd258, %fd25, %fd29;
	mul.f64 	%fd30, %fd22, %fd257;
	mul.f64 	%fd259, %fd23, %fd30;
	sub.f64 	%fd260, %fd258, %fd259;
	sub.f64 	%fd261, %fd260, %fd640;
	add.f64 	%fd262, %fd21, %fd261;
	sub.f64 	%fd263, %fd29, %fd30;
	div.rn.f64 	%fd31, %fd262, %fd263;
	div.rn.f64 	%fd264, %fd21, 0d3FE5555555555556;
	fma.rn.f64 	%fd32, %fd22, %fd250, %fd264;
	div.rn.f64 	%fd265, %fd640, 0d3FE5555555555556;
	fma.rn.f64 	%fd33, %fd19, %fd252, %fd265;
	mul.f64 	%fd34, %fd23, %fd22;
	fma.rn.f64 	%fd35, %fd23, %fd34, %fd21;
	mul.f64 	%fd36, %fd24, %fd34;
	add.f64 	%fd266, %fd21, %fd32;
	mul.f64 	%fd37, %fd23, %fd266;
	mul.f64 	%fd38, %fd25, %fd19;
	fma.rn.f64 	%fd39, %fd25, %fd38, %fd640;
	mul.f64 	%fd40, %fd26, %fd38;
	add.f64 	%fd267, %fd640, %fd33;
	mul.f64 	%fd41, %fd25, %fd267;
	mul.f64 	%fd42, %fd24, %fd22;
	mul.f64 	%fd43, %fd26, %fd19;
	setp.ltu.f64 	%p37, %fd27, 0d0000000000000000;
	@%p37 bra 	$L__BB6_8;
	mul.f64 	%fd268, %fd34, 0d0000000000000000;
	sub.f64 	%fd269, %fd35, %fd268;
	mul.f64 	%fd270, %fd42, 0d0000000000000000;
	sub.f64 	%fd271, %fd36, %fd270;
	fma.rn.f64 	%fd650, %fd271, 0d0000000000000000, %fd269;
	mul.f64 	%fd272, %fd22, 0d0000000000000000;
	sub.f64 	%fd649, %fd34, %fd272;
	mul.f64 	%fd273, %fd32, 0d0000000000000000;
	sub.f64 	%fd651, %fd37, %fd273;
	bra.uni 	$L__BB6_15;
$L__BB6_8:
	setp.gtu.f64 	%p38, %fd28, 0d0000000000000000;
	@%p38 bra 	$L__BB6_10;
	mul.f64 	%fd274, %fd38, 0d0000000000000000;
	sub.f64 	%fd275, %fd39, %fd274;
	mul.f64 	%fd276, %fd43, 0d0000000000000000;
	sub.f64 	%fd277, %fd40, %fd276;
	fma.rn.f64 	%fd650, %fd277, 0d0000000000000000, %fd275;
	mul.f64 	%fd278, %fd19, 0d0000000000000000;
	sub.f64 	%fd649, %fd38, %fd278;
	mul.f64 	%fd279, %fd33, 0d0000000000000000;
	sub.f64 	%fd651, %fd41, %fd279;
	bra.uni 	$L__BB6_15;
$L__BB6_10:
	sub.f64 	%fd280, %fd27, %fd31;
	div.rn.f64 	%fd50, %fd30, %fd280;
	sub.f64 	%fd281, %fd28, %fd31;
	div.rn.f64 	%fd51, %fd29, %fd281;
	sub.f64 	%fd282, %fd27, %fd23;
	div.rn.f64 	%fd283, %fd282, %fd280;
	sub.f64 	%fd284, %fd28, %fd25;
	div.rn.f64 	%fd285, %fd284, %fd281;
	sub.f64 	%fd286, %fd31, %fd25;
	fma.rn.f64 	%fd287, %fd29, %fd286, %fd640;
	sub.f64 	%fd288, %fd31, %fd23;
	fma.rn.f64 	%fd289, %fd30, %fd288, %fd21;
	add.f64 	%fd290, %fd287, %fd289;
	mul.f64 	%fd291, %fd290, 0d3FE0000000000000;
	mul.f64 	%fd292, %fd31, %fd291;
	mul.f64 	%fd293, %fd640, %fd25;
	sub.f64 	%fd294, %fd292, %fd293;
	div.rn.f64 	%fd295, %fd294, %fd281;
	fma.rn.f64 	%fd52, %fd33, %fd285, %fd295;
	mul.f64 	%fd296, %fd21, %fd23;
	sub.f64 	%fd297, %fd292, %fd296;
	div.rn.f64 	%fd298, %fd297, %fd280;
	fma.rn.f64 	%fd53, %fd32, %fd283, %fd298;
	setp.geu.f64 	%p39, %fd27, 0d0000000000000000;
	setp.ltu.f64 	%p40, %fd31, 0d0000000000000000;
	or.pred  	%p41, %p39, %p40;
	@%p41 bra 	$L__BB6_12;
	mul.f64 	%fd299, %fd31, %fd50;
	mul.f64 	%fd300, %fd24, %fd50;
	fma.rn.f64 	%fd301, %fd27, %fd50, %fd34;
	mul.f64 	%fd302, %fd27, %fd22;
	sub.f64 	%fd303, %fd301, %fd302;
	mul.f64 	%fd304, %fd50, 0d0000000000000000;
	sub.f64 	%fd649, %fd303, %fd304;
	fma.rn.f64 	%fd305, %fd27, %fd299, %fd35;
	mul.f64 	%fd306, %fd27, %fd34;
	sub.f64 	%fd307, %fd305, %fd306;
	mul.f64 	%fd308, %fd299, 0d0000000000000000;
	sub.f64 	%fd647, %fd307, %fd308;
	mul.f64 	%fd309, %fd27, %fd300;
	fma.rn.f64 	%fd310, %fd24, %fd34, %fd309;
	mul.f64 	%fd311, %fd24, %fd22;
	mul.f64 	%fd312, %fd27, %fd311;
	sub.f64 	%fd313, %fd310, %fd312;
	mul.f64 	%fd314, %fd300, 0d0000000000000000;
	sub.f64 	%fd646, %fd313, %fd314;
	fma.rn.f64 	%fd315, %fd27, %fd53, %fd37;
	mul.f64 	%fd316, %fd27, %fd32;
	sub.f64 	%fd317, %fd315, %fd316;
	mul.f64 	%fd318, %fd53, 0d0000000000000000;
	sub.f64 	%fd651, %fd317, %fd318;
	bra.uni 	$L__BB6_14;
$L__BB6_12:
	setp.leu.f64 	%p42, %fd28, 0d0000000000000000;
	setp.geu.f64 	%p43, %fd31, 0d0000000000000000;
	or.pred  	%p44, %p42, %p43;
	@%p44 bra 	$L__BB6_14;
	mul.f64 	%fd320, %fd31, %fd51;
	mul.f64 	%fd321, %fd26, %fd51;
	fma.rn.f64 	%fd322, %fd28, %fd51, %fd38;
	mul.f64 	%fd323, %fd28, %fd19;
	sub.f64 	%fd324, %fd322, %fd323;
	mul.f64 	%fd325, %fd51, 0d0000000000000000;
	sub.f64 	%fd649, %fd324, %fd325;
	fma.rn.f64 	%fd326, %fd28, %fd320, %fd39;
	mul.f64 	%fd327, %fd28, %fd38;
	sub.f64 	%fd328, %fd326, %fd327;
	mul.f64 	%fd329, %fd320, 0d0000000000000000;
	sub.f64 	%fd647, %fd328, %fd329;
	fma.rn.f64 	%fd330, %fd28, %fd321, %fd40;
	mul.f64 	%fd331, %fd28, %fd43;
	sub.f64 	%fd332, %fd330, %fd331;
	mul.f64 	%fd333, %fd321, 0d0000000000000000;
	sub.f64 	%fd646, %fd332, %fd333;
	fma.rn.f64 	%fd334, %fd28, %fd52, %fd41;
	mul.f64 	%fd335, %fd28, %fd33;
	sub.f64 	%fd336, %fd334, %fd335;
	mul.f64 	%fd337, %fd52, 0d0000000000000000;
	sub.f64 	%fd651, %fd336, %fd337;
$L__BB6_14:
	fma.rn.f64 	%fd650, %fd646, 0d0000000000000000, %fd647;
$L__BB6_15:
	abs.f64 	%fd338, %fd28;
	abs.f64 	%fd339, %fd27;
	max.f64 	%fd340, %fd339, %fd338;
	mov.f64 	%fd341, 0d3F30624DD2F1A9FC;
	div.rn.f64 	%fd70, %fd341, %fd340;
	mov.f64 	%fd653, %fd9;
	mov.f64 	%fd655, %fd4;
	mov.f64 	%fd81, %fd3;
	mov.f64 	%fd82, %fd2;
	@%p8 bra 	$L__BB6_18;
	ld.param.u64 	%rd56, [_Z6calculPdS_S_S_S_S_S_S_Pi_param_2];
	ld.param.u64 	%rd55, [_Z6calculPdS_S_S_S_S_S_S_Pi_param_1];
	ld.param.u64 	%rd54, [_Z6calculPdS_S_S_S_S_S_S_Pi_param_0];
	add.f64 	%fd342, %fd1, 0dBF547AE147AE147B;
	add.f64 	%fd343, %fd1, 0d3F547AE147AE147B;
	add.f64 	%fd344, %fd1, 0dBF447AE147AE147B;
	sub.f64 	%fd345, %fd79, %fd2;
	sub.f64 	%fd346, %fd342, %fd1;
	div.rn.f64 	%fd347, %fd345, %fd346;
	sub.f64 	%fd348, %fd2, %fd5;
	sub.f64 	%fd349, %fd1, %fd343;
	div.rn.f64 	%fd350, %fd348, %fd349;
	setp.gt.f64 	%p46, %fd347, 0d0000000000000000;
	setp.lt.f64 	%p47, %fd347, 0d0000000000000000;
	selp.f64 	%fd351, 0dBFF0000000000000, 0d0000000000000000, %p47;
	selp.f64 	%fd352, 0d3FF0000000000000, %fd351, %p46;
	setp.gt.f64 	%p48, %fd350, 0d0000000000000000;
	setp.lt.f64 	%p49, %fd350, 0d0000000000000000;
	selp.f64 	%fd353, 0dBFF0000000000000, 0d0000000000000000, %p49;
	selp.f64 	%fd354, 0d3FF0000000000000, %fd353, %p48;
	add.f64 	%fd355, %fd354, %fd352;
	setp.eq.f64 	%p50, %fd355, 0d0000000000000000;
	mul.f64 	%fd356, %fd355, 0d3FE0000000000000;
	abs.f64 	%fd357, %fd347;
	abs.f64 	%fd358, %fd350;
	min.f64 	%fd359, %fd357, %fd358;
	mul.f64 	%fd360, %fd359, %fd356;
	selp.f64 	%fd361, 0d0000000000000000, %fd360, %p50;
	sub.f64 	%fd362, %fd344, %fd1;
	fma.rn.f64 	%fd363, %fd362, %fd361, %fd2;
	sub.f64 	%fd364, %fd9, %fd3;
	div.rn.f64 	%fd365, %fd364, %fd346;
	sub.f64 	%fd366, %fd3, %fd6;
	div.rn.f64 	%fd367, %fd366, %fd349;
	setp.gt.f64 	%p51, %fd365, 0d0000000000000000;
	setp.lt.f64 	%p52, %fd365, 0d0000000000000000;
	selp.f64 	%fd368, 0dBFF0000000000000, 0d0000000000000000, %p52;
	selp.f64 	%fd369, 0d3FF0000000000000, %fd368, %p51;
	setp.gt.f64 	%p53, %fd367, 0d0000000000000000;
	setp.lt.f64 	%p54, %fd367, 0d0000000000000000;
	selp.f64 	%fd370, 0dBFF0000000000000, 0d0000000000000000, %p54;
	selp.f64 	%fd371, 0d3FF0000000000000, %fd370, %p53;
	add.f64 	%fd372, %fd371, %fd369;
	setp.eq.f64 	%p55, %fd372, 0d0000000000000000;
	mul.f64 	%fd373, %fd372, 0d3FE0000000000000;
	abs.f64 	%fd374, %fd365;
	abs.f64 	%fd375, %fd367;
	min.f64 	%fd376, %fd374, %fd375;
	mul.f64 	%fd377, %fd376, %fd373;
	selp.f64 	%fd378, 0d0000000000000000, %fd377, %p55;
	fma.rn.f64 	%fd379, %fd362, %fd378, %fd3;
	sub.f64 	%fd380, %fd652, %fd4;
	div.rn.f64 	%fd381, %fd380, %fd346;
	sub.f64 	%fd382, %fd4, %fd7;
	div.rn.f64 	%fd383, %fd382, %fd349;
	setp.gt.f64 	%p56, %fd381, 0d0000000000000000;
	setp.lt.f64 	%p57, %fd381, 0d0000000000000000;
	selp.f64 	%fd384, 0dBFF0000000000000, 0d0000000000000000, %p57;
	selp.f64 	%fd385, 0d3FF0000000000000, %fd384, %p56;
	setp.gt.f64 	%p58, %fd383, 0d0000000000000000;
	setp.lt.f64 	%p59, %fd383, 0d0000000000000000;
	selp.f64 	%fd386, 0dBFF0000000000000, 0d0000000000000000, %p59;
	selp.f64 	%fd387, 0d3FF0000000000000, %fd386, %p58;
	add.f64 	%fd388, %fd387, %fd385;
	setp.eq.f64 	%p60, %fd388, 0d0000000000000000;
	mul.f64 	%fd389, %fd388, 0d3FE0000000000000;
	abs.f64 	%fd390, %fd381;
	abs.f64 	%fd391, %fd383;
	min.f64 	%fd392, %fd390, %fd391;
	mul.f64 	%fd393, %fd392, %fd389;
	selp.f64 	%fd394, 0d0000000000000000, %fd393, %p60;
	fma.rn.f64 	%fd655, %fd362, %fd394, %fd4;
	setp.gtu.f64 	%p61, %fd363, 0d0000000000000000;
	selp.f64 	%fd82, %fd363, %fd2, %p61;
	setp.gtu.f64 	%p62, %fd379, 0d0000000000000000;
	selp.f64 	%fd81, %fd379, %fd3, %p62;
	add.f64 	%fd395, %fd1, 0dBF647AE147AE147B;
	add.s32 	%r21, %r1, -2;
	cvta.to.global.u64 	%rd28, %rd54;
	mul.wide.u32 	%rd29, %r21, 8;
	add.s64 	%rd30, %rd28, %rd29;
	ld.global.f64 	%fd396, [%rd30];
	sub.f64 	%fd397, %fd396, %fd79;
	sub.f64 	%fd398, %fd395, %fd342;
	div.rn.f64 	%fd399, %fd397, %fd398;
	setp.gt.f64 	%p63, %fd399, 0d0000000000000000;
	setp.lt.f64 	%p64, %fd399, 0d0000000000000000;
	selp.f64 	%fd400, 0dBFF0000000000000, 0d0000000000000000, %p64;
	selp.f64 	%fd401, 0d3FF0000000000000, %fd400, %p63;
	add.f64 	%fd402, %fd352, %fd401;
	setp.eq.f64 	%p65, %fd402, 0d0000000000000000;
	mul.f64 	%fd403, %fd402, 0d3FE0000000000000;
	abs.f64 	%fd404, %fd399;
	min.f64 	%fd405, %fd404, %fd357;
	mul.f64 	%fd406, %fd405, %fd403;
	selp.f64 	%fd407, 0d0000000000000000, %fd406, %p65;
	sub.f64 	%fd408, %fd344, %fd342;
	fma.rn.f64 	%fd409, %fd408, %fd407, %fd79;
	cvta.to.global.u64 	%rd31, %rd56;
	add.s64 	%rd32, %rd31, %rd29;
	ld.global.f64 	%fd410, [%rd32];
	sub.f64 	%fd411, %fd410, %fd9;
	div.rn.f64 	%fd412, %fd411, %fd398;
	setp.gt.f64 	%p66, %fd412, 0d0000000000000000;
	setp.lt.f64 	%p67, %fd412, 0d0000000000000000;
	selp.f64 	%fd413, 0dBFF0000000000000, 0d0000000000000000, %p67;
	selp.f64 	%fd414, 0d3FF0000000000000, %fd413, %p66;
	add.f64 	%fd415, %fd369, %fd414;
	setp.eq.f64 	%p68, %fd415, 0d0000000000000000;
	mul.f64 	%fd416, %fd415, 0d3FE0000000000000;
	abs.f64 	%fd417, %fd412;
	min.f64 	%fd418, %fd417, %fd374;
	mul.f64 	%fd419, %fd418, %fd416;
	selp.f64 	%fd420, 0d0000000000000000, %fd419, %p68;
	fma.rn.f64 	%fd653, %fd408, %fd420, %fd9;
	cvta.to.global.u64 	%rd33, %rd55;
	add.s64 	%rd34, %rd33, %rd29;
	ld.global.f64 	%fd421, [%rd34];
	sub.f64 	%fd422, %fd421, %fd652;
	div.rn.f64 	%fd423, %fd422, %fd398;
	setp.gt.f64 	%p69, %fd423, 0d0000000000000000;
	setp.lt.f64 	%p70, %fd423, 0d0000000000000000;
	selp.f64 	%fd424, 0dBFF0000000000000, 0d0000000000000000, %p70;
	selp.f64 	%fd425, 0d3FF0000000000000, %fd424, %p69;
	add.f64 	%fd426, %fd385, %fd425;
	setp.eq.f64 	%p71, %fd426, 0d0000000000000000;
	mul.f64 	%fd427, %fd426, 0d3FE0000000000000;
	abs.f64 	%fd428, %fd423;
	min.f64 	%fd429, %fd428, %fd390;
	mul.f64 	%fd430, %fd429, %fd427;
	selp.f64 	%fd431, 0d0000000000000000, %fd430, %p71;
	fma.rn.f64 	%fd652, %fd408, %fd431, %fd652;
	setp.gtu.f64 	%p72, %fd409, 0d0000000000000000;
	selp.f64 	%fd79, %fd409, %fd79, %p72;
	setp.gtu.f64 	%p73, %fd653, 0d0000000000000000;
	@%p73 bra 	$L__BB6_18;
	mov.f64 	%fd653, %fd9;
$L__BB6_18:
	mov.f64 	%fd432, 0d0000000000000000;
	sub.f64 	%fd83, %fd432, %fd655;
	fma.rn.f64 	%fd84, %fd655, 0d0000000000000000, 0d0000000000000000;
	sub.f64 	%fd85, %fd432, %fd652;
	fma.rn.f64 	%fd86, %fd652, 0d0000000000000000, 0d0000000000000000;
	mul.f64 	%fd433, %fd81, 0d3FFAAAAAAAAAAAAB;
	div.rn.f64 	%fd434, %fd433, %fd82;
	sqrt.rn.f64 	%fd435, %fd434;
	mul.f64 	%fd436, %fd653, 0d3FFAAAAAAAAAAAAB;
	div.rn.f64 	%fd437, %fd436, %fd79;
	sqrt.rn.f64 	%fd438, %fd437;
	mul.f64 	%fd439, %fd655, %fd655;
	mul.f64 	%fd440, %fd439, 0d3FE0000000000000;
	mul.f64 	%fd441, %fd652, %fd652;
	mul.f64 	%fd442, %fd441, 0d3FE0000000000000;
	min.f64 	%fd443, %fd83, %fd85;
	max.f64 	%fd444, %fd435, %fd438;
	sub.f64 	%fd87, %fd443, %fd444;
	max.f64 	%fd445, %fd83, %fd85;
	add.f64 	%fd88, %fd445, %fd444;
	sub.f64 	%fd89, %fd88, %fd85;
	sub.f64 	%fd90, %fd87, %fd83;
	mul.f64 	%fd91, %fd79, %fd89;
	mul.f64 	%fd446, %fd85, %fd91;
	mul.f64 	%fd92, %fd82, %fd90;
	mul.f64 	%fd447, %fd83, %fd92;
	sub.f64 	%fd448, %fd446, %fd447;
	sub.f64 	%fd449, %fd448, %fd653;
	add.f64 	%fd450, %fd81, %fd449;
	sub.f64 	%fd451, %fd91, %fd92;
	div.rn.f64 	%fd93, %fd450, %fd451;
	div.rn.f64 	%fd452, %fd81, 0d3FE5555555555556;
	fma.rn.f64 	%fd94, %fd82, %fd440, %fd452;
	div.rn.f64 	%fd453, %fd653, 0d3FE5555555555556;
	fma.rn.f64 	%fd95, %fd79, %fd442, %fd453;
	mul.f64 	%fd96, %fd83, %fd82;
	fma.rn.f64 	%fd97, %fd83, %fd96, %fd81;
	mul.f64 	%fd98, %fd84, %fd96;
	add.f64 	%fd454, %fd81, %fd94;
	mul.f64 	%fd99, %fd83, %fd454;
	mul.f64 	%fd100, %fd85, %fd79;
	fma.rn.f64 	%fd101, %fd85, %fd100, %fd653;
	mul.f64 	%fd102, %fd86, %fd100;
	add.f64 	%fd455, %fd653, %fd95;
	mul.f64 	%fd103, %fd85, %fd455;
	mul.f64 	%fd104, %fd82, %fd84;
	mul.f64 	%fd105, %fd79, %fd86;
	setp.ltu.f64 	%p74, %fd87, 0d0000000000000000;
	@%p74 bra 	$L__BB6_20;
	mul.f64 	%fd456, %fd96, 0d0000000000000000;
	sub.f64 	%fd457, %fd97, %fd456;
	mul.f64 	%fd458, %fd104, 0d0000000000000000;
	sub.f64 	%fd459, %fd98, %fd458;
	mul.f64 	%fd460, %fd459, 0d0000000000000000;
	sub.f64 	%fd663, %fd460, %fd457;
	mul.f64 	%fd461, %fd82, 0d0000000000000000;
	sub.f64 	%fd662, %fd96, %fd461;
	mul.f64 	%fd462, %fd94, 0d0000000000000000;
	sub.f64 	%fd664, %fd99, %fd462;
	bra.uni 	$L__BB6_27;
$L__BB6_20:
	setp.gtu.f64 	%p75, %fd88, 0d0000000000000000;
	@%p75 bra 	$L__BB6_22;
	mul.f64 	%fd463, %fd100, 0d0000000000000000;
	sub.f64 	%fd464, %fd101, %fd463;
	mul.f64 	%fd465, %fd105, 0d0000000000000000;
	sub.f64 	%fd466, %fd102, %fd465;
	mul.f64 	%fd467, %fd466, 0d0000000000000000;
	sub.f64 	%fd663, %fd467, %fd464;
	mul.f64 	%fd468, %fd79, 0d0000000000000000;
	sub.f64 	%fd662, %fd100, %fd468;
	mul.f64 	%fd469, %fd95, 0d0000000000000000;
	sub.f64 	%fd664, %fd103, %fd469;
	bra.uni 	$L__BB6_27;
$L__BB6_22:
	sub.f64 	%fd470, %fd87, %fd93;
	div.rn.f64 	%fd112, %fd92, %fd470;
	sub.f64 	%fd471, %fd88, %fd93;
	div.rn.f64 	%fd113, %fd91, %fd471;
	div.rn.f64 	%fd472, %fd90, %fd470;
	div.rn.f64 	%fd473, %fd89, %fd471;
	sub.f64 	%fd474, %fd93, %fd85;
	fma.rn.f64 	%fd475, %fd91, %fd474, %fd653;
	sub.f64 	%fd476, %fd93, %fd83;
	fma.rn.f64 	%fd477, %fd92, %fd476, %fd81;
	add.f64 	%fd478, %fd475, %fd477;
	mul.f64 	%fd479, %fd478, 0d3FE0000000000000;
	mul.f64 	%fd480, %fd93, %fd479;
	mul.f64 	%fd481, %fd653, %fd85;
	sub.f64 	%fd482, %fd480, %fd481;
	div.rn.f64 	%fd483, %fd482, %fd471;
	fma.rn.f64 	%fd114, %fd95, %fd473, %fd483;
	mul.f64 	%fd484, %fd81, %fd83;
	sub.f64 	%fd485, %fd480, %fd484;
	div.rn.f64 	%fd486, %fd485, %fd470;
	fma.rn.f64 	%fd115, %fd94, %fd472, %fd486;
	setp.geu.f64 	%p76, %fd87, 0d0000000000000000;
	setp.ltu.f64 	%p77, %fd93, 0d0000000000000000;
	or.pred  	%p78, %p76, %p77;
	@%p78 bra 	$L__BB6_24;
	mul.f64 	%fd487, %fd93, %fd112;
	mul.f64 	%fd488, %fd84, %fd112;
	fma.rn.f64 	%fd489, %fd87, %fd112, %fd96;
	mul.f64 	%fd490, %fd87, %fd82;
	sub.f64 	%fd491, %fd489, %fd490;
	mul.f64 	%fd492, %fd112, 0d0000000000000000;
	sub.f64 	%fd662, %fd491, %fd492;
	fma.rn.f64 	%fd493, %fd87, %fd487, %fd97;
	mul.f64 	%fd494, %fd87, %fd96;
	sub.f64 	%fd495, %fd493, %fd494;
	mul.f64 	%fd496, %fd487, 0d0000000000000000;
	sub.f64 	%fd659, %fd495, %fd496;
	mul.f64 	%fd497, %fd87, %fd488;
	fma.rn.f64 	%fd498, %fd84, %fd96, %fd497;
	mul.f64 	%fd499, %fd82, %fd84;
	mul.f64 	%fd500, %fd87, %fd499;
	sub.f64 	%fd501, %fd498, %fd500;
	mul.f64 	%fd502, %fd488, 0d0000000000000000;
	sub.f64 	%fd660, %fd501, %fd502;
	fma.rn.f64 	%fd503, %fd87, %fd115, %fd99;
	mul.f64 	%fd504, %fd87, %fd94;
	sub.f64 	%fd505, %fd503, %fd504;
	mul.f64 	%fd506, %fd115, 0d0000000000000000;
	sub.f64 	%fd664, %fd505, %fd506;
	bra.uni 	$L__BB6_26;
$L__BB6_24:
	setp.leu.f64 	%p79, %fd88, 0d0000000000000000;
	setp.geu.f64 	%p80, %fd93, 0d0000000000000000;
	or.pred  	%p81, %p79, %p80;
	@%p81 bra 	$L__BB6_26;
	mul.f64 	%fd508, %fd93, %fd113;
	mul.f64 	%fd509, %fd86, %fd113;
	fma.rn.f64 	%fd510, %fd88, %fd113, %fd100;
	mul.f64 	%fd511, %fd88, %fd79;
	sub.f64 	%fd512, %fd510, %fd511;
	mul.f64 	%fd513, %fd113, 0d0000000000000000;
	sub.f64 	%fd662, %fd512, %fd513;
	fma.rn.f64 	%fd514, %fd88, %fd508, %fd101;
	mul.f64 	%fd515, %fd88, %fd100;
	sub.f64 	%fd516, %fd514, %fd515;
	mul.f64 	%fd517, %fd508, 0d0000000000000000;
	sub.f64 	%fd659, %fd516, %fd517;
	fma.rn.f64 	%fd518, %fd88, %fd509, %fd102;
	mul.f64 	%fd519, %fd88, %fd105;
	sub.f64 	%fd520, %fd518, %fd519;
	mul.f64 	%fd521, %fd509, 0d0000000000000000;
	sub.f64 	%fd660, %fd520, %fd521;
	fma.rn.f64 	%fd522, %fd88, %fd114, %fd103;
	mul.f64 	%fd523, %fd88, %fd95;
	sub.f64 	%fd524, %fd522, %fd523;
	mul.f64 	%fd525, %fd114, 0d0000000000000000;
	sub.f64 	%fd664, %fd524, %fd525;
$L__BB6_26:
	mul.f64 	%fd526, %fd660, 0d0000000000000000;
	sub.f64 	%fd663, %fd526, %fd659;
$L__BB6_27:
	ld.param.u64 	%rd61, [_Z6calculPdS_S_S_S_S_S_S_Pi_param_7];
	ld.param.u64 	%rd57, [_Z6calculPdS_S_S_S_S_S_S_Pi_param_3];
	min.f64 	%fd527, %fd70, 0d3EEF8AB3178714B8;
	abs.f64 	%fd528, %fd88;
	abs.f64 	%fd529, %fd87;
	max.f64 	%fd530, %fd529, %fd528;
	mov.f64 	%fd531, 0d3F30624DD2F1A9FC;
	div.rn.f64 	%fd532, %fd531, %fd530;
	min.f64 	%fd132, %fd527, %fd532;
	add.f64 	%fd533, %fd649, %fd662;
	add.f64 	%fd133, %fd650, %fd663;
	add.f64 	%fd134, %fd651, %fd664;
	cvta.to.global.u64 	%rd8, %rd61;
	ld.global.f64 	%fd534, [%rd8];
	div.rn.f64 	%fd535, %fd533, 0d3F547AE147AE147B;
	mov.f64 	%fd536, 0d4000000000000000;
	div.rn.f64 	%fd135, %fd536, %fd1;
	neg.f64 	%fd537, %fd2;
	mul.f64 	%fd136, %fd4, %fd537;
	mul.f64 	%fd538, %fd135, %fd136;
	sub.f64 	%fd539, %fd535, %fd538;
	mul.f64 	%fd540, %fd539, %fd534;
	sub.f64 	%fd541, %fd2, %fd540;
	cvta.to.global.u64 	%rd35, %rd57;
	mul.wide.s32 	%rd36, %r1, 8;
	add.s64 	%rd9, %rd35, %rd36;
	st.global.f64 	[%rd9], %fd541;
	setp.gtu.f64 	%p82, %fd541, 0d0000000000000000;
	@%p82 bra 	$L__BB6_29;
	mov.u64 	%rd37, $str$1;
	cvta.global.u64 	%rd38, %rd37;
	{ // callseq 0, 0
	.param .b64 param0;
	st.param.b64 	[param0], %rd38;
	.param .b64 param1;
	st.param.b64 	[param1], 0;
	.param .b32 retval0;
	call.uni (retval0), 
	vprintf, 
	(
	param0, 
	param1
	);
	ld.param.b32 	%r22, [retval0];
	} // callseq 0
$L__BB6_29:
	ld.global.f64 	%fd137, [%rd8];
	mov.f64 	%fd542, 0dC005D07C84B5DCC6;
	div.rn.f64 	%fd138, %fd542, %fd1;
	fma.rn.f64 	%fd543, %fd138, 0d3FF71547652B82FE, 0d4338000000000000;
	{
	.reg .b32 %temp; 
	mov.b64 	{%r3, %temp}, %fd543;
	}
	mov.f64 	%fd544, 0dC338000000000000;
	add.rn.f64 	%fd545, %fd543, %fd544;
	fma.rn.f64 	%fd546, %fd545, 0dBFE62E42FEFA39EF, %fd138;
	fma.rn.f64 	%fd547, %fd545, 0dBC7ABC9E3B39803F, %fd546;
	fma.rn.f64 	%fd548, %fd547, 0d3E5ADE1569CE2BDF, 0d3E928AF3FCA213EA;
	fma.rn.f64 	%fd549, %fd548, %fd547, 0d3EC71DEE62401315;
	fma.rn.f64 	%fd550, %fd549, %fd547, 0d3EFA01997C89EB71;
	fma.rn.f64 	%fd551, %fd550, %fd547, 0d3F2A01A014761F65;
	fma.rn.f64 	%fd552, %fd551, %fd547, 0d3F56C16C1852B7AF;
	fma.rn.f64 	%fd553, %fd552, %fd547, 0d3F81111111122322;
	fma.rn.f64 	%fd554, %fd553, %fd547, 0d3FA55555555502A1;
	fma.rn.f64 	%fd555, %fd554, %fd547, 0d3FC5555555555511;
	fma.rn.f64 	%fd556, %fd555, %fd547, 0d3FE000000000000B;
	fma.rn.f64 	%fd557, %fd556, %fd547, 0d3FF0000000000000;
	fma.rn.f64 	%fd558, %fd557, %fd547, 0d3FF0000000000000;
	{
	.reg .b32 %temp; 
	mov.b64 	{%r4, %temp}, %fd558;
	}
	{
	.reg .b32 %temp; 
	mov.b64 	{%temp, %r5}, %fd558;
	}
	shl.b32 	%r24, %r3, 20;
	add.s32 	%r25, %r24, %r5;
	mov.b64 	%fd665, {%r4, %r25};
	{
	.reg .b32 %temp; 
	mov.b64 	{%temp, %r26}, %fd138;
	}
	mov.b32 	%f2, %r26;
	abs.f32 	%f1, %f2;
	setp.lt.f32 	%p83, %f1, 0f4086232B;
	@%p83 bra 	$L__BB6_32;
	setp.lt.f64 	%p84, %fd138, 0d0000000000000000;
	add.f64 	%fd559, %fd138, 0d7FF0000000000000;
	selp.f64 	%fd665, 0d0000000000000000, %fd559, %p84;
	setp.geu.f32 	%p85, %f1, 0f40874800;
	@%p85 bra 	$L__BB6_32;
	shr.u32 	%r27, %r3, 31;
	add.s32 	%r28, %r3, %r27;
	shr.s32 	%r29, %r28, 1;
	shl.b32 	%r30, %r29, 20;
	add.s32 	%r31, %r5, %r30;
	mov.b64 	%fd560, {%r4, %r31};
	sub.s32 	%r32, %r3, %r29;
	shl.b32 	%r33, %r32, 20;
	add.s32 	%r34, %r33, 1072693248;
	mov.b32 	%r35, 0;
	mov.b64 	%fd561, {%r35, %r34};
	mul.f64 	%fd665, %fd561, %fd560;
$L__BB6_32:
	mul.f64 	%fd143, %fd665, 0d3F66FDB82809758D;
	{
	.reg .b32 %temp; 
	mov.b64 	{%temp, %r52}, %fd4;
	}
	{
	.reg .b32 %temp; 
	mov.b64 	{%r53, %temp}, %fd4;
	}
	setp.gt.s32 	%p86, %r52, 1048575;
	mov.b32 	%r54, -1023;
	mov.f64 	%fd666, %fd4;
	@%p86 bra 	$L__BB6_34;
	mul.f64 	%fd666, %fd4, 0d4350000000000000;
	{
	.reg .b32 %temp; 
	mov.b64 	{%temp, %r52}, %fd666;
	}
	{
	.reg .b32 %temp; 
	mov.b64 	{%r53, %temp}, %fd666;
	}
	mov.b32 	%r54, -1077;
$L__BB6_34:
	add.s32 	%r38, %r52, -1;
	setp.gt.u32 	%p87, %r38, 2146435070;
	@%p87 bra 	$L__BB6_38;
	shr.u32 	%r41, %r52, 20;
	add.s32 	%r55, %r54, %r41;
	and.b32  	%r42, %r52, 1048575;
	or.b32  	%r43, %r42, 1072693248;
	mov.b64 	%fd667, {%r53, %r43};
	setp.lt.u32 	%p89, %r43, 1073127583;
	@%p89 bra 	$L__BB6_37;
	{
	.reg .b32 %temp; 
	mov.b64 	{%r44, %temp}, %fd667;
	}
	{
	.reg .b32 %temp; 
	mov.b64 	{%temp, %r45}, %fd667;
	}
	add.s32 	%r46, %r45, -1048576;
	mov.b64 	%fd667, {%r44, %r46};
	add.s32 	%r55, %r55, 1;
$L__BB6_37:
	add.f64 	%fd563, %fd667, 0dBFF0000000000000;
	add.f64 	%fd564, %fd667, 0d3FF0000000000000;
	rcp.approx.ftz.f64 	%fd565, %fd564;
	neg.f64 	%fd566, %fd564;
	fma.rn.f64 	%fd567, %fd566, %fd565, 0d3FF0000000000000;
	fma.rn.f64 	%fd568, %fd567, %fd567, %fd567;
	fma.rn.f64 	%fd569, %fd568, %fd565, %fd565;
	mul.f64 	%fd570, %fd563, %fd569;
	fma.rn.f64 	%fd571, %fd563, %fd569, %fd570;
	mul.f64 	%fd572, %fd571, %fd571;
	fma.rn.f64 	%fd573, %fd572, 0d3EB1380B3AE80F1E, 0d3ED0EE258B7A8B04;
	fma.rn.f64 	%fd574, %fd573, %fd572, 0d3EF3B2669F02676F;
	fma.rn.f64 	%fd575, %fd574, %fd572, 0d3F1745CBA9AB0956;
	fma.rn.f64 	%fd576, %fd575, %fd572, 0d3F3C71C72D1B5154;
	fma.rn.f64 	%fd577, %fd576, %fd572, 0d3F624924923BE72D;
	fma.rn.f64 	%fd578, %fd577, %fd572, 0d3F8999999999A3C4;
	fma.rn.f64 	%fd579, %fd578, %fd572, 0d3FB5555555555554;
	sub.f64 	%fd580, %fd563, %fd571;
	add.f64 	%fd581, %fd580, %fd580;
	neg.f64 	%fd582, %fd571;
	fma.rn.f64 	%fd583, %fd582, %fd563, %fd581;
	mul.f64 	%fd584, %fd569, %fd583;
	mul.f64 	%fd585, %fd572, %fd579;
	fma.rn.f64 	%fd586, %fd585, %fd571, %fd584;
	xor.b32  	%r47, %r55, -2147483648;
	mov.b32 	%r48, 1127219200;
	mov.b64 	%fd587, {%r47, %r48};
	mov.b32 	%r49, -2147483648;
	mov.b64 	%fd588, {%r49, %r48};
	sub.f64 	%fd589, %fd587, %fd588;
	fma.rn.f64 	%fd590, %fd589, 0d3FE62E42FEFA39EF, %fd571;
	fma.rn.f64 	%fd591, %fd589, 0dBFE62E42FEFA39EF, %fd590;
	sub.f64 	%fd592, %fd591, %fd571;
	sub.f64 	%fd593, %fd586, %fd592;
	fma.rn.f64 	%fd594, %fd589, 0d3C7ABC9E3B39803F, %fd593;
	add.f64 	%fd668, %fd590, %fd594;
	bra.uni 	$L__BB6_39;
$L__BB6_38:
	fma.rn.f64 	%fd562, %fd666, 0d7FF0000000000000, 0d7FF0000000000000;
	{
	.reg .b32 %temp; 
	mov.b64 	{%temp, %r39}, %fd666;
	}
	and.b32  	%r40, %r39, 2147483647;
	setp.eq.s32 	%p88, %r40, 0;
	selp.f64 	%fd668, 0dFFF0000000000000, %fd562, %p88;
$L__BB6_39:
	ld.param.u64 	%rd60, [_Z6calculPdS_S_S_S_S_S_S_Pi_param_6];
	ld.param.u64 	%rd59, [_Z6calculPdS_S_S_S_S_S_S_Pi_param_5];
	ld.param.u64 	%rd58, [_Z6calculPdS_S_S_S_S_S_S_Pi_param_4];
	mul.f64 	%fd595, %fd4, %fd4;
	mul.f64 	%fd596, %fd595, %fd143;
	fma.rn.f64 	%fd597, %fd668, 0dBFC4C60CBF2B239A, 0d3FF0000000000000;
	mul.f64 	%fd598, %fd597, %fd597;
	mul.f64 	%fd599, %fd2, %fd596;
	div.rn.f64 	%fd600, %fd133, 0d3F547AE147AE147B;
	fma.rn.f64 	%fd601, %fd599, %fd598, %fd600;
	mul.f64 	%fd602, %fd4, %fd136;
	mul.f64 	%fd603, %fd135, %fd602;
	sub.f64 	%fd604, %fd601, %fd603;
	mul.f64 	%fd605, %fd2, %fd4;
	mul.f64 	%fd606, %fd137, %fd604;
	sub.f64 	%fd607, %fd605, %fd606;
	ld.global.f64 	%fd608, [%rd9];
	div.rn.f64 	%fd609, %fd607, %fd608;
	cvta.to.global.u64 	%rd39, %rd58;
	add.s64 	%rd41, %rd39, %rd36;
	st.global.f64 	[%rd41], %fd609;
	ld.global.f64 	%fd610, [%rd8];
	div.rn.f64 	%fd611, %fd134, 0d3F547AE147AE147B;
	mul.f64 	%fd612, %fd4, %fd596;
	mul.f64 	%fd613, %fd2, %fd612;
	fma.rn.f64 	%fd614, %fd613, %fd598, %fd611;
	mul.f64 	%fd615, %fd3, 0dBFFAAAAAAAAAAAAB;
	mul.f64 	%fd616, %fd615, %fd4;
	div.rn.f64 	%fd617, %fd616, 0d3FE5555555555556;
	mul.f64 	%fd618, %fd4, %fd605;
	mul.f64 	%fd619, %fd4, %fd618;
	mul.f64 	%fd620, %fd619, 0d3FE0000000000000;
	sub.f64 	%fd621, %fd617, %fd620;
	mul.f64 	%fd622, %fd135, %fd621;
	sub.f64 	%fd623, %fd614, %fd622;
	div.rn.f64 	%fd624, %fd3, 0d3FE5555555555556;
	mul.f64 	%fd625, %fd610, %fd623;
	sub.f64 	%fd626, %fd624, %fd625;
	fma.rn.f64 	%fd627, %fd618, 0d3FE0000000000000, %fd626;
	ld.global.f64 	%fd628, [%rd9];
	mul.f64 	%fd629, %fd628, %fd609;
	mul.f64 	%fd630, %fd609, %fd629;
	mul.f64 	%fd631, %fd630, 0d3FE0000000000000;
	sub.f64 	%fd632, %fd627, %fd631;
	mul.f64 	%fd633, %fd632, 0d3FE5555555555556;
	cvta.to.global.u64 	%rd42, %rd59;
	add.s64 	%rd43, %rd42, %rd36;
	setp.gtu.f64 	%p90, %fd633, 0d0000000000000000;
	selp.f64 	%fd634, %fd633, 0d3EB0C6F7A0B5ED8D, %p90;
	st.global.f64 	[%rd43], %fd634;
	cvta.to.global.u64 	%rd10, %rd60;
	ld.global.f64 	%fd635, [%rd10];
	setp.geu.f64 	%p91, %fd132, %fd635;
	@%p91 bra 	$L__BB6_41;
	st.global.f64 	[%rd10], %fd132;
$L__BB6_41:
	ret;

}
	// .globl	_Z16calcul_componentPdS_S_S_S_S_S_S_S_S_S_S_Pi
.visible .entry _Z16calcul_componentPdS_S_S_S_S_S_S_S_S_S_S_Pi(
	.param .u64 .ptr .align 1 _Z16calcul_componentPdS_S_S_S_S_S_S_S_S_S_S_Pi_param_0,
	.param .u64 .ptr .align 1 _Z16calcul_componentPdS_S_S_S_S_S_S_S_S_S_S_Pi_param_1,
	.param .u64 .ptr .align 1 _Z16calcul_componentPdS_S_S_S_S_S_S_S_S_S_S_Pi_param_2,
	.param .u64 .ptr .align 1 _Z16calcul_componentPdS_S_S_S_S_S_S_S_S_S_S_Pi_param_3,
	.param .u64 .ptr .align 1 _Z16calcul_componentPdS_S_S_S_S_S_S_S_S_S_S_Pi_param_4,
	.param .u64 .ptr .align 1 _Z16calcul_componentPdS_S_S_S_S_S_S_S_S_S_S_Pi_param_5,
	.param .u64 .ptr .align 1 _Z16calcul_componentPdS_S_S_S_S_S_S_S_S_S_S_Pi_param_6,
	.param .u64 .ptr .align 1 _Z16calcul_componentPdS_S_S_S_S_S_S_S_S_S_S_Pi_param_7,
	.param .u64 .ptr .align 1 _Z16calcul_componentPdS_S_S_S_S_S_S_S_S_S_S_Pi_param_8,
	.param .u64 .ptr .align 1 _Z16calcul_componentPdS_S_S_S_S_S_S_S_S_S_S_Pi_param_9,
	.param .u64 .ptr .align 1 _Z16calcul_componentPdS_S_S_S_S_S_S_S_S_S_S_Pi_param_10,
	.param .u64 .ptr .align 1 _Z16calcul_componentPdS_S_S_S_S_S_S_S_S_S_S_Pi_param_11,
	.param .u64 .ptr .align 1 _Z16calcul_componentPdS_S_S_S_S_S_S_S_S_S_S_Pi_param_12
)
{
	.local .align 16 .b8 	__local_depot7[16];
	.reg .b64 	%SP;
	.reg .b64 	%SPL;
	.reg .pred 	%p<151>;
	.reg .b32 	%r<88>;
	.reg .b32 	%f<3>;
	.reg .b64 	%rd<83>;
	.reg .b64 	%fd<1226>;

	mov.u64 	%SPL, __local_depot7;
	cvta.local.u64 	%SP, %SPL;
	ld.param.u64 	%rd23, [_Z16calcul_componentPdS_S_S_S_S_S_S_S_S_S_S_Pi_param_0];
	ld.param.u64 	%rd24, [_Z16calcul_componentPdS_S_S_S_S_S_S_S_S_S_S_Pi_param_1];
	ld.param.u64 	%rd25, [_Z16calcul_componentPdS_S_S_S_S_S_S_S_S_S_S_Pi_param_2];
	ld.param.u64 	%rd26, [_Z16calcul_componentPdS_S_S_S_S_S_S_S_S_S_S_Pi_param_3];
	ld.param.u64 	%rd27, [_Z16calcul_componentPdS_S_S_S_S_S_S_S_S_S_S_Pi_param_4];
	ld.param.u64 	%rd18, [_Z16calcul_componentPdS_S_S_S_S_S_S_S_S_S_S_Pi_param_5];
	ld.param.u64 	%rd28, [_Z16calcul_componentPdS_S_S_S_S_S_S_S_S_S_S_Pi_param_6];
	ld.param.u64 	%rd19, [_Z16calcul_componentPdS_S_S_S_S_S_S_S_S_S_S_Pi_param_7];
	ld.param.u64 	%rd29, [_Z16calcul_componentPdS_S_S_S_S_S_S_S_S_S_S_Pi_param_8];
	ld.param.u64 	%rd20, [_Z16calcul_componentPdS_S_S_S_S_S_S_S_S_S_S_Pi_param_9];
	ld.param.u64 	%rd30, [_Z16calcul_componentPdS_S_S_S_S_S_S_S_S_S_S_Pi_param_12];
	cvta.to.global.u64 	%rd1, %rd20;
	cvta.to.global.u64 	%rd2, %rd19;
	cvta.to.global.u64 	%rd3, %rd18;
	cvta.to.global.u64 	%rd4, %rd27;
	cvta.to.global.u64 	%rd5, %rd26;
	cvta.to.global.u64 	%rd6, %rd24;
	cvta.to.global.u64 	%rd7, %rd29;
	cvta.to.global.u64 	%rd8, %rd28;
	cvta.to.global.u64 	%rd9, %rd25;
	cvta.to.global.u64 	%rd10, %rd23;
	cvta.to.global.u64 	%rd11, %rd30;
	mov.u32 	%r26, %ctaid.x;
	mov.u32 	%r27, %ntid.x;
	mov.u32 	%r28, %tid.x;
	mad.lo.s32 	%r1, %r26, %r27, %r28;
	ld.global.u32 	%r2, [%rd11];
	setp.ge.s32 	%p2, %r1, %r2;
	@%p2 bra 	$L__BB7_70;
	setp.ne.s32 	%p3, %r1, 0;
	@%p3 bra 	$L__BB7_3;
	ld.global.f64 	%fd1166, [%rd10];
	st.global.f64 	[%rd5], %fd1166;
	ld.global.f64 	%fd1167, [%rd9];
	st.global.f64 	[%rd3], %fd1167;
	ld.global.f64 	%fd1168, [%rd6];
	st.global.f64 	[%rd4], %fd1168;
	ld.global.f64 	%fd1169, [%rd8];
	st.global.f64 	[%rd2], %fd1169;
	ld.global.f64 	%fd1170, [%rd7];
	st.global.f64 	[%rd1], %fd1170;
	bra.uni 	$L__BB7_70;
$L__BB7_3:
	add.s32 	%r29, %r2, -1;
	setp.ne.s32 	%p4, %r1, %r29;
	@%p4 bra 	$L__BB7_5;
	mul.wide.s32 	%rd62, %r2, 8;
	add.s64 	%rd63, %rd10, %rd62;
	ld.global.f64 	%fd1161, [%rd63+-16];
	mul.wide.s32 	%rd64, %r1, 8;
	add.s64 	%rd65, %rd5, %rd64;
	st.global.f64 	[%rd65], %fd1161;
	ld.global.u32 	%r76, [%rd11];
	mul.wide.s32 	%rd66, %r76, 8;
	add.s64 	%rd67, %rd9, %rd66;
	ld.global.f64 	%fd1162, [%rd67+-16];
	add.s64 	%rd68, %rd3, %rd66;
	st.global.f64 	[%rd68+-8], %fd1162;
	ld.global.u32 	%r77, [%rd11];
	mul.wide.s32 	%rd69, %r77, 8;
	add.s64 	%rd70, %rd6, %rd69;
	ld.global.f64 	%fd1163, [%rd70+-16];
	add.s64 	%rd71, %rd4, %rd69;
	st.global.f64 	[%rd71+-8], %fd1163;
	ld.global.u32 	%r78, [%rd11];
	mul.wide.s32 	%rd72, %r78, 8;
	add.s64 	%rd73, %rd8, %rd72;
	ld.global.f64 	%fd1164, [%rd73+-16];
	add.s64 	%rd74, %rd2, %rd72;
	st.global.f64 	[%rd74+-8], %fd1164;
	ld.global.u32 	%r79, [%rd11];
	mul.wide.s32 	%rd75, %r79, 8;
	add.s64 	%rd76, %rd7, %rd75;
	ld.global.f64 	%fd1165, [%rd76+-16];
	add.s64 	%rd77, %rd1, %rd75;
	st.global.f64 	[%rd77+-8], %fd1165;
	bra.uni 	$L__BB7_70;
$L__BB7_5:
	cvt.rn.f64.s32 	%fd295, %r1;
	fma.rn.f64 	%fd1, %fd295, 0d3F547AE147AE147B, 0d3FF0000000000000;
	mul.wide.s32 	%rd31, %r1, 8;
	add.s64 	%rd32, %rd10, %rd31;
	ld.global.f64 	%fd2, [%rd32];
	add.s64 	%rd33, %rd9, %rd31;
	ld.global.f64 	%fd3, [%rd33];
	add.s64 	%rd34, %rd8, %rd31;
	ld.global.f64 	%fd4, [%rd34];
	add.s64 	%rd35, %rd7, %rd31;
	ld.global.f64 	%fd5, [%rd35];
	add.s64 	%rd36, %rd6, %rd31;
	ld.global.f64 	%fd6, [%rd36];
	ld.global.f64 	%fd7, [%rd32+8];
	ld.global.f64 	%fd8, [%rd33+8];
	ld.global.f64 	%fd9, [%rd34+8];
	ld.global.f64 	%fd10, [%rd35+8];
	ld.global.f64 	%fd11, [%rd36+8];
	ld.global.f64 	%fd149, [%rd32+-8];
	ld.global.f64 	%fd148, [%rd33+-8];
	ld.global.f64 	%fd147, [%rd34+-8];
	ld.global.f64 	%fd15, [%rd35+-8];
	ld.global.f64 	%fd1195, [%rd36+-8];
	setp.gt.s32 	%p5, %r1, 1;
	add.s32 	%r30, %r2, -2;
	setp.lt.s32 	%p6, %r1, %r30;
	and.pred  	%p1, %p5, %p6;
	not.pred 	%p7, %p1;
	mov.f64 	%fd1171, %fd11;
	mov.f64 	%fd1172, %fd10;
	mov.f64 	%fd29, %fd9;
	mov.f64 	%fd30, %fd8;
	mov.f64 	%fd31, %fd7;
	mov.f64 	%fd1176, %fd6;
	mov.f64 	%fd33, %fd5;
	mov.f64 	%fd34, %fd4;
	mov.f64 	%fd35, %fd3;
	mov.f64 	%fd36, %fd2;
	@%p7 bra 	$L__BB7_8;
	add.f64 	%fd296, %fd1, 0dBF547AE147AE147B;
	add.f64 	%fd297, %fd1, 0d3F547AE147AE147B;
	add.f64 	%fd298, %fd1, 0d3F447AE147AE147B;
	sub.f64 	%fd299, %fd149, %fd2;
	sub.f64 	%fd300, %fd296, %fd1;
	div.rn.f64 	%fd301, %fd299, %fd300;
	sub.f64 	%fd302, %fd2, %fd7;
	sub.f64 	%fd303, %fd1, %fd297;
	div.rn.f64 	%fd304, %fd302, %fd303;
	setp.gt.f64 	%p8, %fd301, 0d0000000000000000;
	setp.lt.f64 	%p9, %fd301, 0d0000000000000000;
	selp.f64 	%fd305, 0dBFF0000000000000, 0d0000000000000000, %p9;
	selp.f64 	%fd306, 0d3FF0000000000000, %fd305, %p8;
	setp.gt.f64 	%p10, %fd304, 0d0000000000000000;
	setp.lt.f64 	%p11, %fd304, 0d0000000000000000;
	selp.f64 	%fd307, 0dBFF0000000000000, 0d0000000000000000, %p11;
	selp.f64 	%fd308, 0d3FF0000000000000, %fd307, %p10;
	add.f64 	%fd309, %fd308, %fd306;
	setp.eq.f64 	%p12, %fd309, 0d0000000000000000;
	mul.f64 	%fd310, %fd309, 0d3FE0000000000000;
	abs.f64 	%fd311, %fd301;
	abs.f64 	%fd312, %fd304;
	min.f64 	%fd313, %fd311, %fd312;
	mul.f64 	%fd314, %fd313, %fd310;
	selp.f64 	%fd315, 0d0000000000000000, %fd314, %p12;
	sub.f64 	%fd316, %fd298, %fd1;
	fma.rn.f64 	%fd317, %fd316, %fd315, %fd2;
	sub.f64 	%fd318, %fd148, %fd3;
	div.rn.f64 	%fd319, %fd318, %fd300;
	sub.f64 	%fd320, %fd3, %fd8;
	div.rn.f64 	%fd321, %fd320, %fd303;
	setp.gt.f64 	%p13, %fd319, 0d0000000000000000;
	setp.lt.f64 	%p14, %fd319, 0d0000000000000000;
	selp.f64 	%fd322, 0dBFF0000000000000, 0d0000000000000000, %p14;
	selp.f64 	%fd323, 0d3FF0000000000000, %fd322, %p13;
	setp.gt.f64 	%p15, %fd321, 0d0000000000000000;
	setp.lt.f64 	%p16, %fd321, 0d0000000000000000;
	selp.f64 	%fd324, 0dBFF0000000000000, 0d0000000000000000, %p16;
	selp.f64 	%fd325, 0d3FF0000000000000, %fd324, %p15;
	add.f64 	%fd326, %fd325, %fd323;
	setp.eq.f64 	%p17, %fd326, 0d0000000000000000;
	mul.f64 	%fd327, %fd326, 0d3FE0000000000000;
	abs.f64 	%fd328, %fd319;
	abs.f64 	%fd329, %fd321;
	min.f64 	%fd330, %fd328, %fd329;
	mul.f64 	%fd331, %fd330, %fd327;
	selp.f64 	%fd332, 0d0000000000000000, %fd331, %p17;
	fma.rn.f64 	%fd333, %fd316, %fd332, %fd3;
	sub.f64 	%fd334, %fd147, %fd4;
	div.rn.f64 	%fd335, %fd334, %fd300;
	sub.f64 	%fd336, %fd4, %fd9;
	div.rn.f64 	%fd337, %fd336, %fd303;
	setp.gt.f64 	%p18, %fd335, 0d0000000000000000;
	setp.lt.f64 	%p19, %fd335, 0d0000000000000000;
	selp.f64 	%fd338, 0dBFF0000000000000, 0d0000000000000000, %p19;
	selp.f64 	%fd339, 0d3FF0000000000000, %fd338, %p18;
	setp.gt.f64 	%p20, %fd337, 0d0000000000000000;
	setp.lt.f64 	%p21, %fd337, 0d0000000000000000;
	selp.f64 	%fd340, 0dBFF0000000000000, 0d0000000000000000, %p21;
	selp.f64 	%fd341, 0d3FF0000000000000, %fd340, %p20;
	add.f64 	%fd342, %fd341, %fd339;
	setp.eq.f64 	%p22, %fd342, 0d0000000000000000;
	mul.f64 	%fd343, %fd342, 0d3FE0000000000000;
	abs.f64 	%fd344, %fd335;
	abs.f64 	%fd345, %fd337;
	min.f64 	%fd346, %fd344, %fd345;
	mul.f64 	%fd347, %fd346, %fd343;
	selp.f64 	%fd348, 0d0000000000000000, %fd347, %p22;
	fma.rn.f64 	%fd349, %fd316, %fd348, %fd4;
	sub.f64 	%fd350, %fd15, %fd5;
	div.rn.f64 	%fd351, %fd350, %fd300;
	sub.f64 	%fd352, %fd5, %fd10;
	div.rn.f64 	%fd353, %fd352, %fd303;
	setp.gt.f64 	%p23, %fd351, 0d0000000000000000;
	setp.lt.f64 	%p24, %fd351, 0d0000000000000000;
	selp.f64 	%fd354, 0dBFF0000000000000, 0d0000000000000000, %p24;
	selp.f64 	%fd355, 0d3FF0000000000000, %fd354, %p23;
	setp.gt.f64 	%p25, %fd353, 0d0000000000000000;
	setp.lt.f64 	%p26, %fd353, 0d0000000000000000;
	selp.f64 	%fd356, 0dBFF0000000000000, 0d0000000000000000, %p26;
	selp.f64 	%fd357, 0d3FF0000000000000, %fd356, %p25;
	add.f64 	%fd358, %fd357, %fd355;
	setp.eq.f64 	%p27, %fd358, 0d0000000000000000;
	mul.f64 	%fd359, %fd358, 0d3FE0000000000000;
	abs.f64 	%fd360, %fd351;
	abs.f64 	%fd361, %fd353;
	min.f64 	%fd362, %fd360, %fd361;
	mul.f64 	%fd363, %fd362, %fd359;
	selp.f64 	%fd364, 0d0000000000000000, %fd363, %p27;
	fma.rn.f64 	%fd365, %fd316, %fd364, %fd5;
	sub.f64 	%fd366, %fd1195, %fd6;
	div.rn.f64 	%fd367, %fd366, %fd300;
	sub.f64 	%fd368, %fd6, %fd11;
	div.rn.f64 	%fd369, %fd368, %fd303;
	setp.gt.f64 	%p28, %fd367, 0d0000000000000000;
	setp.lt.f64 	%p29, %fd367, 0d0000000000000000;
	selp.f64 	%fd370, 0dBFF0000000000000, 0d0000000000000000, %p29;
	selp.f64 	%fd371, 0d3FF0000000000000, %fd370, %p28;
	setp.gt.f64 	%p30, %fd369, 0d0000000000000000;
	setp.lt.f64 	%p31, %fd369, 0d0000000000000000;
	selp.f64 	%fd372, 0dBFF0000000000000, 0d0000000000000000, %p31;
	selp.f64 	%fd373, 0d3FF0000000000000, %fd372, %p30;
	add.f64 	%fd374, %fd373, %fd371;
	setp.eq.f64 	%p32, %fd374, 0d0000000000000000;
	mul.f64 	%fd375, %fd374, 0d3FE0000000000000;
	abs.f64 	%fd376, %fd367;
	abs.f64 	%fd377, %fd369;
	min.f64 	%fd378, %fd376, %fd377;
	mul.f64 	%fd379, %fd378, %fd375;
	selp.f64 	%fd380, 0d0000000000000000, %fd379, %p32;
	fma.rn.f64 	%fd1176, %fd316, %fd380, %fd6;
	setp.gtu.f64 	%p33, %fd317, 0d0000000000000000;
	selp.f64 	%fd36, %fd317, %fd2, %p33;
	setp.gtu.f64 	%p34, %fd333, 0d0000000000000000;
	selp.f64 	%fd35, %fd333, %fd3, %p34;
	setp.gtu.f64 	%p35, %fd349, 0d0000000000000000;
	selp.f64 	%fd34, %fd349, %fd4, %p35;
	setp.gtu.f64 	%p36, %fd365, 0d0000000000000000;
	selp.f64 	%fd33, %fd365, %fd5, %p36;
	add.f64 	%fd381, %fd1, 0d3F647AE147AE147B;
	mul.wide.u32 	%rd37, %r1, 8;
	add.s64 	%rd38, %rd10, %rd37;
	ld.global.f64 	%fd382, [%rd38+16];
	sub.f64 	%fd383, %fd7, %fd382;
	sub.f64 	%fd384, %fd297, %fd381;
	div.rn.f64 	%fd385, %fd383, %fd384;
	setp.gt.f64 	%p37, %fd385, 0d0000000000000000;
	setp.lt.f64 	%p38, %fd385, 0d0000000000000000;
	selp.f64 	%fd386, 0dBFF0000000000000, 0d0000000000000000, %p38;
	selp.f64 	%fd387, 0d3FF0000000000000, %fd386, %p37;
	add.f64 	%fd388, %fd308, %fd387;
	setp.eq.f64 	%p39, %fd388, 0d0000000000000000;
	mul.f64 	%fd389, %fd388, 0d3FE0000000000000;
	abs.f64 	%fd390, %fd385;
	min.f64 	%fd391, %fd312, %fd390;
	mul.f64 	%fd392, %fd391, %fd389;
	selp.f64 	%fd393, 0d0000000000000000, %fd392, %p39;
	sub.f64 	%fd394, %fd298, %fd297;
	fma.rn.f64 	%fd395, %fd394, %fd393, %fd7;
	add.s64 	%rd39, %rd9, %rd37;
	ld.global.f64 	%fd396, [%rd39+16];
	sub.f64 	%fd397, %fd8, %fd396;
	div.rn.f64 	%fd398, %fd397, %fd384;
	setp.gt.f64 	%p40, %fd398, 0d0000000000000000;
	setp.lt.f64 	%p41, %fd398, 0d0000000000000000;
	selp.f64 	%fd399, 0dBFF0000000000000, 0d0000000000000000, %p41;
	selp.f64 	%fd400, 0d3FF0000000000000, %fd399, %p40;
	add.f64 	%fd401, %fd325, %fd400;
	setp.eq.f64 	%p42, %fd401, 0d0000000000000000;
	mul.f64 	%fd402, %fd401, 0d3FE0000000000000;
	abs.f64 	%fd403, %fd398;
	min.f64 	%fd404, %fd329, %fd403;
	mul.f64 	%fd405, %fd404, %fd402;
	selp.f64 	%fd406, 0d0000000000000000, %fd405, %p42;
	fma.rn.f64 	%fd407, %fd394, %fd406, %fd8;
	add.s64 	%rd40, %rd8, %rd37;
	ld.global.f64 	%fd408, [%rd40+16];
	sub.f64 	%fd409, %fd9, %fd408;
	div.rn.f64 	%fd410, %fd409, %fd384;
	setp.gt.f64 	%p43, %fd410, 0d0000000000000000;
	setp.lt.f64 	%p44, %fd410, 0d0000000000000000;
	selp.f64 	%fd411, 0dBFF0000000000000, 0d0000000000000000, %p44;
	selp.f64 	%fd412, 0d3FF0000000000000, %fd411, %p43;
	add.f64 	%fd413, %fd341, %fd412;
	setp.eq.f64 	%p45, %fd413, 0d0000000000000000;
	mul.f64 	%fd414, %fd413, 0d3FE0000000000000;
	abs.f64 	%fd415, %fd410;
	min.f64 	%fd416, %fd345, %fd415;
	mul.f64 	%fd417, %fd416, %fd414;
	selp.f64 	%fd418, 0d0000000000000000, %fd417, %p45;
	fma.rn.f64 	%fd419, %fd394, %fd418, %fd9;
	add.s64 	%rd41, %rd7, %rd37;
	ld.global.f64 	%fd420, [%rd41+16];
	sub.f64 	%fd421, %fd10, %fd420;
	div.rn.f64 	%fd422, %fd421, %fd384;
	setp.gt.f64 	%p46, %fd422, 0d0000000000000000;
	setp.lt.f64 	%p47, %fd422, 0d0000000000000000;
	selp.f64 	%fd423, 0dBFF0000000000000, 0d0000000000000000, %p47;
	selp.f64 	%fd424, 0d3FF0000000000000, %fd423, %p46;
	add.f64 	%fd425, %fd357, %fd424;
	setp.eq.f64 	%p48, %fd425, 0d0000000000000000;
	mul.f64 	%fd426, %fd425, 0d3FE0000000000000;
	abs.f64 	%fd427, %fd422;
	min.f64 	%fd428, %fd361, %fd427;
	mul.f64 	%fd429, %fd428, %fd426;
	selp.f64 	%fd430, 0d0000000000000000, %fd429, %p48;
	fma.rn.f64 	%fd1172, %fd394, %fd430, %fd10;
	add.s64 	%rd42, %rd6, %rd37;
	ld.global.f64 	%fd431, [%rd42+16];
	sub.f64 	%fd432, %fd11, %fd431;
	div.rn.f64 	%fd433, %fd432, %fd384;
	setp.gt.f64 	%p49, %fd433, 0d0000000000000000;
	setp.lt.f64 	%p50, %fd433, 0d0000000000000000;
	selp.f64 	%fd434, 0dBFF0000000000000, 0d0000000000000000, %p50;
	selp.f64 	%fd435, 0d3FF0000000000000, %fd434, %p49;
	add.f64 	%fd436, %fd373, %fd435;
	setp.eq.f64 	%p51, %fd436, 0d0000000000000000;
	mul.f64 	%fd437, %fd436, 0d3FE0000000000000;
	abs.f64 	%fd438, %fd433;
	min.f64 	%fd439, %fd377, %fd438;
	mul.f64 	%fd440, %fd439, %fd437;
	selp.f64 	%fd441, 0d0000000000000000, %fd440, %p51;
	fma.rn.f64 	%fd1171, %fd394, %fd441, %fd11;
	setp.gtu.f64 	%p52, %fd395, 0d0000000000000000;
	selp.f64 	%fd31, %fd395, %fd7, %p52;
	setp.gtu.f64 	%p53, %fd407, 0d0000000000000000;
	selp.f64 	%fd30, %fd407, %fd8, %p53;
	setp.gtu.f64 	%p54, %fd419, 0d0000000000000000;
	selp.f64 	%fd29, %fd419, %fd9, %p54;
	setp.gtu.f64 	%p55, %fd1172, 0d0000000000000000;
	@%p55 bra 	$L__BB7_8;
	mov.f64 	%fd1172, %fd10;
$L__BB7_8:
	add.f64 	%fd37, %fd1176, 0d0000000000000000;
	mul.f64 	%fd38, %fd1176, 0d0000000000000000;
	add.f64 	%fd39, %fd1171, 0d0000000000000000;
	mul.f64 	%fd40, %fd1171, 0d0000000000000000;
	mul.f64 	%fd442, %fd35, 0d3FFAAAAAAAAAAAAB;
	div.rn.f64 	%fd443, %fd442, %fd36;
	sqrt.rn.f64 	%fd444, %fd443;
	mul.f64 	%fd445, %fd30, 0d3FFAAAAAAAAAAAAB;
	div.rn.f64 	%fd446, %fd445, %fd31;
	sqrt.rn.f64 	%fd447, %fd446;
	mul.f64 	%fd448, %fd1176, %fd1176;
	mul.f64 	%fd41, %fd448, 0d3FE0000000000000;
	mul.f64 	%fd449, %fd1171, %fd1171;
	mul.f64 	%fd42, %fd449, 0d3FE0000000000000;
	min.f64 	%fd43, %fd37, %fd39;
	max.f64 	%fd450, %fd444, %fd447;
	sub.f64 	%fd44, %fd43, %fd450;
	max.f64 	%fd45, %fd37, %fd39;
	add.f64 	%fd46, %fd45, %fd450;
	sub.f64 	%fd47, %fd46, %fd39;
	sub.f64 	%fd48, %fd44, %fd37;
	mul.f64 	%fd49, %fd31, %fd47;
	mul.f64 	%fd451, %fd39, %fd49;
	mul.f64 	%fd50, %fd36, %fd48;
	mul.f64 	%fd452, %fd37, %fd50;
	sub.f64 	%fd453, %fd451, %fd452;
	sub.f64 	%fd454, %fd453, %fd30;
	add.f64 	%fd455, %fd35, %fd454;
	sub.f64 	%fd456, %fd49, %fd50;
	div.rn.f64 	%fd51, %fd455, %fd456;
	div.rn.f64 	%fd457, %fd35, 0d3FE5555555555556;
	fma.rn.f64 	%fd52, %fd41, %fd36, %fd457;
	div.rn.f64 	%fd458, %fd30, 0d3FE5555555555556;
	fma.rn.f64 	%fd53, %fd42, %fd31, %fd458;
	mul.f64 	%fd54, %fd37, %fd36;
	fma.rn.f64 	%fd55, %fd37, %fd54, %fd35;
	mul.f64 	%fd56, %fd38, %fd54;
	add.f64 	%fd459, %fd35, %fd52;
	mul.f64 	%fd57, %fd37, %fd459;
	mul.f64 	%fd58, %fd37, %fd34;
	mul.f64 	%fd59, %fd39, %fd31;
	fma.rn.f64 	%fd60, %fd39, %fd59, %fd30;
	add.f64 	%fd460, %fd30, %fd53;
	mul.f64 	%fd61, %fd39, %fd460;
	mul.f64 	%fd62, %fd39, %fd29;
	mul.f64 	%fd63, %fd38, %fd36;
	setp.ltu.f64 	%p56, %fd44, 0d0000000000000000;
	@%p56 bra 	$L__BB7_10;
	mul.f64 	%fd461, %fd54, 0d0000000000000000;
	sub.f64 	%fd462, %fd55, %fd461;
	mul.f64 	%fd463, %fd63, 0d0000000000000000;
	sub.f64 	%fd464, %fd56, %fd463;
	fma.rn.f64 	%fd1186, %fd464, 0d0000000000000000, %fd462;
	mul.f64 	%fd465, %fd36, 0d0000000000000000;
	sub.f64 	%fd1185, %fd54, %fd465;
	mul.f64 	%fd466, %fd52, 0d0000000000000000;
	sub.f64 	%fd1187, %fd57, %fd466;
	bra.uni 	$L__BB7_17;
$L__BB7_10:
	setp.gtu.f64 	%p57, %fd46, 0d0000000000000000;
	@%p57 bra 	$L__BB7_12;
	mul.f64 	%fd467, %fd59, 0d0000000000000000;
	sub.f64 	%fd468, %fd60, %fd467;
	mul.f64 	%fd469, %fd40, %fd31;
	mul.f64 	%fd470, %fd469, 0d0000000000000000;
	mul.f64 	%fd471, %fd40, %fd59;
	sub.f64 	%fd472, %fd471, %fd470;
	fma.rn.f64 	%fd1186, %fd472, 0d0000000000000000, %fd468;
	mul.f64 	%fd473, %fd31, 0d0000000000000000;
	sub.f64 	%fd1185, %fd59, %fd473;
	mul.f64 	%fd474, %fd53, 0d0000000000000000;
	sub.f64 	%fd1187, %fd61, %fd474;
	bra.uni 	$L__BB7_17;
$L__BB7_12:
	sub.f64 	%fd475, %fd44, %fd51;
	div.rn.f64 	%fd70, %fd50, %fd475;
	sub.f64 	%fd476, %fd46, %fd51;
	div.rn.f64 	%fd71, %fd49, %fd476;
	div.rn.f64 	%fd477, %fd47, %fd476;
	div.rn.f64 	%fd478, %fd48, %fd475;
	sub.f64 	%fd479, %fd51, %fd39;
	fma.rn.f64 	%fd480, %fd49, %fd479, %fd30;
	sub.f64 	%fd481, %fd51, %fd37;
	fma.rn.f64 	%fd482, %fd50, %fd481, %fd35;
	add.f64 	%fd483, %fd480, %fd482;
	mul.f64 	%fd484, %fd483, 0d3FE0000000000000;
	mul.f64 	%fd485, %fd51, %fd484;
	mul.f64 	%fd486, %fd39, %fd30;
	sub.f64 	%fd487, %fd485, %fd486;
	div.rn.f64 	%fd488, %fd487, %fd476;
	fma.rn.f64 	%fd72, %fd53, %fd477, %fd488;
	mul.f64 	%fd489, %fd37, %fd35;
	sub.f64 	%fd490, %fd485, %fd489;
	div.rn.f64 	%fd491, %fd490, %fd475;
	fma.rn.f64 	%fd73, %fd52, %fd478, %fd491;
	setp.geu.f64 	%p58, %fd44, 0d0000000000000000;
	setp.ltu.f64 	%p59, %fd51, 0d0000000000000000;
	or.pred  	%p60, %p58, %p59;
	@%p60 bra 	$L__BB7_14;
	mul.f64 	%fd492, %fd51, %fd70;
	mul.f64 	%fd493, %fd38, %fd70;
	fma.rn.f64 	%fd494, %fd44, %fd70, %fd54;
	mul.f64 	%fd495, %fd44, %fd36;
	sub.f64 	%fd496, %fd494, %fd495;
	mul.f64 	%fd497, %fd70, 0d0000000000000000;
	sub.f64 	%fd1185, %fd496, %fd497;
	fma.rn.f64 	%fd498, %fd44, %fd492, %fd55;
	mul.f64 	%fd499, %fd44, %fd54;
	sub.f64 	%fd500, %fd498, %fd499;
	mul.f64 	%fd501, %fd492, 0d0000000000000000;
	sub.f64 	%fd1183, %fd500, %fd501;
	mul.f64 	%fd502, %fd44, %fd493;
	fma.rn.f64 	%fd503, %fd38, %fd54, %fd502;
	mul.f64 	%fd504, %fd38, %fd36;
	mul.f64 	%fd505, %fd44, %fd504;
	sub.f64 	%fd506, %fd503, %fd505;
	mul.f64 	%fd507, %fd493, 0d0000000000000000;
	sub.f64 	%fd1182, %fd506, %fd507;
	fma.rn.f64 	%fd508, %fd44, %fd73, %fd57;
	mul.f64 	%fd509, %fd44, %fd52;
	sub.f64 	%fd510, %fd508, %fd509;
	mul.f64 	%fd511, %fd73, 0d0000000000000000;
	sub.f64 	%fd1187, %fd510, %fd511;
	bra.uni 	$L__BB7_16;
$L__BB7_14:
	setp.leu.f64 	%p61, %fd46, 0d0000000000000000;
	setp.geu.f64 	%p62, %fd51, 0d0000000000000000;
	or.pred  	%p63, %p61, %p62;
	@%p63 bra 	$L__BB7_16;
	mul.f64 	%fd513, %fd51, %fd71;
	mul.f64 	%fd514, %fd40, %fd71;
	fma.rn.f64 	%fd515, %fd46, %fd71, %fd59;
	mul.f64 	%fd516, %fd46, %fd31;
	sub.f64 	%fd517, %fd515, %fd516;
	mul.f64 	%fd518, %fd71, 0d0000000000000000;
	sub.f64 	%fd1185, %fd517, %fd518;
	fma.rn.f64 	%fd519, %fd46, %fd513, %fd60;
	mul.f64 	%fd520, %fd46, %fd59;
	sub.f64 	%fd521, %fd519, %fd520;
	mul.f64 	%fd522, %fd513, 0d0000000000000000;
	sub.f64 	%fd1183, %fd521, %fd522;
	mul.f64 	%fd523, %fd46, %fd514;
	fma.rn.f64 	%fd524, %fd40, %fd59, %fd523;
	mul.f64 	%fd525, %fd40, %fd31;
	mul.f64 	%fd526, %fd46, %fd525;
	sub.f64 	%fd527, %fd524, %fd526;
	mul.f64 	%fd528, %fd514, 0d0000000000000000;
	sub.f64 	%fd1182, %fd527, %fd528;
	fma.rn.f64 	%fd529, %fd46, %fd72, %fd61;
	mul.f64 	%fd530, %fd46, %fd53;
	sub.f64 	%fd531, %fd529, %fd530;
	mul.f64 	%fd532, %fd72, 0d0000000000000000;
	sub.f64 	%fd1187, %fd531, %fd532;
$L__BB7_16:
	fma.rn.f64 	%fd1186, %fd1182, 0d0000000000000000, %fd1183;
$L__BB7_17:
	abs.f64 	%fd533, %fd46;
	abs.f64 	%fd534, %fd44;
	max.f64 	%fd535, %fd534, %fd533;
	mov.f64 	%fd536, 0d3F30624DD2F1A9FC;
	div.rn.f64 	%fd90, %fd536, %fd535;
	mul.f64 	%fd537, %fd33, 0d3FFAAAAAAAAAAAAB;
	div.rn.f64 	%fd538, %fd537, %fd34;
	sqrt.rn.f64 	%fd539, %fd538;
	mul.f64 	%fd540, %fd1172, 0d3FFAAAAAAAAAAAAB;
	div.rn.f64 	%fd541, %fd540, %fd29;
	sqrt.rn.f64 	%fd542, %fd541;
	max.f64 	%fd543, %fd539, %fd542;
	sub.f64 	%fd91, %fd43, %fd543;
	add.f64 	%fd92, %fd45, %fd543;
	sub.f64 	%fd93, %fd92, %fd39;
	sub.f64 	%fd94, %fd91, %fd37;
	mul.f64 	%fd95, %fd29, %fd93;
	mul.f64 	%fd544, %fd39, %fd95;
	mul.f64 	%fd96, %fd34, %fd94;
	mul.f64 	%fd545, %fd37, %fd96;
	sub.f64 	%fd546, %fd544, %fd545;
	sub.f64 	%fd547, %fd546, %fd1172;
	add.f64 	%fd548, %fd33, %fd547;
	sub.f64 	%fd549, %fd95, %fd96;
	div.rn.f64 	%fd97, %fd548, %fd549;
	div.rn.f64 	%fd550, %fd33, 0d3FE5555555555556;
	fma.rn.f64 	%fd98, %fd34, %fd41, %fd550;
	div.rn.f64 	%fd551, %fd1172, 0d3FE5555555555556;
	fma.rn.f64 	%fd99, %fd29, %fd42, %fd551;
	fma.rn.f64 	%fd100, %fd37, %fd58, %fd33;
	mul.f64 	%fd101, %fd38, %fd58;
	add.f64 	%fd552, %fd33, %fd98;
	mul.f64 	%fd102, %fd37, %fd552;
	fma.rn.f64 	%fd103, %fd39, %fd62, %fd1172;
	mul.f64 	%fd104, %fd40, %fd62;
	add.f64 	%fd553, %fd1172, %fd99;
	mul.f64 	%fd105, %fd39, %fd553;
	mul.f64 	%fd106, %fd38, %fd34;
	mul.f64 	%fd107, %fd40, %fd29;
	setp.ltu.f64 	%p64, %fd91, 0d0000000000000000;
	@%p64 bra 	$L__BB7_19;
	mul.f64 	%fd554, %fd58, 0d0000000000000000;
	sub.f64 	%fd555, %fd100, %fd554;
	mul.f64 	%fd556, %fd106, 0d0000000000000000;
	sub.f64 	%fd557, %fd101, %fd556;
	fma.rn.f64 	%fd1193, %fd557, 0d0000000000000000, %fd555;
	mul.f64 	%fd558, %fd34, 0d0000000000000000;
	sub.f64 	%fd1192, %fd58, %fd558;
	mul.f64 	%fd559, %fd98, 0d0000000000000000;
	sub.f64 	%fd1194, %fd102, %fd559;
	bra.uni 	$L__BB7_26;
$L__BB7_19:
	setp.gtu.f64 	%p65, %fd92, 0d0000000000000000;
	@%p65 bra 	$L__BB7_21;
	mul.f64 	%fd560, %fd62, 0d0000000000000000;
	sub.f64 	%fd561, %fd103, %fd560;
	mul.f64 	%fd562, %fd107, 0d0000000000000000;
	sub.f64 	%fd563, %fd104, %fd562;
	fma.rn.f64 	%fd1193, %fd563, 0d0000000000000000, %fd561;
	mul.f64 	%fd564, %fd29, 0d0000000000000000;
	sub.f64 	%fd1192, %fd62, %fd564;
	mul.f64 	%fd565, %fd99, 0d0000000000000000;
	sub.f64 	%fd1194, %fd105, %fd565;
	bra.uni 	$L__BB7_26;
$L__BB7_21:
	sub.f64 	%fd566, %fd91, %fd97;
	div.rn.f64 	%fd114, %fd96, %fd566;
	sub.f64 	%fd567, %fd92, %fd97;
	div.rn.f64 	%fd115, %fd95, %fd567;
	div.rn.f64 	%fd568, %fd94, %fd566;
	div.rn.f64 	%fd569, %fd93, %fd567;
	sub.f64 	%fd570, %fd97, %fd39;
	fma.rn.f64 	%fd571, %fd95, %fd570, %fd1172;
	sub.f64 	%fd572, %fd97, %fd37;
	fma.rn.f64 	%fd573, %fd96, %fd572, %fd33;
	add.f64 	%fd574, %fd571, %fd573;
	mul.f64 	%fd575, %fd574, 0d3FE0000000000000;
	mul.f64 	%fd576, %fd97, %fd575;
	mul.f64 	%fd577, %fd1172, %fd39;
	sub.f64 	%fd578, %fd576, %fd577;
	div.rn.f64 	%fd579, %fd578, %fd567;
	fma.rn.f64 	%fd116, %fd99, %fd569, %fd579;
	mul.f64 	%fd580, %fd33, %fd37;
	sub.f64 	%fd581, %fd576, %fd580;
	div.rn.f64 	%fd582, %fd581, %fd566;
	fma.rn.f64 	%fd117, %fd98, %fd568, %fd582;
	setp.geu.f64 	%p66, %fd91, 0d0000000000000000;
	setp.ltu.f64 	%p67, %fd97, 0d0000000000000000;
	or.pred  	%p68, %p66, %p67;
	@%p68 bra 	$L__BB7_23;
	mul.f64 	%fd583, %fd97, %fd114;
	mul.f64 	%fd584, %fd38, %fd114;
	fma.rn.f64 	%fd585, %fd91, %fd114, %fd58;
	mul.f64 	%fd586, %fd91, %fd34;
	sub.f64 	%fd587, %fd585, %fd586;
	mul.f64 	%fd588, %fd114, 0d0000000000000000;
	sub.f64 	%fd1192, %fd587, %fd588;
	fma.rn.f64 	%fd589, %fd91, %fd583, %fd100;
	mul.f64 	%fd590, %fd91, %fd58;
	sub.f64 	%fd591, %fd589, %fd590;
	mul.f64 	%fd592, %fd583, 0d0000000000000000;
	sub.f64 	%fd1189, %fd591, %fd592;
	mul.f64 	%fd593, %fd91, %fd584;
	fma.rn.f64 	%fd594, %fd38, %fd58, %fd593;
	mul.f64 	%fd595, %fd38, %fd34;
	mul.f64 	%fd596, %fd91, %fd595;
	sub.f64 	%fd597, %fd594, %fd596;
	mul.f64 	%fd598, %fd584, 0d0000000000000000;
	sub.f64 	%fd1190, %fd597, %fd598;
	fma.rn.f64 	%fd599, %fd91, %fd117, %fd102;
	mul.f64 	%fd600, %fd91, %fd98;
	sub.f64 	%fd601, %fd599, %fd600;
	mul.f64 	%fd602, %fd117, 0d0000000000000000;
	sub.f64 	%fd1194, %fd601, %fd602;
	bra.uni 	$L__BB7_25;
$L__BB7_23:
	setp.leu.f64 	%p69, %fd92, 0d0000000000000000;
	setp.geu.f64 	%p70, %fd97, 0d0000000000000000;
	or.pred  	%p71, %p69, %p70;
	@%p71 bra 	$L__BB7_25;
	mul.f64 	%fd604, %fd97, %fd115;
	mul.f64 	%fd605, %fd40, %fd115;
	fma.rn.f64 	%fd606, %fd92, %fd115, %fd62;
	mul.f64 	%fd607, %fd92, %fd29;
	sub.f64 	%fd608, %fd606, %fd607;
	mul.f64 	%fd609, %fd115, 0d0000000000000000;
	sub.f64 	%fd1192, %fd608, %fd609;
	fma.rn.f64 	%fd610, %fd92, %fd604, %fd103;
	mul.f64 	%fd611, %fd92, %fd62;
	sub.f64 	%fd612, %fd610, %fd611;
	mul.f64 	%fd613, %fd604, 0d0000000000000000;
	sub.f64 	%fd1189, %fd612, %fd613;
	fma.rn.f64 	%fd614, %fd92, %fd605, %fd104;
	mul.f64 	%fd615, %fd92, %fd107;
	sub.f64 	%fd616, %fd614, %fd615;
	mul.f64 	%fd617, %fd605, 0d0000000000000000;
	sub.f64 	%fd1190, %fd616, %fd617;
	fma.rn.f64 	%fd618, %fd92, %fd116, %fd105;
	mul.f64 	%fd619, %fd92, %fd99;
	sub.f64 	%fd620, %fd618, %fd619;
	mul.f64 	%fd621, %fd116, 0d0000000000000000;
	sub.f64 	%fd1194, %fd620, %fd621;
$L__BB7_25:
	fma.rn.f64 	%fd1193, %fd1190, 0d0000000000000000, %fd1189;
$L__BB7_26:
	abs.f64 	%fd622, %fd92;
	abs.f64 	%fd623, %fd91;
	max.f64 	%fd624, %fd623, %fd622;
	mov.f64 	%fd625, 0d3F30624DD2F1A9FC;
	div.rn.f64 	%fd626, %fd625, %fd624;
	min.f64 	%fd627, %fd90, 0d3F07A80651A54F8A;
	min.f64 	%fd134, %fd627, %fd626;
	mov.f64 	%fd1196, %fd15;
	mov.f64 	%fd1200, %fd6;
	mov.f64 	%fd151, %fd5;
	mov.f64 	%fd152, %fd4;
	mov.f64 	%fd153, %fd3;
	mov.f64 	%fd154, %fd2;
	@%p7 bra 	$L__BB7_29;
	add.f64 	%fd628, %fd1, 0dBF547AE147AE147B;
	add.f64 	%fd629, %fd1, 0d3F547AE147AE147B;
	add.f64 	%fd630, %fd1, 0dBF447AE147AE147B;
	sub.f64 	%fd631, %fd149, %fd2;
	sub.f64 	%fd632, %fd628, %fd1;
	div.rn.f64 	%fd633, %fd631, %fd632;
	sub.f64 	%fd634, %fd2, %fd7;
	sub.f64 	%fd635, %fd1, %fd629;
	div.rn.f64 	%fd636, %fd634, %fd635;
	setp.gt.f64 	%p73, %fd633, 0d0000000000000000;
	setp.lt.f64 	%p74, %fd633, 0d0000000000000000;
	selp.f64 	%fd637, 0dBFF0000000000000, 0d0000000000000000, %p74;
	selp.f64 	%fd638, 0d3FF0000000000000, %fd637, %p73;
	setp.gt.f64 	%p75, %fd636, 0d0000000000000000;
	setp.lt.f64 	%p76, %fd636, 0d0000000000000000;
	selp.f64 	%fd639, 0dBFF0000000000000, 0d0000000000000000, %p76;
	selp.f64 	%fd640, 0d3FF0000000000000, %fd639, %p75;
	add.f64 	%fd641, %fd640, %fd638;
	setp.eq.f64 	%p77, %fd641, 0d0000000000000000;
	mul.f64 	%fd642, %fd641, 0d3FE0000000000000;
	abs.f64 	%fd643, %fd633;
	abs.f64 	%fd644, %fd636;
	min.f64 	%fd645, %fd643, %fd644;
	mul.f64 	%fd646, %fd645, %fd642;
	selp.f64 	%fd647, 0d0000000000000000, %fd646, %p77;
	sub.f64 	%fd648, %fd630, %fd1;
	fma.rn.f64 	%fd649, %fd648, %fd647, %fd2;
	sub.f64 	%fd650, %fd148, %fd3;
	div.rn.f64 	%fd651, %fd650, %fd632;
	sub.f64 	%fd652, %fd3, %fd8;
	div.rn.f64 	%fd653, %fd652, %fd635;
	setp.gt.f64 	%p78, %fd651, 0d0000000000000000;
	setp.lt.f64 	%p79, %fd651, 0d0000000000000000;
	selp.f64 	%fd654, 0dBFF0000000000000, 0d0000000000000000, %p79;
	selp.f64 	%fd655, 0d3FF0000000000000, %fd654, %p78;
	setp.gt.f64 	%p80, %fd653, 0d0000000000000000;
	setp.lt.f64 	%p81, %fd653, 0d0000000000000000;
	selp.f64 	%fd656, 0dBFF0000000000000, 0d0000000000000000, %p81;
	selp.f64 	%fd657, 0d3FF0000000000000, %fd656, %p80;
	add.f64 	%fd658, %fd657, %fd655;
	setp.eq.f64 	%p82, %fd658, 0d0000000000000000;
	mul.f64 	%fd659, %fd658, 0d3FE0000000000000;
	abs.f64 	%fd660, %fd651;
	abs.f64 	%fd661, %fd653;
	min.f64 	%fd662, %fd660, %fd661;
	mul.f64 	%fd663, %fd662, %fd659;
	selp.f64 	%fd664, 0d0000000000000000, %fd663, %p82;
	fma.rn.f64 	%fd665, %fd648, %fd664, %fd3;
	sub.f64 	%fd666, %fd147, %fd4;
	div.rn.f64 	%fd667, %fd666, %fd632;
	sub.f64 	%fd668, %fd4, %fd9;
	div.rn.f64 	%fd669, %fd668, %fd635;
	setp.gt.f64 	%p83, %fd667, 0d0000000000000000;
	setp.lt.f64 	%p84, %fd667, 0d0000000000000000;
	selp.f64 	%fd670, 0dBFF0000000000000, 0d0000000000000000, %p84;
	selp.f64 	%fd671, 0d3FF0000000000000, %fd670, %p83;
	setp.gt.f64 	%p85, %fd669, 0d0000000000000000;
	setp.lt.f64 	%p86, %fd669, 0d0000000000000000;
	selp.f64 	%fd672, 0dBFF0000000000000, 0d0000000000000000, %p86;
	selp.f64 	%fd673, 0d3FF0000000000000, %fd672, %p85;
	add.f64 	%fd674, %fd673, %fd671;
	setp.eq.f64 	%p87, %fd674, 0d0000000000000000;
	mul.f64 	%fd675, %fd674, 0d3FE0000000000000;
	abs.f64 	%fd676, %fd667;
	abs.f64 	%fd677, %fd669;
	min.f64 	%fd678, %fd676, %fd677;
	mul.f64 	%fd679, %fd678, %fd675;
	selp.f64 	%fd680, 0d0000000000000000, %fd679, %p87;
	fma.rn.f64 	%fd681, %fd648, %fd680, %fd4;
	sub.f64 	%fd682, %fd15, %fd5;
	div.rn.f64 	%fd683, %fd682, %fd632;
	sub.f64 	%fd684, %fd5, %fd10;
	div.rn.f64 	%fd685, %fd684, %fd635;
	setp.gt.f64 	%p88, %fd683, 0d0000000000000000;
	setp.lt.f64 	%p89, %fd683, 0d0000000000000000;
	selp.f64 	%fd686, 0dBFF0000000000000, 0d0000000000000000, %p89;
	selp.f64 	%fd687, 0d3FF0000000000000, %fd686, %p88;
	setp.gt.f64 	%p90, %fd685, 0d0000000000000000;
	setp.lt.f64 	%p91, %fd685, 0d0000000000000000;
	selp.f64 	%fd688, 0dBFF0000000000000, 0d0000000000000000, %p91;
	selp.f64 	%fd689, 0d3FF0000000000000, %fd688, %p90;
	add.f64 	%fd690, %fd689, %fd687;
	setp.eq.f64 	%p92, %fd690, 0d0000000000000000;
	mul.f64 	%fd691, %fd690, 0d3FE0000000000000;
	abs.f64 	%fd692, %fd683;
	abs.f64 	%fd693, %fd685;
	min.f64 	%fd694, %fd692, %fd693;
	mul.f64 	%fd695, %fd694, %fd691;
	selp.f64 	%fd696, 0d0000000000000000, %fd695, %p92;
	fma.rn.f64 	%fd697, %fd648, %fd696, %fd5;
	sub.f64 	%fd698, %fd1195, %fd6;
	div.rn.f64 	%fd699, %fd698, %fd632;
	sub.f64 	%fd700, %fd6, %fd11;
	div.rn.f64 	%fd701, %fd700, %fd635;
	setp.gt.f64 	%p93, %fd699, 0d0000000000000000;
	setp.lt.f64 	%p94, %fd699, 0d0000000000000000;
	selp.f64 	%fd702, 0dBFF0000000000000, 0d0000000000000000, %p94;
	selp.f64 	%fd703, 0d3FF0000000000000, %fd702, %p93;
	setp.gt.f64 	%p95, %fd701, 0d0000000000000000;
	setp.lt.f64 	%p96, %fd701, 0d0000000000000000;
	selp.f64 	%fd704, 0dBFF0000000000000, 0d0000000000000000, %p96;
	selp.f64 	%fd705, 0d3FF0000000000000, %fd704, %p95;
	add.f64 	%fd706, %fd705, %fd703;
	setp.eq.f64 	%p97, %fd706, 0d0000000000000000;
	mul.f64 	%fd707, %fd706, 0d3FE0000000000000;
	abs.f64 	%fd708, %fd699;
	abs.f64 	%fd709, %fd701;
	min.f64 	%fd710, %fd708, %fd709;
	mul.f64 	%fd711, %fd710, %fd707;
	selp.f64 	%fd712, 0d0000000000000000, %fd711, %p97;
	fma.rn.f64 	%fd1200, %fd648, %fd712, %fd6;
	setp.gtu.f64 	%p98, %fd649, 0d0000000000000000;
	selp.f64 	%fd154, %fd649, %fd2, %p98;
	setp.gtu.f64 	%p99, %fd665, 0d0000000000000000;
	selp.f64 	%fd153, %fd665, %fd3, %p99;
	setp.gtu.f64 	%p100, %fd681, 0d0000000000000000;
	selp.f64 	%fd152, %fd681, %fd4, %p100;
	setp.gtu.f64 	%p101, %fd697, 0d0000000000000000;
	selp.f64 	%fd151, %fd697, %fd5, %p101;
	add.f64 	%fd713, %fd1, 0dBF647AE147AE147B;
	add.s32 	%r31, %r1, -2;
	mul.wide.u32 	%rd43, %r31, 8;
	add.s64 	%rd44, %rd10, %rd43;
	ld.global.f64 	%fd714, [%rd44];
	sub.f64 	%fd715, %fd714, %fd149;
	sub.f64 	%fd716, %fd713, %fd628;
	div.rn.f64 	%fd717, %fd715, %fd716;
	setp.gt.f64 	%p102, %fd717, 0d0000000000000000;
	setp.lt.f64 	%p103, %fd717, 0d0000000000000000;
	selp.f64 	%fd718, 0dBFF0000000000000, 0d0000000000000000, %p103;
	selp.f64 	%fd719, 0d3FF0000000000000, %fd718, %p102;
	add.f64 	%fd720, %fd638, %fd719;
	setp.eq.f64 	%p104, %fd720, 0d0000000000000000;
	mul.f64 	%fd721, %fd720, 0d3FE0000000000000;
	abs.f64 	%fd722, %fd717;
	min.f64 	%fd723, %fd722, %fd643;
	mul.f64 	%fd724, %fd723, %fd721;
	selp.f64 	%fd725, 0d0000000000000000, %fd724, %p104;
	sub.f64 	%fd726, %fd630, %fd628;
	fma.rn.f64 	%fd727, %fd726, %fd725, %fd149;
	add.s64 	%rd45, %rd9, %rd43;
	ld.global.f64 	%fd728, [%rd45];
	sub.f64 	%fd729, %fd728, %fd148;
	div.rn.f64 	%fd730, %fd729, %fd716;
	setp.gt.f64 	%p105, %fd730, 0d0000000000000000;
	setp.lt.f64 	%p106, %fd730, 0d0000000000000000;
	selp.f64 	%fd731, 0dBFF0000000000000, 0d0000000000000000, %p106;
	selp.f64 	%fd732, 0d3FF0000000000000, %fd731, %p105;
	add.f64 	%fd733, %fd655, %fd732;
	setp.eq.f64 	%p107, %fd733, 0d0000000000000000;
	mul.f64 	%fd734, %fd733, 0d3FE0000000000000;
	abs.f64 	%fd735, %fd730;
	min.f64 	%fd736, %fd735, %fd660;
	mul.f64 	%fd737, %fd736, %fd734;
	selp.f64 	%fd738, 0d0000000000000000, %fd737, %p107;
	fma.rn.f64 	%fd739, %fd726, %fd738, %fd148;
	add.s64 	%rd46, %rd8, %rd43;
	ld.global.f64 	%fd740, [%rd46];
	sub.f64 	%fd741, %fd740, %fd147;
	div.rn.f64 	%fd742, %fd741, %fd716;
	setp.gt.f64 	%p108, %fd742, 0d0000000000000000;
	setp.lt.f64 	%p109, %fd742, 0d0000000000000000;
	selp.f64 	%fd743, 0dBFF0000000000000, 0d0000000000000000, %p109;
	selp.f64 	%fd744, 0d3FF0000000000000, %fd743, %p108;
	add.f64 	%fd745, %fd671, %fd744;
	setp.eq.f64 	%p110, %fd745, 0d0000000000000000;
	mul.f64 	%fd746, %fd745, 0d3FE0000000000000;
	abs.f64 	%fd747, %fd742;
	min.f64 	%fd748, %fd747, %fd676;
	mul.f64 	%fd749, %fd748, %fd746;
	selp.f64 	%fd750, 0d0000000000000000, %fd749, %p110;
	fma.rn.f64 	%fd751, %fd726, %fd750, %fd147;
	add.s64 	%rd47, %rd7, %rd43;
	ld.global.f64 	%fd752, [%rd47];
	sub.f64 	%fd753, %fd752, %fd15;
	div.rn.f64 	%fd754, %fd753, %fd716;
	setp.gt.f64 	%p111, %fd754, 0d0000000000000000;
	setp.lt.f64 	%p112, %fd754, 0d0000000000000000;
	selp.f64 	%fd755, 0dBFF0000000000000, 0d0000000000000000, %p112;
	selp.f64 	%fd756, 0d3FF0000000000000, %fd755, %p111;
	add.f64 	%fd757, %fd687, %fd756;
	setp.eq.f64 	%p113, %fd757, 0d0000000000000000;
	mul.f64 	%fd758, %fd757, 0d3FE0000000000000;
	abs.f64 	%fd759, %fd754;
	min.f64 	%fd760, %fd759, %fd692;
	mul.f64 	%fd761, %fd760, %fd758;
	selp.f64 	%fd762, 0d0000000000000000, %fd761, %p113;
	fma.rn.f64 	%fd1196, %fd726, %fd762, %fd15;
	add.s64 	%rd48, %rd6, %rd43;
	ld.global.f64 	%fd763, [%rd48];
	sub.f64 	%fd764, %fd763, %fd1195;
	div.rn.f64 	%fd765, %fd764, %fd716;
	setp.gt.f64 	%p114, %fd765, 0d0000000000000000;
	setp.lt.f64 	%p115, %fd765, 0d0000000000000000;
	selp.f64 	%fd766, 0dBFF0000000000000, 0d0000000000000000, %p115;
	selp.f64 	%fd767, 0d3FF0000000000000, %fd766, %p114;
	add.f64 	%fd768, %fd703, %fd767;
	setp.eq.f64 	%p116, %fd768, 0d0000000000000000;
	mul.f64 	%fd769, %fd768, 0d3FE0000000000000;
	abs.f64 	%fd770, %fd765;
	min.f64 	%fd771, %fd770, %fd708;
	mul.f64 	%fd772, %fd771, %fd769;
	selp.f64 	%fd773, 0d0000000000000000, %fd772, %p116;
	fma.rn.f64 	%fd1195, %fd726, %fd773, %fd1195;
	setp.gtu.f64 	%p117, %fd727, 0d0000000000000000;
	selp.f64 	%fd149, %fd727, %fd149, %p117;
	setp.gtu.f64 	%p118, %fd739, 0d0000000000000000;
	selp.f64 	%fd148, %fd739, %fd148, %p118;
	setp.gtu.f64 	%p119, %fd751, 0d0000000000000000;
	selp.f64 	%fd147, %fd751, %fd147, %p119;
	setp.gtu.f64 	%p120, %fd1196, 0d0000000000000000;
	@%p120 bra 	$L__BB7_29;
	mov.f64 	%fd1196, %fd15;
$L__BB7_29:
	mov.f64 	%fd774, 0d0000000000000000;
	sub.f64 	%fd155, %fd774, %fd1200;
	fma.rn.f64 	%fd156, %fd1200, 0d0000000000000000, 0d0000000000000000;
	sub.f64 	%fd157, %fd774, %fd1195;
	fma.rn.f64 	%fd158, %fd1195, 0d0000000000000000, 0d0000000000000000;
	mul.f64 	%fd775, %fd153, 0d3FFAAAAAAAAAAAAB;
	div.rn.f64 	%fd776, %fd775, %fd154;
	sqrt.rn.f64 	%fd777, %fd776;
	mul.f64 	%fd778, %fd148, 0d3FFAAAAAAAAAAAAB;
	div.rn.f64 	%fd779, %fd778, %fd149;
	sqrt.rn.f64 	%fd780, %fd779;
	mul.f64 	%fd781, %fd1200, %fd1200;
	mul.f64 	%fd159, %fd781, 0d3FE0000000000000;
	mul.f64 	%fd782, %fd1195, %fd1195;
	mul.f64 	%fd160, %fd782, 0d3FE0000000000000;
	min.f64 	%fd161, %fd155, %fd157;
	max.f64 	%fd783, %fd777, %fd780;
	sub.f64 	%fd162, %fd161, %fd783;
	max.f64 	%fd163, %fd155, %fd157;
	add.f64 	%fd164, %fd163, %fd783;
	sub.f64 	%fd165, %fd164, %fd157;
	sub.f64 	%fd166, %fd162, %fd155;
	mul.f64 	%fd167, %fd149, %fd165;
	mul.f64 	%fd784, %fd157, %fd167;
	mul.f64 	%fd168, %fd154, %fd166;
	mul.f64 	%fd785, %fd155, %fd168;
	sub.f64 	%fd786, %fd784, %fd785;
	sub.f64 	%fd787, %fd786, %fd148;
	add.f64 	%fd788, %fd153, %fd787;
	sub.f64 	%fd789, %fd167, %fd168;
	div.rn.f64 	%fd169, %fd788, %fd789;
	div.rn.f64 	%fd790, %fd153, 0d3FE5555555555556;
	fma.rn.f64 	%fd170, %fd159, %fd154, %fd790;
	div.rn.f64 	%fd791, %fd148, 0d3FE5555555555556;
	fma.rn.f64 	%fd171, %fd160, %fd149, %fd791;
	mul.f64 	%fd172, %fd155, %fd154;
	fma.rn.f64 	%fd173, %fd155, %fd172, %fd153;
	mul.f64 	%fd174, %fd156, %fd172;
	add.f64 	%fd792, %fd153, %fd170;
	mul.f64 	%fd175, %fd155, %fd792;
	mul.f64 	%fd176, %fd155, %fd152;
	mul.f64 	%fd177, %fd157, %fd149;
	fma.rn.f64 	%fd178, %fd157, %fd177, %fd148;
	mul.f64 	%fd179, %fd158, %fd177;
	add.f64 	%fd793, %fd148, %fd171;
	mul.f64 	%fd180, %fd157, %fd793;
	mul.f64 	%fd181, %fd157, %fd147;
	mul.f64 	%fd182, %fd156, %fd154;
	mul.f64 	%fd183, %fd158, %fd149;
	setp.ltu.f64 	%p121, %fd162, 0d0000000000000000;
	@%p121 bra 	$L__BB7_31;
	mul.f64 	%fd794, %fd172, 0d0000000000000000;
	sub.f64 	%fd795, %fd173, %fd794;
	mul.f64 	%fd796, %fd182, 0d0000000000000000;
	sub.f64 	%fd797, %fd174, %fd796;
	mul.f64 	%fd798, %fd797, 0d0000000000000000;
	sub.f64 	%fd1210, %fd798, %fd795;
	mul.f64 	%fd799, %fd154, 0d0000000000000000;
	sub.f64 	%fd1209, %fd172, %fd799;
	mul.f64 	%fd800, %fd170, 0d0000000000000000;
	sub.f64 	%fd1211, %fd175, %fd800;
	bra.uni 	$L__BB7_38;
$L__BB7_31:
	setp.gtu.f64 	%p122, %fd164, 0d0000000000000000;
	@%p122 bra 	$L__BB7_33;
	mul.f64 	%fd801, %fd177, 0d0000000000000000;
	sub.f64 	%fd802, %fd178, %fd801;
	mul.f64 	%fd803, %fd183, 0d0000000000000000;
	sub.f64 	%fd804, %fd179, %fd803;
	mul.f64 	%fd805, %fd804, 0d0000000000000000;
	sub.f64 	%fd1210, %fd805, %fd802;
	mul.f64 	%fd806, %fd149, 0d0000000000000000;
	sub.f64 	%fd1209, %fd177, %fd806;
	mul.f64 	%fd807, %fd171, 0d0000000000000000;
	sub.f64 	%fd1211, %fd180, %fd807;
	bra.uni 	$L__BB7_38;
$L__BB7_33:
	sub.f64 	%fd808, %fd162, %fd169;
	div.rn.f64 	%fd190, %fd168, %fd808;
	sub.f64 	%fd809, %fd164, %fd169;
	div.rn.f64 	%fd191, %fd167, %fd809;
	div.rn.f64 	%fd810, %fd165, %fd809;
	div.rn.f64 	%fd811, %fd166, %fd808;
	sub.f64 	%fd812, %fd169, %fd157;
	fma.rn.f64 	%fd813, %fd167, %fd812, %fd148;
	sub.f64 	%fd814, %fd169, %fd155;
	fma.rn.f64 	%fd815, %fd168, %fd814, %fd153;
	add.f64 	%fd816, %fd813, %fd815;
	mul.f64 	%fd817, %fd816, 0d3FE0000000000000;
	mul.f64 	%fd818, %fd169, %fd817;
	mul.f64 	%fd819, %fd157, %fd148;
	sub.f64 	%fd820, %fd818, %fd819;
	div.rn.f64 	%fd821, %fd820, %fd809;
	fma.rn.f64 	%fd192, %fd171, %fd810, %fd821;
	mul.f64 	%fd822, %fd155, %fd153;
	sub.f64 	%fd823, %fd818, %fd822;
	div.rn.f64 	%fd824, %fd823, %fd808;
	fma.rn.f64 	%fd193, %fd170, %fd811, %fd824;
	setp.geu.f64 	%p123, %fd162, 0d0000000000000000;
	setp.ltu.f64 	%p124, %fd169, 0d0000000000000000;
	or.pred  	%p125, %p123, %p124;
	@%p125 bra 	$L__BB7_35;
	mul.f64 	%fd825, %fd169, %fd190;
	mul.f64 	%fd826, %fd156, %fd190;
	fma.rn.f64 	%fd827, %fd162, %fd190, %fd172;
	mul.f64 	%fd828, %fd162, %fd154;
	sub.f64 	%fd829, %fd827, %fd828;
	mul.f64 	%fd830, %fd190, 0d0000000000000000;
	sub.f64 	%fd1209, %fd829, %fd830;
	fma.rn.f64 	%fd831, %fd162, %fd825, %fd173;
	mul.f64 	%fd832, %fd162, %fd172;
	sub.f64 	%fd833, %fd831, %fd832;
	mul.f64 	%fd834, %fd825, 0d0000000000000000;
	sub.f64 	%fd1206, %fd833, %fd834;
	mul.f64 	%fd835, %fd162, %fd826;
	fma.rn.f64 	%fd836, %fd156, %fd172, %fd835;
	mul.f64 	%fd837, %fd156, %fd154;
	mul.f64 	%fd838, %fd162, %fd837;
	sub.f64 	%fd839, %fd836, %fd838;
	mul.f64 	%fd840, %fd826, 0d0000000000000000;
	sub.f64 	%fd1207, %fd839, %fd840;
	fma.rn.f64 	%fd841, %fd162, %fd193, %fd175;
	mul.f64 	%fd842, %fd162, %fd170;
	sub.f64 	%fd843, %fd841, %fd842;
	mul.f64 	%fd844, %fd193, 0d0000000000000000;
	sub.f64 	%fd1211, %fd843, %fd844;
	bra.uni 	$L__BB7_37;
$L__BB7_35:
	setp.leu.f64 	%p126, %fd164, 0d0000000000000000;
	setp.geu.f64 	%p127, %fd169, 0d0000000000000000;
	or.pred  	%p128, %p126, %p127;
	@%p128 bra 	$L__BB7_37;
	mul.f64 	%fd846, %fd169, %fd191;
	mul.f64 	%fd847, %fd158, %fd191;
	fma.rn.f64 	%fd848, %fd164, %fd191, %fd177;
	mul.f64 	%fd849, %fd164, %fd149;
	sub.f64 	%fd850, %fd848, %fd849;
	mul.f64 	%fd851, %fd191, 0d0000000000000000;
	sub.f64 	%fd1209, %fd850, %fd851;
	fma.rn.f64 	%fd852, %fd164, %fd846, %fd178;
	mul.f64 	%fd853, %fd164, %fd177;
	sub.f64 	%fd854, %fd852, %fd853;
	mul.f64 	%fd855, %fd846, 0d0000000000000000;
	sub.f64 	%fd1206, %fd854, %fd855;
	mul.f64 	%fd856, %fd164, %fd847;
	fma.rn.f64 	%fd857, %fd158, %fd177, %fd856;
	mul.f64 	%fd858, %fd158, %fd149;
	mul.f64 	%fd859, %fd164, %fd858;
	sub.f64 	%fd860, %fd857, %fd859;
	mul.f64 	%fd861, %fd847, 0d0000000000000000;
	sub.f64 	%fd1207, %fd860, %fd861;
	fma.rn.f64 	%fd862, %fd164, %fd192, %fd180;
	mul.f64 	%fd863, %fd164, %fd171;
	sub.f64 	%fd864, %fd862, %fd863;
	mul.f64 	%fd865, %fd192, 0d0000000000000000;
	sub.f64 	%fd1211, %fd864, %fd865;
$L__BB7_37:
	mul.f64 	%fd866, %fd1207, 0d0000000000000000;
	sub.f64 	%fd1210, %fd866, %fd1206;
$L__BB7_38:
	abs.f64 	%fd867, %fd164;
	abs.f64 	%fd868, %fd162;
	max.f64 	%fd869, %fd868, %fd867;
	mov.f64 	%fd870, 0d3F30624DD2F1A9FC;
	div.rn.f64 	%fd871, %fd870, %fd869;
	min.f64 	%fd210, %fd134, %fd871;
	add.f64 	%fd211, %fd1185, %fd1209;
	add.f64 	%fd212, %fd1186, %fd1210;
	add.f64 	%fd213, %fd1187, %fd1211;
	mul.f64 	%fd872, %fd151, 0d3FFAAAAAAAAAAAAB;
	div.rn.f64 	%fd873, %fd872, %fd152;
	sqrt.rn.f64 	%fd874, %fd873;
	mul.f64 	%fd875, %fd1196, 0d3FFAAAAAAAAAAAAB;
	div.rn.f64 	%fd876, %fd875, %fd147;
	sqrt.rn.f64 	%fd877, %fd876;
	max.f64 	%fd878, %fd874, %fd877;
	sub.f64 	%fd214, %fd161, %fd878;
	add.f64 	%fd215, %fd163, %fd878;
	sub.f64 	%fd216, %fd215, %fd157;
	sub.f64 	%fd217, %fd214, %fd155;
	mul.f64 	%fd218, %fd147, %fd216;
	mul.f64 	%fd879, %fd157, %fd218;
	mul.f64 	%fd219, %fd152, %fd217;
	mul.f64 	%fd880, %fd155, %fd219;
	sub.f64 	%fd881, %fd879, %fd880;
	sub.f64 	%fd882, %fd881, %fd1196;
	add.f64 	%fd883, %fd151, %fd882;
	sub.f64 	%fd884, %fd218, %fd219;
	div.rn.f64 	%fd220, %fd883, %fd884;
	div.rn.f64 	%fd885, %fd151, 0d3FE5555555555556;
	fma.rn.f64 	%fd221, %fd152, %fd159, %fd885;
	div.rn.f64 	%fd886, %fd1196, 0d3FE5555555555556;
	fma.rn.f64 	%fd222, %fd147, %fd160, %fd886;
	fma.rn.f64 	%fd223, %fd155, %fd176, %fd151;
	mul.f64 	%fd224, %fd156, %fd176;
	add.f64 	%fd887, %fd151, %fd221;
	mul.f64 	%fd225, %fd155, %fd887;
	fma.rn.f64 	%fd226, %fd157, %fd181, %fd1196;
	mul.f64 	%fd227, %fd158, %fd181;
	add.f64 	%fd888, %fd1196, %fd222;
	mul.f64 	%fd228, %fd157, %fd888;
	mul.f64 	%fd229, %fd152, %fd156;
	mul.f64 	%fd230, %fd147, %fd158;
	setp.ltu.f64 	%p129, %fd214, 0d0000000000000000;
	@%p129 bra 	$L__BB7_40;
	mul.f64 	%fd889, %fd176, 0d0000000000000000;
	sub.f64 	%fd890, %fd223, %fd889;
	mul.f64 	%fd891, %fd229, 0d0000000000000000;
	sub.f64 	%fd892, %fd224, %fd891;
	mul.f64 	%fd893, %fd892, 0d0000000000000000;
	sub.f64 	%fd1217, %fd893, %fd890;
	mul.f64 	%fd894, %fd152, 0d0000000000000000;
	sub.f64 	%fd1216, %fd176, %fd894;
	mul.f64 	%fd895, %fd221, 0d0000000000000000;
	sub.f64 	%fd1218, %fd225, %fd895;
	bra.uni 	$L__BB7_47;
$L__BB7_40:
	setp.gtu.f64 	%p130, %fd215, 0d0000000000000000;
	@%p130 bra 	$L__BB7_42;
	mul.f64 	%fd896, %fd181, 0d0000000000000000;
	sub.f64 	%fd897, %fd226, %fd896;
	mul.f64 	%fd898, %fd230, 0d0000000000000000;
	sub.f64 	%fd899, %fd227, %fd898;
	mul.f64 	%fd900, %fd899, 0d0000000000000000;
	sub.f64 	%fd1217, %fd900, %fd897;
	mul.f64 	%fd901, %fd147, 0d0000000000000000;
	sub.f64 	%fd1216, %fd181, %fd901;
	mul.f64 	%fd902, %fd222, 0d0000000000000000;
	sub.f64 	%fd1218, %fd228, %fd902;
	bra.uni 	$L__BB7_47;
$L__BB7_42:
	sub.f64 	%fd903, %fd214, %fd220;
	div.rn.f64 	%fd237, %fd219, %fd903;
	sub.f64 	%fd904, %fd215, %fd220;
	div.rn.f64 	%fd238, %fd218, %fd904;
	div.rn.f64 	%fd905, %fd217, %fd903;
	div.rn.f64 	%fd906, %fd216, %fd904;
	sub.f64 	%fd907, %fd220, %fd157;
	fma.rn.f64 	%fd908, %fd218, %fd907, %fd1196;
	sub.f64 	%fd909, %fd220, %fd155;
	fma.rn.f64 	%fd910, %fd219, %fd909, %fd151;
	add.f64 	%fd911, %fd908, %fd910;
	mul.f64 	%fd912, %fd911, 0d3FE0000000000000;
	mul.f64 	%fd913, %fd220, %fd912;
	mul.f64 	%fd914, %fd1196, %fd157;
	sub.f64 	%fd915, %fd913, %fd914;
	div.rn.f64 	%fd916, %fd915, %fd904;
	fma.rn.f64 	%fd239, %fd222, %fd906, %fd916;
	mul.f64 	%fd917, %fd151, %fd155;
	sub.f64 	%fd918, %fd913, %fd917;
	div.rn.f64 	%fd919, %fd918, %fd903;
	fma.rn.f64 	%fd240, %fd221, %fd905, %fd919;
	setp.geu.f64 	%p131, %fd214, 0d0000000000000000;
	setp.ltu.f64 	%p132, %fd220, 0d0000000000000000;
	or.pred  	%p133, %p131, %p132;
	@%p133 bra 	$L__BB7_44;
	mul.f64 	%fd920, %fd220, %fd237;
	mul.f64 	%fd921, %fd156, %fd237;
	fma.rn.f64 	%fd922, %fd214, %fd237, %fd176;
	mul.f64 	%fd923, %fd214, %fd152;
	sub.f64 	%fd924, %fd922, %fd923;
	mul.f64 	%fd925, %fd237, 0d0000000000000000;
	sub.f64 	%fd1216, %fd924, %fd925;
	fma.rn.f64 	%fd926, %fd214, %fd920, %fd223;
	mul.f64 	%fd927, %fd214, %fd176;
	sub.f64 	%fd928, %fd926, %fd927;
	mul.f64 	%fd929, %fd920, 0d0000000000000000;
	sub.f64 	%fd1213, %fd928, %fd929;
	fma.rn.f64 	%fd930, %fd214, %fd921, %fd224;
	mul.f64 	%fd931, %fd214, %fd229;
	sub.f64 	%fd932, %fd930, %fd931;
	mul.f64 	%fd933, %fd921, 0d0000000000000000;
	sub.f64 	%fd1214, %fd932, %fd933;
	fma.rn.f64 	%fd934, %fd214, %fd240, %fd225;
	mul.f64 	%fd935, %fd214, %fd221;
	sub.f64 	%fd936, %fd934, %fd935;
	mul.f64 	%fd937, %fd240, 0d0000000000000000;
	sub.f64 	%fd1218, %fd936, %fd937;
	bra.uni 	$L__BB7_46;
$L__BB7_44:
	setp.leu.f64 	%p134, %fd215, 0d0000000000000000;
	setp.geu.f64 	%p135, %fd220, 0d0000000000000000;
	or.pred  	%p136, %p134, %p135;
	@%p136 bra 	$L__BB7_46;
	mul.f64 	%fd939, %fd220, %fd238;
	mul.f64 	%fd940, %fd158, %fd238;
	fma.rn.f64 	%fd941, %fd215, %fd238, %fd181;
	mul.f64 	%fd942, %fd215, %fd147;
	sub.f64 	%fd943, %fd941, %fd942;
	mul.f64 	%fd944, %fd238, 0d0000000000000000;
	sub.f64 	%fd1216, %fd943, %fd944;
	fma.rn.f64 	%fd945, %fd215, %fd939, %fd226;
	mul.f64 	%fd946, %fd215, %fd181;
	sub.f64 	%fd947, %fd945, %fd946;
	mul.f64 	%fd948, %fd939, 0d0000000000000000;
	sub.f64 	%fd1213, %fd947, %fd948;
	fma.rn.f64 	%fd949, %fd215, %fd940, %fd227;
	mul.f64 	%fd950, %fd215, %fd230;
	sub.f64 	%fd951, %fd949, %fd950;
	mul.f64 	%fd952, %fd940, 0d0000000000000000;
	sub.f64 	%fd1214, %fd951, %fd952;
	fma.rn.f64 	%fd953, %fd215, %fd239, %fd228;
	mul.f64 	%fd954, %fd215, %fd222;
	sub.f64 	%fd955, %fd953, %fd954;
	mul.f64 	%fd956, %fd239, 0d0000000000000000;
	sub.f64 	%fd1218, %fd955, %fd956;
$L__BB7_46:
	mul.f64 	%fd957, %fd1214, 0d0000000000000000;
	sub.f64 	%fd1217, %fd957, %fd1213;
$L__BB7_47:
	abs.f64 	%fd958, %fd215;
	abs.f64 	%fd959, %fd214;
	max.f64 	%fd960, %fd959, %fd958;
	mov.f64 	%fd961, 0d3F30624DD2F1A9FC;
	div.rn.f64 	%fd962, %fd961, %fd960;
	min.f64 	%fd257, %fd210, %fd962;
	add.f64 	%fd258, %fd1192, %fd1216;
	add.f64 	%fd259, %fd1193, %fd1217;
	add.f64 	%fd260, %fd1194, %fd1218;
	mov.f64 	%fd963, 0dC005D07C84B5DCC6;
	div.rn.f64 	%fd261, %fd963, %fd1;
	fma.rn.f64 	%fd964, %fd261, 0d3FF71547652B82FE, 0d4338000000000000;
	{
	.reg .b32 %temp; 
	mov.b64 	{%r3, %temp}, %fd964;
	}
	mov.f64 	%fd965, 0dC338000000000000;
	add.rn.f64 	%fd966, %fd964, %fd965;
	fma.rn.f64 	%fd967, %fd966, 0dBFE62E42FEFA39EF, %fd261;
	fma.rn.f64 	%fd968, %fd966, 0dBC7ABC9E3B39803F, %fd967;
	fma.rn.f64 	%fd969, %fd968, 0d3E5ADE1569CE2BDF, 0d3E928AF3FCA213EA;
	fma.rn.f64 	%fd970, %fd969, %fd968, 0d3EC71DEE62401315;
	fma.rn.f64 	%fd971, %fd970, %fd968, 0d3EFA01997C89EB71;
	fma.rn.f64 	%fd972, %fd971, %fd968, 0d3F2A01A014761F65;
	fma.rn.f64 	%fd973, %fd972, %fd968, 0d3F56C16C1852B7AF;
	fma.rn.f64 	%fd974, %fd973, %fd968, 0d3F81111111122322;
	fma.rn.f64 	%fd975, %fd974, %fd968, 0d3FA55555555502A1;
	fma.rn.f64 	%fd976, %fd975, %fd968, 0d3FC5555555555511;
	fma.rn.f64 	%fd977, %fd976, %fd968, 0d3FE000000000000B;
	fma.rn.f64 	%fd978, %fd977, %fd968, 0d3FF0000000000000;
	fma.rn.f64 	%fd979, %fd978, %fd968, 0d3FF0000000000000;
	{
	.reg .b32 %temp; 
	mov.b64 	{%r4, %temp}, %fd979;
	}
	{
	.reg .b32 %temp; 
	mov.b64 	{%temp, %r5}, %fd979;
	}
	shl.b32 	%r32, %r3, 20;
	add.s32 	%r33, %r32, %r5;
	mov.b64 	%fd1219, {%r4, %r33};
	{
	.reg .b32 %temp; 
	mov.b64 	{%temp, %r34}, %fd261;
	}
	mov.b32 	%f2, %r34;
	abs.f32 	%f1, %f2;
	setp.lt.f32 	%p137, %f1, 0f4086232B;
	@%p137 bra 	$L__BB7_50;
	setp.lt.f64 	%p138, %fd261, 0d0000000000000000;
	add.f64 	%fd980, %fd261, 0d7FF0000000000000;
	selp.f64 	%fd1219, 0d0000000000000000, %fd980, %p138;
	setp.geu.f32 	%p139, %f1, 0f40874800;
	@%p139 bra 	$L__BB7_50;
	shr.u32 	%r35, %r3, 31;
	add.s32 	%r36, %r3, %r35;
	shr.s32 	%r37, %r36, 1;
	shl.b32 	%r38, %r37, 20;
	add.s32 	%r39, %r5, %r38;
	mov.b64 	%fd981, {%r4, %r39};
	sub.s32 	%r40, %r3, %r37;
	shl.b32 	%r41, %r40, 20;
	add.s32 	%r42, %r41, 1072693248;
	mov.b32 	%r43, 0;
	mov.b64 	%fd982, {%r43, %r42};
	mul.f64 	%fd1219, %fd982, %fd981;
$L__BB7_50:
	mov.f64 	%fd983, 0dBFB205BC01A36E2F;
	sub.f64 	%fd266, %fd983, %fd6;
	mul.f64 	%fd267, %fd266, %fd266;
	div.rn.f64 	%fd268, %fd5, %fd4;
	add.f64 	%fd984, %fd268, 0d3F591B1850EB5314;
	fma.rn.f64 	%fd985, %fd984, 0d3FF45F306DC9C883, %fd267;
	sqrt.rn.f64 	%fd269, %fd985;
	fma.rn.f64 	%fd986, %fd984, 0d40021BB945252403, %fd267;
	sqrt.rn.f64 	%fd270, %fd986;
	{
	.reg .b32 %temp; 
	mov.b64 	{%temp, %r80}, %fd270;
	}
	{
	.reg .b32 %temp; 
	mov.b64 	{%r81, %temp}, %fd270;
	}
	setp.gt.s32 	%p140, %r80, 1048575;
	mov.b32 	%r82, -1023;
	mov.f64 	%fd1220, %fd270;
	@%p140 bra 	$L__BB7_52;
	mul.f64 	%fd1220, %fd270, 0d4350000000000000;
	{
	.reg .b32 %temp; 
	mov.b64 	{%temp, %r80}, %fd1220;
	}
	{
	.reg .b32 %temp; 
	mov.b64 	{%r81, %temp}, %fd1220;
	}
	mov.b32 	%r82, -1077;
$L__BB7_52:
	add.s32 	%r46, %r80, -1;
	setp.gt.u32 	%p141, %r46, 2146435070;
	@%p141 bra 	$L__BB7_56;
	shr.u32 	%r49, %r80, 20;
	add.s32 	%r83, %r82, %r49;
	and.b32  	%r50, %r80, 1048575;
	or.b32  	%r51, %r50, 1072693248;
	mov.b64 	%fd1221, {%r81, %r51};
	setp.lt.u32 	%p143, %r51, 1073127583;
	@%p143 bra 	$L__BB7_55;
	{
	.reg .b32 %temp; 
	mov.b64 	{%r52, %temp}, %fd1221;
	}
	{
	.reg .b32 %temp; 
	mov.b64 	{%temp, %r53}, %fd1221;
	}
	add.s32 	%r54, %r53, -1048576;
	mov.b64 	%fd1221, {%r52, %r54};
	add.s32 	%r83, %r83, 1;
$L__BB7_55:
	add.f64 	%fd988, %fd1221, 0dBFF0000000000000;
	add.f64 	%fd989, %fd1221, 0d3FF0000000000000;
	rcp.approx.ftz.f64 	%fd990, %fd989;
	neg.f64 	%fd991, %fd989;
	fma.rn.f64 	%fd992, %fd991, %fd990, 0d3FF0000000000000;
	fma.rn.f64 	%fd993, %fd992, %fd992, %fd992;
	fma.rn.f64 	%fd994, %fd993, %fd990, %fd990;
	mul.f64 	%fd995, %fd988, %fd994;
	fma.rn.f64 	%fd996, %fd988, %fd994, %fd995;
	mul.f64 	%fd997, %fd996, %fd996;
	fma.rn.f64 	%fd998, %fd997, 0d3EB1380B3AE80F1E, 0d3ED0EE258B7A8B04;
	fma.rn.f64 	%fd999, %fd998, %fd997, 0d3EF3B2669F02676F;
	fma.rn.f64 	%fd1000, %fd999, %fd997, 0d3F1745CBA9AB0956;
	fma.rn.f64 	%fd1001, %fd1000, %fd997, 0d3F3C71C72D1B5154;
	fma.rn.f64 	%fd1002, %fd1001, %fd997, 0d3F624924923BE72D;
	fma.rn.f64 	%fd1003, %fd1002, %fd997, 0d3F8999999999A3C4;
	fma.rn.f64 	%fd1004, %fd1003, %fd997, 0d3FB5555555555554;
	sub.f64 	%fd1005, %fd988, %fd996;
	add.f64 	%fd1006, %fd1005, %fd1005;
	neg.f64 	%fd1007, %fd996;
	fma.rn.f64 	%fd1008, %fd1007, %fd988, %fd1006;
	mul.f64 	%fd1009, %fd994, %fd1008;
	mul.f64 	%fd1010, %fd997, %fd1004;
	fma.rn.f64 	%fd1011, %fd1010, %fd996, %fd1009;
	xor.b32  	%r55, %r83, -2147483648;
	mov.b32 	%r56, 1127219200;
	mov.b64 	%fd1012, {%r55, %r56};
	mov.b32 	%r57, -2147483648;
	mov.b64 	%fd1013, {%r57, %r56};
	sub.f64 	%fd1014, %fd1012, %fd1013;
	fma.rn.f64 	%fd1015, %fd1014, 0d3FE62E42FEFA39EF, %fd996;
	fma.rn.f64 	%fd1016, %fd1014, 0dBFE62E42FEFA39EF, %fd1015;
	sub.f64 	%fd1017, %fd1016, %fd996;
	sub.f64 	%fd1018, %fd1011, %fd1017;
	fma.rn.f64 	%fd1019, %fd1014, 0d3C7ABC9E3B39803F, %fd1018;
	add.f64 	%fd1222, %fd1015, %fd1019;
	bra.uni 	$L__BB7_57;
$L__BB7_56:
	fma.rn.f64 	%fd987, %fd1220, 0d7FF0000000000000, 0d7FF0000000000000;
	{
	.reg .b32 %temp; 
	mov.b64 	{%temp, %r47}, %fd1220;
	}
	and.b32  	%r48, %r47, 2147483647;
	setp.eq.s32 	%p142, %r48, 0;
	selp.f64 	%fd1222, 0dFFF0000000000000, %fd987, %p142;
$L__BB7_57:
	mul.f64 	%fd1020, %fd1219, 0d3F7D41D4E199379F;
	fma.rn.f64 	%fd1021, %fd1222, 0dBFC4C60CBF2B239A, 0d3FF0000000000000;
	mul.f64 	%fd1022, %fd1021, %fd1021;
	mul.f64 	%fd1023, %fd4, 0d3FD92580C308FEAC;
	mul.f64 	%fd1024, %fd1023, %fd1020;
	mul.f64 	%fd1025, %fd270, %fd1024;
	mul.f64 	%fd279, %fd1025, %fd1022;
	mul.f64 	%fd280, %fd266, %fd279;
	mul.f64 	%fd281, %fd6, %fd6;
	mov.f64 	%fd1026, 0d3F744CE911D1E48F;
	sub.f64 	%fd1027, %fd1026, %fd281;
	mov.f64 	%fd1028, 0d3F591B1850EB5314;
	sub.f64 	%fd1029, %fd1028, %fd268;
	mul.f64 	%fd1030, %fd1029, %fd269;
	div.rn.f64 	%fd282, %fd1030, %fd270;
	fma.rn.f64 	%fd1031, %fd1027, 0d3FE0000000000000, %fd282;
	mul.f64 	%fd283, %fd1031, %fd279;
	mul.f64 	%fd1032, %fd4, 0dBFD92580C308FEAC;
	mul.f64 	%fd284, %fd1032, %fd1020;
	{
	.reg .b32 %temp; 
	mov.b64 	{%temp, %r84}, %fd269;
	}
	{
	.reg .b32 %temp; 
	mov.b64 	{%r85, %temp}, %fd269;
	}
	setp.gt.s32 	%p144, %r84, 1048575;
	mov.b32 	%r86, -1023;
	mov.f64 	%fd1223, %fd269;
	@%p144 bra 	$L__BB7_59;
	mul.f64 	%fd1223, %fd269, 0d4350000000000000;
	{
	.reg .b32 %temp; 
	mov.b64 	{%temp, %r84}, %fd1223;
	}
	{
	.reg .b32 %temp; 
	mov.b64 	{%r85, %temp}, %fd1223;
	}
	mov.b32 	%r86, -1077;
$L__BB7_59:
	add.s32 	%r60, %r84, -1;
	setp.gt.u32 	%p145, %r60, 2146435070;
	@%p145 bra 	$L__BB7_63;
	shr.u32 	%r63, %r84, 20;
	add.s32 	%r87, %r86, %r63;
	and.b32  	%r64, %r84, 1048575;
	or.b32  	%r65, %r64, 1072693248;
	mov.b64 	%fd1224, {%r85, %r65};
	setp.lt.u32 	%p147, %r65, 1073127583;
	@%p147 bra 	$L__BB7_62;
	{
	.reg .b32 %temp; 
	mov.b64 	{%r66, %temp}, %fd1224;
	}
	{
	.reg .b32 %temp; 
	mov.b64 	{%temp, %r67}, %fd1224;
	}
	add.s32 	%r68, %r67, -1048576;
	mov.b64 	%fd1224, {%r66, %r68};
	add.s32 	%r87, %r87, 1;
$L__BB7_62:
	add.f64 	%fd1034, %fd1224, 0dBFF0000000000000;
	add.f64 	%fd1035, %fd1224, 0d3FF0000000000000;
	rcp.approx.ftz.f64 	%fd1036, %fd1035;
	neg.f64 	%fd1037, %fd1035;
	fma.rn.f64 	%fd1038, %fd1037, %fd1036, 0d3FF0000000000000;
	fma.rn.f64 	%fd1039, %fd1038, %fd1038, %fd1038;
	fma.rn.f64 	%fd1040, %fd1039, %fd1036, %fd1036;
	mul.f64 	%fd1041, %fd1034, %fd1040;
	fma.rn.f64 	%fd1042, %fd1034, %fd1040, %fd1041;
	mul.f64 	%fd1043, %fd1042, %fd1042;
	fma.rn.f64 	%fd1044, %fd1043, 0d3EB1380B3AE80F1E, 0d3ED0EE258B7A8B04;
	fma.rn.f64 	%fd1045, %fd1044, %fd1043, 0d3EF3B2669F02676F;
	fma.rn.f64 	%fd1046, %fd1045, %fd1043, 0d3F1745CBA9AB0956;
	fma.rn.f64 	%fd1047, %fd1046, %fd1043, 0d3F3C71C72D1B5154;
	fma.rn.f64 	%fd1048, %fd1047, %fd1043, 0d3F624924923BE72D;
	fma.rn.f64 	%fd1049, %fd1048, %fd1043, 0d3F8999999999A3C4;
	fma.rn.f64 	%fd1050, %fd1049, %fd1043, 0d3FB5555555555554;
	sub.f64 	%fd1051, %fd1034, %fd1042;
	add.f64 	%fd1052, %fd1051, %fd1051;
	neg.f64 	%fd1053, %fd1042;
	fma.rn.f64 	%fd1054, %fd1053, %fd1034, %fd1052;
	mul.f64 	%fd1055, %fd1040, %fd1054;
	mul.f64 	%fd1056, %fd1043, %fd1050;
	fma.rn.f64 	%fd1057, %fd1056, %fd1042, %fd1055;
	xor.b32  	%r69, %r87, -2147483648;
	mov.b32 	%r70, 1127219200;
	mov.b64 	%fd1058, {%r69, %r70};
	mov.b32 	%r71, -2147483648;
	mov.b64 	%fd1059, {%r71, %r70};
	sub.f64 	%fd1060, %fd1058, %fd1059;
	fma.rn.f64 	%fd1061, %fd1060, 0d3FE62E42FEFA39EF, %fd1042;
	fma.rn.f64 	%fd1062, %fd1060, 0dBFE62E42FEFA39EF, %fd1061;
	sub.f64 	%fd1063, %fd1062, %fd1042;
	sub.f64 	%fd1064, %fd1057, %fd1063;
	fma.rn.f64 	%fd1065, %fd1060, 0d3C7ABC9E3B39803F, %fd1064;
	add.f64 	%fd1225, %fd1061, %fd1065;
	bra.uni 	$L__BB7_64;
$L__BB7_63:
	fma.rn.f64 	%fd1033, %fd1223, 0d7FF0000000000000, 0d7FF0000000000000;
	{
	.reg .b32 %temp; 
	mov.b64 	{%temp, %r61}, %fd1223;
	}
	and.b32  	%r62, %r61, 2147483647;
	setp.eq.s32 	%p146, %r62, 0;
	selp.f64 	%fd1225, 0dFFF0000000000000, %fd1033, %p146;
$L__BB7_64:
	ld.param.u64 	%rd82, [_Z16calcul_componentPdS_S_S_S_S_S_S_S_S_S_S_Pi_param_11];
	ld.param.u64 	%rd80, [_Z16calcul_componentPdS_S_S_S_S_S_S_S_S_S_S_Pi_param_9];
	ld.param.u64 	%rd79, [_Z16calcul_componentPdS_S_S_S_S_S_S_S_S_S_S_Pi_param_7];
	ld.param.u64 	%rd78, [_Z16calcul_componentPdS_S_S_S_S_S_S_S_S_S_S_Pi_param_5];
	add.u64 	%rd49, %SP, 0;
	add.u64 	%rd12, %SPL, 0;
	cvta.to.global.u64 	%rd50, %rd82;
	fma.rn.f64 	%fd1066, %fd1225, 0dBFC4C60CBF2B239A, 0d3FF0000000000000;
	mul.f64 	%fd1067, %fd1066, %fd1066;
	mul.f64 	%fd1068, %fd269, %fd284;
	mul.f64 	%fd1069, %fd1068, %fd1067;
	mul.f64 	%fd1070, %fd279, 0d3F947AE147AE147B;
	fma.rn.f64 	%fd1071, %fd267, 0d3FE0000000000000, %fd282;
	mul.f64 	%fd1072, %fd1071, %fd1070;
	ld.global.f64 	%fd1073, [%rd50];
	div.rn.f64 	%fd1074, %fd211, 0d3F547AE147AE147B;
	mov.f64 	%fd1075, 0d4000000000000000;
	div.rn.f64 	%fd1076, %fd1075, %fd1;
	neg.f64 	%fd1077, %fd2;
	mul.f64 	%fd1078, %fd6, %fd1077;
	mul.f64 	%fd1079, %fd1076, %fd1078;
	sub.f64 	%fd1080, %fd1074, %fd1079;
	mul.f64 	%fd1081, %fd1080, %fd1073;
	sub.f64 	%fd1082, %fd2, %fd1081;
	mul.wide.s32 	%rd51, %r1, 8;
	add.s64 	%rd13, %rd5, %rd51;
	st.global.f64 	[%rd13], %fd1082;
	ld.global.f64 	%fd1083, [%rd50];
	div.rn.f64 	%fd1084, %fd212, 0d3F547AE147AE147B;
	sub.f64 	%fd1085, %fd1084, %fd280;
	mul.f64 	%fd1086, %fd6, %fd1078;
	mul.f64 	%fd1087, %fd1076, %fd1086;
	sub.f64 	%fd1088, %fd1085, %fd1087;
	mul.f64 	%fd1089, %fd2, %fd6;
	mul.f64 	%fd1090, %fd1088, %fd1083;
	sub.f64 	%fd1091, %fd1089, %fd1090;
	div.rn.f64 	%fd1092, %fd1091, %fd1082;
	add.s64 	%rd52, %rd4, %rd51;
	st.global.f64 	[%rd52], %fd1092;
	ld.global.f64 	%fd1093, [%rd50];
	div.rn.f64 	%fd1094, %fd213, 0d3F547AE147AE147B;
	sub.f64 	%fd1095, %fd1094, %fd283;
	mul.f64 	%fd1096, %fd3, 0d3FFAAAAAAAAAAAAB;
	neg.f64 	%fd1097, %fd6;
	mul.f64 	%fd1098, %fd1096, %fd1097;
	div.rn.f64 	%fd1099, %fd1098, 0d3FE5555555555556;
	mul.f64 	%fd1100, %fd6, %fd1089;
	mul.f64 	%fd1101, %fd6, %fd1100;
	mul.f64 	%fd1102, %fd1101, 0d3FE0000000000000;
	sub.f64 	%fd1103, %fd1099, %fd1102;
	mul.f64 	%fd1104, %fd1076, %fd1103;
	sub.f64 	%fd1105, %fd1095, %fd1104;
	div.rn.f64 	%fd1106, %fd3, 0d3FE5555555555556;
	mul.f64 	%fd1107, %fd1105, %fd1093;
	sub.f64 	%fd1108, %fd1106, %fd1107;
	fma.rn.f64 	%fd1109, %fd1100, 0d3FE0000000000000, %fd1108;
	ld.global.f64 	%fd1110, [%rd13];
	mul.f64 	%fd1111, %fd1110, %fd1092;
	mul.f64 	%fd1112, %fd1092, %fd1111;
	mul.f64 	%fd1113, %fd1112, 0d3FE0000000000000;
	sub.f64 	%fd1114, %fd1109, %fd1113;
	mul.f64 	%fd1115, %fd1114, 0d3FE5555555555556;
	cvta.to.global.u64 	%rd53, %rd78;
	add.s64 	%rd14, %rd53, %rd51;
	st.global.f64 	[%rd14], %fd1115;
	ld.global.f64 	%fd1116, [%rd50];
	div.rn.f64 	%fd1117, %fd258, 0d3F547AE147AE147B;
	sub.f64 	%fd1118, %fd1117, %fd1069;
	neg.f64 	%fd1119, %fd4;
	mul.f64 	%fd1120, %fd6, %fd1119;
	mul.f64 	%fd1121, %fd1076, %fd1120;
	sub.f64 	%fd1122, %fd1118, %fd1121;
	mul.f64 	%fd1123, %fd1122, %fd1116;
	sub.f64 	%fd1124, %fd4, %fd1123;
	cvta.to.global.u64 	%rd54, %rd79;
	add.s64 	%rd15, %rd54, %rd51;
	st.global.f64 	[%rd15], %fd1124;
	ld.global.f64 	%fd1125, [%rd52];
	mul.f64 	%fd1126, %fd1124, %fd1125;
	mul.f64 	%fd1127, %fd4, %fd6;
	sub.f64 	%fd1128, %fd1126, %fd1127;
	ld.global.f64 	%fd1129, [%rd50];
	div.rn.f64 	%fd1130, %fd1128, %fd1129;
	div.rn.f64 	%fd1131, %fd259, 0d3F547AE147AE147B;
	add.f64 	%fd1132, %fd1131, %fd1130;
	mul.f64 	%fd1133, %fd6, %fd1120;
	mul.f64 	%fd1134, %fd1076, %fd1133;
	sub.f64 	%fd1135, %fd1132, %fd1134;
	div.rn.f64 	%fd1136, %fd260, 0d3F547AE147AE147B;
	div.rn.f64 	%fd1137, %fd5, 0d3FE5555555555556;
	fma.rn.f64 	%fd1138, %fd281, 0d3FE0000000000000, %fd1137;
	mul.f64 	%fd1139, %fd1138, %fd1069;
	sub.f64 	%fd1140, %fd1072, %fd1139;
	fma.rn.f64 	%fd1141, %fd6, %fd1135, %fd1140;
	sub.f64 	%fd1142, %fd1136, %fd1141;
	mul.f64 	%fd1143, %fd5, 0d3FFAAAAAAAAAAAAB;
	mul.f64 	%fd1144, %fd1143, %fd1097;
	div.rn.f64 	%fd1145, %fd1144, 0d3FE5555555555556;
	mul.f64 	%fd1146, %fd6, %fd1127;
	mul.f64 	%fd1147, %fd6, %fd1146;
	mul.f64 	%fd1148, %fd1147, 0d3FE0000000000000;
	sub.f64 	%fd1149, %fd1145, %fd1148;
	mul.f64 	%fd1150, %fd1076, %fd1149;
	sub.f64 	%fd1151, %fd1142, %fd1150;
	mul.f64 	%fd1152, %fd1129, %fd1151;
	sub.f64 	%fd1153, %fd1137, %fd1152;
	fma.rn.f64 	%fd1154, %fd1146, 0d3FE0000000000000, %fd1153;
	mul.f64 	%fd1155, %fd1125, %fd1126;
	mul.f64 	%fd1156, %fd1155, 0d3FE0000000000000;
	sub.f64 	%fd1157, %fd1154, %fd1156;
	mul.f64 	%fd293, %fd1157, 0d3FE5555555555556;
	cvta.to.global.u64 	%rd55, %rd80;
	add.s64 	%rd16, %rd55, %rd51;
	st.global.f64 	[%rd16], %fd293;
	setp.geu.f64 	%p148, %fd293, 0d0000000000000000;
	@%p148 bra 	$L__BB7_66;
	st.local.v2.f64 	[%rd12], {%fd1, %fd293};
	mov.u64 	%rd56, $str$2;
	cvta.global.u64 	%rd57, %rd56;
	{ // callseq 1, 0
	.param .b64 param0;
	st.param.b64 	[param0], %rd57;
	.param .b64 param1;
	st.param.b64 	[param1], %rd49;
	.param .b32 retval0;
	call.uni (retval0), 
	vprintf, 
	(
	param0, 
	param1
	);
	ld.param.b32 	%r72, [retval0];
	} // callseq 1
	ld.global.f64 	%fd1158, [%rd14];
	st.global.f64 	[%rd16], %fd1158;
$L__BB7_66:
	ld.global.f64 	%fd294, [%rd15];
	setp.geu.f64 	%p149, %fd294, 0d0000000000000000;
	@%p149 bra 	$L__BB7_68;
	st.local.v2.f64 	[%rd12], {%fd1, %fd294};
	mov.u64 	%rd59, $str$3;
	cvta.global.u64 	%rd60, %rd59;
	{ // callseq 2, 0
	.param .b64 param0;
	st.param.b64 	[param0], %rd60;
	.param .b64 param1;
	st.param.b64 	[param1], %rd49;
	.param .b32 retval0;
	call.uni (retval0), 
	vprintf, 
	(
	param0, 
	param1
	);
	ld.param.b32 	%r74, [retval0];
	} // callseq 2
	ld.global.f64 	%fd1159, [%rd13];
	st.global.f64 	[%rd15], %fd1159;
$L__BB7_68:
	ld.param.u64 	%rd81, [_Z16calcul_componentPdS_S_S_S_S_S_S_S_S_S_S_Pi_param_10];
	cvta.to.global.u64 	%rd17, %rd81;
	ld.global.f64 	%fd1160, [%rd17];
	setp.geu.f64 	%p150, %fd257, %fd1160;
	@%p150 bra 	$L__BB7_70;
	st.global.f64 	[%rd17], %fd257;
$L__BB7_70:
	ret;

}


// ===== COMPILED SASS (sm_100) =====

	.target	sm_100

	.elftype	@"ET_EXEC"


//--------------------- .note.nv.tkinfo           --------------------------
	.section	.note.nv.tkinfo,"",@"SHT_NOTE"
	.sectionflags	@"SHF_NOTE_NV_TKINFO"
	.tkinfo
        /*0018*/ 	.word	0x00000002
        /*0030*/ 	.string	""
        /*0030*/ 	.string	"ptxas"
        /*0030*/ 	.string	"Cuda compilation tools, release 13.0, V13.0.88"
        /*0030*/ 	.string	"Build cuda_13.0.r13.0/compiler.36424714_0"
        /*0030*/ 	.string	"-arch sm_100 -m 64 "



//--------------------- .note.nv.cuinfo           --------------------------
	.section	.note.nv.cuinfo,"",@"SHT_NOTE"
	.sectionflags	@"SHF_NOTE_NV_CUINFO"
        /*0018*/ 	.short	0x0002
        /*001a*/ 	.short	0x0064
        /*001c*/ 	.short	0x0082
	.zero		2


//--------------------- .nv.info                  --------------------------
	.section	.nv.info,"",@"SHT_CUDA_INFO"
	.align	4


	//----- nvinfo : EIATTR_REGCOUNT
	.align		4
        /*0000*/ 	.byte	0x04, 0x2f
        /*0002*/ 	.short	(.L_4 - .L_3)
	.align		4
.L_3:
        /*0004*/ 	.word	index@(_Z9addKernelPiPKiS1_)
        /*0008*/ 	.word	0x0000000c


	//----- nvinfo : EIATTR_FRAME_SIZE
	.align		4
.L_4:
        /*000c*/ 	.byte	0x04, 0x11
        /*000e*/ 	.short	(.L_6 - .L_5)
	.align		4
.L_5:
        /*0010*/ 	.word	index@(_Z9addKernelPiPKiS1_)
        /*0014*/ 	.word	0x00000000


	//----- nvinfo : EIATTR_REGCOUNT
	.align		4
.L_6:
        /*0018*/ 	.byte	0x04, 0x2f
        /*001a*/ 	.short	(.L_8 - .L_7)
	.align		4
.L_7:
        /*001c*/ 	.word	index@(_Z9funk_timePdS_S_)
        /*0020*/ 	.word	0x00000010


	//----- nvinfo : EIATTR_FRAME_SIZE
	.align		4
.L_8:
        /*0024*/ 	.byte	0x04, 0x11
        /*0026*/ 	.short	(.L_10 - .L_9)
	.align		4
.L_9:
        /*0028*/ 	.word	index@(_Z9funk_timePdS_S_)
        /*002c*/ 	.word	0x00000000


	//----- nvinfo : EIATTR_REGCOUNT
	.align		4
.L_10:
        /*0030*/ 	.byte	0x04, 0x2f
        /*0032*/ 	.short	(.L_12 - .L_11)
	.align		4
.L_11:
        /*0034*/ 	.word	index@(_Z8takeOmniPdS_S_S_S_S_S_S_S_S_Pi)
        /*0038*/ 	.word	0x00000020


	//----- nvinfo : EIATTR_FRAME_SIZE
	.align		4
.L_12:
        /*003c*/ 	.byte	0x04, 0x11
        /*003e*/ 	.short	(.L_14 - .L_13)
	.align		4
.L_13:
        /*0040*/ 	.word	index@($__internal_5_$__cuda_sm20_div_rn_f64_full)
        /*0044*/ 	.word	0x00000000


	//----- nvinfo : EIATTR_FRAME_SIZE
	.align		4
.L_14:
        /*0048*/ 	.byte	0x04, 0x11
        /*004a*/ 	.short	(.L_16 - .L_15)
	.align		4
.L_15:
        /*004c*/ 	.word	index@(_Z8takeOmniPdS_S_S_S_S_S_S_S_S_Pi)
        /*0050*/ 	.word	0x00000000


	//----- nvinfo : EIATTR_REGCOUNT
	.align		4
.L_16:
        /*0054*/ 	.byte	0x04, 0x2f
        /*0056*/ 	.short	(.L_18 - .L_17)
	.align		4
.L_17:
        /*0058*/ 	.word	index@(_Z12takeVoyadgerPdS_S_PiS0_)
        /*005c*/ 	.word	0x0000000e


	//----- nvinfo : EIATTR_FRAME_SIZE
	.align		4
.L_18:
        /*0060*/ 	.byte	0x04, 0x11
        /*0062*/ 	.short	(.L_20 - .L_19)
	.align		4
.L_19:
        /*0064*/ 	.word	index@(_Z12takeVoyadgerPdS_S_PiS0_)
        /*0068*/ 	.word	0x00000000


	//----- nvinfo : EIATTR_REGCOUNT
	.align		4
.L_20:
        /*006c*/ 	.byte	0x04, 0x2f
        /*006e*/ 	.short	(.L_22 - .L_21)
	.align		4
.L_21:
        /*0070*/ 	.word	index@(_Z13takeVoyadger2PdS_S_S_S_PiS_S_S_)
        /*0074*/ 	.word	0x00000020


	//----- nvinfo : EIATTR_FRAME_SIZE
	.align		4
.L_22:
        /*0078*/ 	.byte	0x04, 0x11
        /*007a*/ 	.short	(.L_24 - .L_23)
	.align		4
.L_23:
        /*007c*/ 	.word	index@($__internal_4_$__cuda_sm20_div_rn_f64_full)
        /*0080*/ 	.word	0x00000000


	//----- nvinfo : EIATTR_FRAME_SIZE
	.align		4
.L_24:
        /*0084*/ 	.byte	0x04, 0x11
        /*0086*/ 	.short	(.L_26 - .L_25)
	.align		4
.L_25:
        /*0088*/ 	.word	index@(_Z13takeVoyadger2PdS_S_S_S_PiS_S_S_)
        /*008c*/ 	.word	0x00000000


	//----- nvinfo : EIATTR_REGCOUNT
	.align		4
.L_26:
        /*0090*/ 	.byte	0x04, 0x2f
        /*0092*/ 	.short	(.L_28 - .L_27)
	.align		4
.L_27:
        /*0094*/ 	.word	index@(_Z9init_timePdS_)
        /*0098*/ 	.word	0x0000000a


	//----- nvinfo : EIATTR_FRAME_SIZE
	.align		4
.L_28:
        /*009c*/ 	.byte	0x04, 0x11
        /*009e*/ 	.short	(.L_30 - .L_29)
	.align		4
.L_29:
        /*00a0*/ 	.word	index@(_Z9init_timePdS_)
        /*00a4*/ 	.word	0x00000000


	//----- nvinfo : EIATTR_REGCOUNT
	.align		4
.L_30:
        /*00a8*/ 	.byte	0x04, 0x2f
        /*00aa*/ 	.short	(.L_32 - .L_31)
	.align		4
.L_31:
        /*00ac*/ 	.word	index@(_Z6calculPdS_S_S_S_S_S_S_Pi)
        /*00b0*/ 	.word	0x0000006b


	//----- nvinfo : EIATTR_FRAME_SIZE
	.align		4
.L_32:
        /*00b4*/ 	.byte	0x04, 0x11
        /*00b6*/ 	.short	(.L_34 - .L_33)
	.align		4
.L_33:
        /*00b8*/ 	.word	index@($__internal_3_$__cuda_sm20_dsqrt_rn_f64_mediumpath_v1)
        /*00bc*/ 	.word	0x00000000


	//----- nvinfo : EIATTR_FRAME_SIZE
	.align		4
.L_34:
        /*00c0*/ 	.byte	0x04, 0x11
        /*00c2*/ 	.short	(.L_36 - .L_35)
	.align		4
.L_35:
        /*00c4*/ 	.word	index@($__internal_2_$__cuda_sm20_div_rn_f64_full)
        /*00c8*/ 	.word	0x00000000


	//----- nvinfo : EIATTR_FRAME_SIZE
	.align		4
.L_36:
        /*00cc*/ 	.byte	0x04, 0x11
        /*00ce*/ 	.short	(.L_38 - .L_37)
	.align		4
.L_37:
        /*00d0*/ 	.word	index@(_Z6calculPdS_S_S_S_S_S_S_Pi)
        /*00d4*/ 	.word	0x00000000


	//----- nvinfo : EIATTR_REGCOUNT
	.align		4
.L_38:
        /*00d8*/ 	.byte	0x04, 0x2f
        /*00da*/ 	.short	(.L_40 - .L_39)
	.align		4
.L_39:
        /*00dc*/ 	.word	index@(_Z16calcul_componentPdS_S_S_S_S_S_S_S_S_S_S_Pi)
        /*00e0*/ 	.word	0x00000088


	//----- nvinfo : EIATTR_FRAME_SIZE
	.align		4
.L_40:
        /*00e4*/ 	.byte	0x04, 0x11
        /*00e6*/ 	.short	(.L_42 - .L_41)
	.align		4
.L_41:
        /*00e8*/ 	.word	index@($__internal_1_$__cuda_sm20_dsqrt_rn_f64_mediumpath_v1)
        /*00ec*/ 	.word	0x00000010


	//----- nvinfo : EIATTR_FRAME_SIZE
	.align		4
.L_42:
        /*00f0*/ 	.byte	0x04, 0x11
        /*00f2*/ 	.short	(.L_44 - .L_43)
	.align		4
.L_43:
        /*00f4*/ 	.word	index@($__internal_0_$__cuda_sm20_div_rn_f64_full)
        /*00f8*/ 	.word	0x00000010


	//----- nvinfo : EIATTR_FRAME_SIZE
	.align		4
.L_44:
        /*00fc*/ 	.byte	0x04, 0x11
        /*00fe*/ 	.short	(.L_46 - .L_45)
	.align		4
.L_45:
        /*0100*/ 	.word	index@(_Z16calcul_componentPdS_S_S_S_S_S_S_S_S_S_S_Pi)
        /*0104*/ 	.word	0x00000010


	//----- nvinfo : EIATTR_MIN_STACK_SIZE
	.align		4
.L_46:
        /*0108*/ 	.byte	0x04, 0x12
        /*010a*/ 	.short	(.L_48 - .L_47)
	.align		4
.L_47:
        /*010c*/ 	.word	index@(_Z16calcul_componentPdS_S_S_S_S_S_S_S_S_S_S_Pi)
        /*0110*/ 	.word	0x00000010


	//----- nvinfo : EIATTR_MIN_STACK_SIZE
	.align		4
.L_48:
        /*0114*/ 	.byte	0x04, 0x12
        /*0116*/ 	.short	(.L_50 - .L_49)
	.align		4
.L_49:
        /*0118*/ 	.word	index@(_Z6calculPdS_S_S_S_S_S_S_Pi)
        /*011c*/ 	.word	0x00000000


	//----- nvinfo : EIATTR_MIN_STACK_SIZE
	.align		4
.L_50:
        /*0120*/ 	.byte	0x04, 0x12
        /*0122*/ 	.short	(.L_52 - .L_51)
	.align		4
.L_51:
        /*0124*/ 	.word	index@(_Z9init_timePdS_)
        /*0128*/ 	.word	0x00000000


	//----- nvinfo : EIATTR_MIN_STACK_SIZE
	.align		4
.L_52:
        /*012c*/ 	.byte	0x04, 0x12
        /*012e*/ 	.short	(.L_54 - .L_53)
	.align		4
.L_53:
        /*0130*/ 	.word	index@(_Z13takeVoyadger2PdS_S_S_S_PiS_S_S_)
        /*0134*/ 	.word	0x00000000


	//----- nvinfo : EIATTR_MIN_STACK_SIZE
	.align		4
.L_54:
        /*0138*/ 	.byte	0x04, 0x12
        /*013a*/ 	.short	(.L_56 - .L_55)
	.align		4
.L_55:
        /*013c*/ 	.word	index@(_Z12takeVoyadgerPdS_S_PiS0_)
        /*0140*/ 	.word	0x00000000


	//----- nvinfo : EIATTR_MIN_STACK_SIZE
	.align		4
.L_56:
        /*0144*/ 	.byte	0x04, 0x12
        /*0146*/ 	.short	(.L_58 - .L_57)
	.align		4
.L_57:
        /*0148*/ 	.word	index@(_Z8takeOmniPdS_S_S_S_S_S_S_S_S_Pi)
        /*014c*/ 	.word	0x00000000


	//----- nvinfo : EIATTR_MIN_STACK_SIZE
	.align		4
.L_58:
        /*0150*/ 	.byte	0x04, 0x12
        /*0152*/ 	.short	(.L_60 - .L_59)
	.align		4
.L_59:
        /*0154*/ 	.word	index@(_Z9funk_timePdS_S_)
        /*0158*/ 	.word	0x00000000


	//----- nvinfo : EIATTR_MIN_STACK_SIZE
	.align		4
.L_60:
        /*015c*/ 	.byte	0x04, 0x12
        /*015e*/ 	.short	(.L_62 - .L_61)
	.align		4
.L_61:
        /*0160*/ 	.word	index@(_Z9addKernelPiPKiS1_)
        /*0164*/ 	.word	0x00000000
.L_62:


//--------------------- .nv.compat                --------------------------
	.section	.nv.compat,"",@"SHT_CUDA_COMPAT_INFO"
	.align	4
        /*0000*/ 	.byte	0x02, 0x09, 0x00, 0x00, 0x02, 0x02, 0x01, 0x00, 0x02, 0x05, 0x05, 0x00, 0x03, 0x07, 0x01, 0x01
        /*0010*/ 	.byte	0x02, 0x03, 0x00, 0x00, 0x02, 0x06, 0x01, 0x00, 0x04, 0x0b, 0x08, 0x00, 0x01, 0x00, 0x00, 0x00
        /*0020*/ 	.byte	0x00, 0x00, 0x00, 0x00


//--------------------- .nv.info._Z16calcul_componentPdS_S_S_S_S_S_S_S_S_S_S_Pi --------------------------
	.section	.nv.info._Z16calcul_componentPdS_S_S_S_S_S_S_S_S_S_S_Pi,"",@"SHT_CUDA_INFO"
	.sectionflags	@""
	.align	4


	//----- nvinfo : EIATTR_CUDA_API_VERSION
	.align		4
        /*0000*/ 	.byte	0x04, 0x37
        /*0002*/ 	.short	(.L_64 - .L_63)
.L_63:
        /*0004*/ 	.word	0x00000082


	//----- nvinfo : EIATTR_KPARAM_INFO
	.align		4
.L_64:
        /*0008*/ 	.byte	0x04, 0x17
        /*000a*/ 	.short	(.L_66 - .L_65)
.L_65:
        /*000c*/ 	.word	0x00000000
        /*0010*/ 	.short	0x000c
        /*0012*/ 	.short	0x0060
        /*0014*/ 	.byte	0x00, 0xf5, 0x21, 0x00


	//----- nvinfo : EIATTR_KPARAM_INFO
	.align		4
.L_66:
        /*0018*/ 	.byte	0x04, 0x17
        /*001a*/ 	.short	(.L_68 - .L_67)
.L_67:
        /*001c*/ 	.word	0x00000000
        /*0020*/ 	.short	0x000b
        /*0022*/ 	.short	0x0058
        /*0024*/ 	.byte	0x00, 0xf5, 0x21, 0x00


	//----- nvinfo : EIATTR_KPARAM_INFO
	.align		4
.L_68:
        /*0028*/ 	.byte	0x04, 0x17
        /*002a*/ 	.short	(.L_70 - .L_69)
.L_69:
        /*002c*/ 	.word	0x00000000
        /*0030*/ 	.short	0x000a
        /*0032*/ 	.short	0x0050
        /*0034*/ 	.byte	0x00, 0xf5, 0x21, 0x00


	//----- nvinfo : EIATTR_KPARAM_INFO
	.align		4
.L_70:
        /*0038*/ 	.byte	0x04, 0x17
        /*003a*/ 	.short	(.L_72 - .L_71)
.L_71:
        /*003c*/ 	.word	0x00000000
        /*0040*/ 	.short	0x0009
        /*0042*/ 	.short	0x0048
        /*0044*/ 	.byte	0x00, 0xf5, 0x21, 0x00


	//----- nvinfo : EIATTR_KPARAM_INFO
	.align		4
.L_72:
        /*0048*/ 	.byte	0x04, 0x17
        /*004a*/ 	.short	(.L_74 - .L_73)
.L_73:
        /*004c*/ 	.word	0x00000000
        /*0050*/ 	.short	0x0008
        /*0052*/ 	.short	0x0040
        /*0054*/ 	.byte	0x00, 0xf5, 0x21, 0x00


	//----- nvinfo : EIATTR_KPARAM_INFO
	.align		4
.L_74:
        /*0058*/ 	.byte	0x04, 0x17
        /*005a*/ 	.short	(.L_76 - .L_75)
.L_75:
        /*005c*/ 	.word	0x00000000
        /*0060*/ 	.short	0x0007
        /*0062*/ 	.short	0x0038
        /*0064*/ 	.byte	0x00, 0xf5, 0x21, 0x00


	//----- nvinfo : EIATTR_KPARAM_INFO
	.align		4
.L_76:
        /*0068*/ 	.byte	0x04, 0x17
        /*006a*/ 	.short	(.L_78 - .L_77)
.L_77:
        /*006c*/ 	.word	0x00000000
        /*0070*/ 	.short	0x0006
        /*0072*/ 	.short	0x0030
        /*0074*/ 	.byte	0x00, 0xf5, 0x21, 0x00


	//----- nvinfo : EIATTR_KPARAM_INFO
	.align		4
.L_78:
        /*0078*/ 	.byte	0x04, 0x17
        /*007a*/ 	.short	(.L_80 - .L_79)
.L_79:
        /*007c*/ 	.word	0x00000000
        /*0080*/ 	.short	0x0005
        /*0082*/ 	.short	0x0028
        /*0084*/ 	.byte	0x00, 0xf5, 0x21, 0x00


	//----- nvinfo : EIATTR_KPARAM_INFO
	.align		4
.L_80:
        /*0088*/ 	.byte	0x04, 0x17
        /*008a*/ 	.short	(.L_82 - .L_81)
.L_81:
        /*008c*/ 	.word	0x00000000
        /*0090*/ 	.short	0x0004
        /*0092*/ 	.short	0x0020
        /*0094*/ 	.byte	0x00, 0xf5, 0x21, 0x00


	//----- nvinfo : EIATTR_KPARAM_INFO
	.align		4
.L_82:
        /*0098*/ 	.byte	0x04, 0x17
        /*009a*/ 	.short	(.L_84 - .L_83)
.L_83:
        /*009c*/ 	.word	0x00000000
        /*00a0*/ 	.short	0x0003
        /*00a2*/ 	.short	0x0018
        /*00a4*/ 	.byte	0x00, 0xf5, 0x21, 0x00


	//----- nvinfo : EIATTR_KPARAM_INFO
	.align		4
.L_84:
        /*00a8*/ 	.byte	0x04, 0x17
        /*00aa*/ 	.short	(.L_86 - .L_85)
.L_85:
        /*00ac*/ 	.word	0x00000000
        /*00b0*/ 	.short	0x0002
        /*00b2*/ 	.short	0x0010
        /*00b4*/ 	.byte	0x00, 0xf5, 0x21, 0x00


	//----- nvinfo : EIATTR_KPARAM_INFO
	.align		4
.L_86:
        /*00b8*/ 	.byte	0x04, 0x17
        /*00ba*/ 	.short	(.L_88 - .L_87)
.L_87:
        /*00bc*/ 	.word	0x00000000
        /*00c0*/ 	.short	0x0001
        /*00c2*/ 	.short	0x0008
        /*00c4*/ 	.byte	0x00, 0xf5, 0x21, 0x00


	//----- nvinfo : EIATTR_KPARAM_INFO
	.align		4
.L_88:
        /*00c8*/ 	.byte	0x04, 0x17
        /*00ca*/ 	.short	(.L_90 - .L_89)
.L_89:
        /*00cc*/ 	.word	0x00000000
        /*00d0*/ 	.short	0x0000
        /*00d2*/ 	.short	0x0000
        /*00d4*/ 	.byte	0x00, 0xf5, 0x21, 0x00


	//----- nvinfo : EIATTR_SPARSE_MMA_MASK
	.align		4
.L_90:
        /*00d8*/ 	.byte	0x03, 0x50
        /*00da*/ 	.short	0x0000


	//----- nvinfo : EIATTR_MAXREG_COUNT
	.align		4
        /*00dc*/ 	.byte	0x03, 0x1b
        /*00de*/ 	.short	0x00ff


	//----- nvinfo : EIATTR_EXTERNS
	.align		4
        /*00e0*/ 	.byte	0x04, 0x0f
        /*00e2*/ 	.short	(.L_92 - .L_91)


	//   ....[0]....
	.align		4
.L_91:
        /*00e4*/ 	.word	index@(vprintf)


	//----- nvinfo : EIATTR_MERCURY_ISA_VERSION
	.align		4
.L_92:
        /*00e8*/ 	.byte	0x03, 0x5f
        /*00ea*/ 	.short	0x0101


	//----- nvinfo : EIATTR_VRC_CTA_INIT_COUNT
	.align		4
        /*00ec*/ 	.byte	0x02, 0x4a
	.zero		1
	.zero		1


	//----- nvinfo : EIATTR_SYSCALL_OFFSETS
	.align		4
        /*00f0*/ 	.byte	0x04, 0x46
        /*00f2*/ 	.short	(.L_94 - .L_93)


	//   ....[0]....
.L_93:
        /*00f4*/ 	.word	0x00010bb0


	//   ....[1]....
        /*00f8*/ 	.word	0x00010cc0


	//----- nvinfo : EIATTR_EXIT_INSTR_OFFSETS
	.align		4
.L_94:
        /*00fc*/ 	.byte	0x04, 0x1c
        /*00fe*/ 	.short	(.L_96 - .L_95)


	//   ....[0]....
.L_95:
        /*0100*/ 	.word	0x000000e0


	//   ....[1]....
        /*0104*/ 	.word	0x00000250


	//   ....[2]....
        /*0108*/ 	.word	0x000004b0


	//   ....[3]....
        /*010c*/ 	.word	0x00010d30


	//   ....[4]....
        /*0110*/ 	.word	0x00010d50


	//----- nvinfo : EIATTR_CRS_STACK_SIZE
	.align		4
.L_96:
        /*0114*/ 	.byte	0x04, 0x1e
        /*0116*/ 	.short	(.L_98 - .L_97)
.L_97:
        /*0118*/ 	.word	0x00000000


	//----- nvinfo : EIATTR_CBANK_PARAM_SIZE
	.align		4
.L_98:
        /*011c*/ 	.byte	0x03, 0x19
        /*011e*/ 	.short	0x0068


	//----- nvinfo : EIATTR_PARAM_CBANK
	.align		4
        /*0120*/ 	.byte	0x04, 0x0a
        /*0122*/ 	.short	(.L_100 - .L_99)
	.align		4
.L_99:
        /*0124*/ 	.word	index@(.nv.constant0._Z16calcul_componentPdS_S_S_S_S_S_S_S_S_S_S_Pi)
        /*0128*/ 	.short	0x0380
        /*012a*/ 	.short	0x0068


	//----- nvinfo : EIATTR_SW_WAR
	.align		4
.L_100:
        /*012c*/ 	.byte	0x04, 0x36
        /*012e*/ 	.short	(.L_102 - .L_101)
.L_101:
        /*0130*/ 	.word	0x00000008
.L_102:


//--------------------- .nv.info._Z6calculPdS_S_S_S_S_S_S_Pi --------------------------
	.section	.nv.info._Z6calculPdS_S_S_S_S_S_S_Pi,"",@"SHT_CUDA_INFO"
	.sectionflags	@""
	.align	4


	//----- nvinfo : EIATTR_CUDA_API_VERSION
	.align		4
        /*0000*/ 	.byte	0x04, 0x37
        /*0002*/ 	.short	(.L_104 - .L_103)
.L_103:
        /*0004*/ 	.word	0x00000082


	//----- nvinfo : EIATTR_KPARAM_INFO
	.align		4
.L_104:
        /*0008*/ 	.byte	0x04, 0x17
        /*000a*/ 	.short	(.L_106 - .L_105)
.L_105:
        /*000c*/ 	.word	0x00000000
        /*0010*/ 	.short	0x0008
        /*0012*/ 	.short	0x0040
        /*0014*/ 	.byte	0x00, 0xf5, 0x21, 0x00


	//----- nvinfo : EIATTR_KPARAM_INFO
	.align		4
.L_106:
        /*0018*/ 	.byte	0x04, 0x17
        /*001a*/ 	.short	(.L_108 - .L_107)
.L_107:
        /*001c*/ 	.word	0x00000000
        /*0020*/ 	.short	0x0007
        /*0022*/ 	.short	0x0038
        /*0024*/ 	.byte	0x00, 0xf5, 0x21, 0x00


	//----- nvinfo : EIATTR_KPARAM_INFO
	.align		4
.L_108:
        /*0028*/ 	.byte	0x04, 0x17
        /*002a*/ 	.short	(.L_110 - .L_109)
.L_109:
        /*002c*/ 	.word	0x00000000
        /*0030*/ 	.short	0x0006
        /*0032*/ 	.short	0x0030
        /*0034*/ 	.byte	0x00, 0xf5, 0x21, 0x00


	//----- nvinfo : EIATTR_KPARAM_INFO
	.align		4
.L_110:
        /*0038*/ 	.byte	0x04, 0x17
        /*003a*/ 	.short	(.L_112 - .L_111)
.L_111:
        /*003c*/ 	.word	0x00000000
        /*0040*/ 	.short	0x0005
        /*0042*/ 	.short	0x0028
        /*0044*/ 	.byte	0x00, 0xf5, 0x21, 0x00


	//----- nvinfo : EIATTR_KPARAM_INFO
	.align		4
.L_112:
        /*0048*/ 	.byte	0x04, 0x17
        /*004a*/ 	.short	(.L_114 - .L_113)
.L_113:
        /*004c*/ 	.word	0x00000000
        /*0050*/ 	.short	0x0004
        /*0052*/ 	.short	0x0020
        /*0054*/ 	.byte	0x00, 0xf5, 0x21, 0x00


	//----- nvinfo : EIATTR_KPARAM_INFO
	.align		4
.L_114:
        /*0058*/ 	.byte	0x04, 0x17
        /*005a*/ 	.short	(.L_116 - .L_115)
.L_115:
        /*005c*/ 	.word	0x00000000
        /*0060*/ 	.short	0x0003
        /*0062*/ 	.short	0x0018
        /*0064*/ 	.byte	0x00, 0xf5, 0x21, 0x00


	//----- nvinfo : EIATTR_KPARAM_INFO
	.align		4
.L_116:
        /*0068*/ 	.byte	0x04, 0x17
        /*006a*/ 	.short	(.L_118 - .L_117)
.L_117:
        /*006c*/ 	.word	0x00000000
        /*0070*/ 	.short	0x0002
        /*0072*/ 	.short	0x0010
        /*0074*/ 	.byte	0x00, 0xf5, 0x21, 0x00


	//----- nvinfo : EIATTR_KPARAM_INFO
	.align		4
.L_118:
        /*0078*/ 	.byte	0x04, 0x17
        /*007a*/ 	.short	(.L_120 - .L_119)
.L_119:
        /*007c*/ 	.word	0x00000000
        /*0080*/ 	.short	0x0001
        /*0082*/ 	.short	0x0008
        /*0084*/ 	.byte	0x00, 0xf5, 0x21, 0x00


	//----- nvinfo : EIATTR_KPARAM_INFO
	.align		4
.L_120:
        /*0088*/ 	.byte	0x04, 0x17
        /*008a*/ 	.short	(.L_122 - .L_121)
.L_121:
        /*008c*/ 	.word	0x00000000
        /*0090*/ 	.short	0x0000
        /*0092*/ 	.short	0x0000
        /*0094*/ 	.byte	0x00, 0xf5, 0x21, 0x00


	//----- nvinfo : EIATTR_SPARSE_MMA_MASK
	.align		4
.L_122:
        /*0098*/ 	.byte	0x03, 0x50
        /*009a*/ 	.short	0x0000


	//----- nvinfo : EIATTR_MAXREG_COUNT
	.align		4
        /*009c*/ 	.byte	0x03, 0x1b
        /*009e*/ 	.short	0x00ff


	//----- nvinfo : EIATTR_EXTERNS
	.align		4
        /*00a0*/ 	.byte	0x04, 0x0f
        /*00a2*/ 	.short	(.L_124 - .L_123)


	//   ....[0]....
	.align		4
.L_123:
        /*00a4*/ 	.word	index@(vprintf)


	//----- nvinfo : EIATTR_MERCURY_ISA_VERSION
	.align		4
.L_124:
        /*00a8*/ 	.byte	0x03, 0x5f
        /*00aa*/ 	.short	0x0101


	//----- nvinfo : EIATTR_VRC_CTA_INIT_COUNT
	.align		4
        /*00ac*/ 	.byte	0x02, 0x4a
	.zero		1
	.zero		1


	//----- nvinfo : EIATTR_SYSCALL_OFFSETS
	.align		4
        /*00b0*/ 	.byte	0x04, 0x46
        /*00b2*/ 	.short	(.L_126 - .L_125)


	//   ....[0]....
.L_125:
        /*00b4*/ 	.word	0x00007a30


	//----- nvinfo : EIATTR_EXIT_INSTR_OFFSETS
	.align		4
.L_126:
        /*00b8*/ 	.byte	0x04, 0x1c
        /*00ba*/ 	.short	(.L_128 - .L_127)


	//   ....[0]....
.L_127:
        /*00bc*/ 	.word	0x000000a0


	//   ....[1]....
        /*00c0*/ 	.word	0x00000220


	//   ....[2]....
        /*00c4*/ 	.word	0x00009030


	//   ....[3]....
        /*00c8*/ 	.word	0x00009050


	//----- nvinfo : EIATTR_CRS_STACK_SIZE
	.align		4
.L_128:
        /*00cc*/ 	.byte	0x04, 0x1e
        /*00ce*/ 	.short	(.L_130 - .L_129)
.L_129:
        /*00d0*/ 	.word	0x00000000


	//----- nvinfo : EIATTR_CBANK_PARAM_SIZE
	.align		4
.L_130:
        /*00d4*/ 	.byte	0x03, 0x19
        /*00d6*/ 	.short	0x0048


	//----- nvinfo : EIATTR_PARAM_CBANK
	.align		4
        /*00d8*/ 	.byte	0x04, 0x0a
        /*00da*/ 	.short	(.L_132 - .L_131)
	.align		4
.L_131:
        /*00dc*/ 	.word	index@(.nv.constant0._Z6calculPdS_S_S_S_S_S_S_Pi)
        /*00e0*/ 	.short	0x0380
        /*00e2*/ 	.short	0x0048


	//----- nvinfo : EIATTR_SW_WAR
	.align		4
.L_132:
        /*00e4*/ 	.byte	0x04, 0x36
        /*00e6*/ 	.short	(.L_134 - .L_133)
.L_133:
        /*00e8*/ 	.word	0x00000008
.L_134:


//--------------------- .nv.info._Z9init_timePdS_ --------------------------
	.section	.nv.info._Z9init_timePdS_,"",@"SHT_CUDA_INFO"
	.sectionflags	@""
	.align	4


	//----- nvinfo : EIATTR_CUDA_API_VERSION
	.align		4
        /*0000*/ 	.byte	0x04, 0x37
        /*0002*/ 	.short	(.L_136 - .L_135)
.L_135:
        /*0004*/ 	.word	0x00000082


	//----- nvinfo : EIATTR_KPARAM_INFO
	.align		4
.L_136:
        /*0008*/ 	.byte	0x04, 0x17
        /*000a*/ 	.short	(.L_138 - .L_137)
.L_137:
        /*000c*/ 	.word	0x00000000
        /*0010*/ 	.short	0x0001
        /*0012*/ 	.short	0x0008
        /*0014*/ 	.byte	0x00, 0xf5, 0x21, 0x00


	//----- nvinfo : EIATTR_KPARAM_INFO
	.align		4
.L_138:
        /*0018*/ 	.byte	0x04, 0x17
        /*001a*/ 	.short	(.L_140 - .L_139)
.L_139:
        /*001c*/ 	.word	0x00000000
        /*0020*/ 	.short	0x0000
        /*0022*/ 	.short	0x0000
        /*0024*/ 	.byte	0x00, 0xf5, 0x21, 0x00


	//----- nvinfo : EIATTR_SPARSE_MMA_MASK
	.align		4
.L_140:
        /*0028*/ 	.byte	0x03, 0x50
        /*002a*/ 	.short	0x0000


	//----- nvinfo : EIATTR_MAXREG_COUNT
	.align		4
        /*002c*/ 	.byte	0x03, 0x1b
        /*002e*/ 	.short	0x00ff


	//----- nvinfo : EIATTR_MERCURY_ISA_VERSION
	.align		4
        /*0030*/ 	.byte	0x03, 0x5f
        /*0032*/ 	.short	0x0101


	//----- nvinfo : EIATTR_VRC_CTA_INIT_COUNT
	.align		4
        /*0034*/ 	.byte	0x02, 0x4a
	.zero		1
	.zero		1


	//----- nvinfo : EIATTR_EXIT_INSTR_OFFSETS
	.align		4
        /*0038*/ 	.byte	0x04, 0x1c
        /*003a*/ 	.short	(.L_142 - .L_141)


	//   ....[0]....
.L_141:
        /*003c*/ 	.word	0x00000080


	//----- nvinfo : EIATTR_CBANK_PARAM_SIZE
	.align		4
.L_142:
        /*0040*/ 	.byte	0x03, 0x19
        /*0042*/ 	.short	0x0010


	//----- nvinfo : EIATTR_PARAM_CBANK
	.align		4
        /*0044*/ 	.byte	0x04, 0x0a
        /*0046*/ 	.short	(.L_144 - .L_143)
	.align		4
.L_143:
        /*0048*/ 	.word	index@(.nv.constant0._Z9init_timePdS_)
        /*004c*/ 	.short	0x0380
        /*004e*/ 	.short	0x0010


	//----- nvinfo : EIATTR_SW_WAR
	.align		4
.L_144:
        /*0050*/ 	.byte	0x04, 0x36
        /*0052*/ 	.short	(.L_146 - .L_145)
.L_145:
        /*0054*/ 	.word	0x00000008
.L_146:


//--------------------- .nv.info._Z13takeVoyadger2PdS_S_S_S_PiS_S_S_ --------------------------
	.section	.nv.info._Z13takeVoyadger2PdS_S_S_S_PiS_S_S_,"",@"SHT_CUDA_INFO"
	.sectionflags	@""
	.align	4


	//----- nvinfo : EIATTR_CUDA_API_VERSION
	.align		4
        /*0000*/ 	.byte	0x04, 0x37
        /*0002*/ 	.short	(.L_148 - .L_147)
.L_147:
        /*0004*/ 	.word	0x00000082


	//----- nvinfo : EIATTR_KPARAM_INFO
	.align		4
.L_148:
        /*0008*/ 	.byte	0x04, 0x17
        /*000a*/ 	.short	(.L_150 - .L_149)
.L_149:
        /*000c*/ 	.word	0x00000000
        /*0010*/ 	.short	0x0008
        /*0012*/ 	.short	0x0040
        /*0014*/ 	.byte	0x00, 0xf5, 0x21, 0x00


	//----- nvinfo : EIATTR_KPARAM_INFO
	.align		4
.L_150:
        /*0018*/ 	.byte	0x04, 0x17
        /*001a*/ 	.short	(.L_152 - .L_151)
.L_151:
        /*001c*/ 	.word	0x00000000
        /*0020*/ 	.short	0x0007
        /*0022*/ 	.short	0x0038
        /*0024*/ 	.byte	0x00, 0xf5, 0x21, 0x00


	//----- nvinfo : EIATTR_KPARAM_INFO
	.align		4
.L_152:
        /*0028*/ 	.byte	0x04, 0x17
        /*002a*/ 	.short	(.L_154 - .L_153)
.L_153:
        /*002c*/ 	.word	0x00000000
        /*0030*/ 	.short	0x0006
        /*0032*/ 	.short	0x0030
        /*0034*/ 	.byte	0x00, 0xf5, 0x21, 0x00


	//----- nvinfo : EIATTR_KPARAM_INFO
	.align		4
.L_154:
        /*0038*/ 	.byte	0x04, 0x17
        /*003a*/ 	.short	(.L_156 - .L_155)
.L_155:
        /*003c*/ 	.word	0x00000000
        /*0040*/ 	.short	0x0005
        /*0042*/ 	.short	0x0028
        /*0044*/ 	.byte	0x00, 0xf5, 0x21, 0x00


	//----- nvinfo : EIATTR_KPARAM_INFO
	.align		4
.L_156:
        /*0048*/ 	.byte	0x04, 0x17
        /*004a*/ 	.short	(.L_158 - .L_157)
.L_157:
        /*004c*/ 	.word	0x00000000
        /*0050*/ 	.short	0x0004
        /*0052*/ 	.short	0x0020
        /*0054*/ 	.byte	0x00, 0xf5, 0x21, 0x00


	//----- nvinfo : EIATTR_KPARAM_INFO
	.align		4
.L_158:
        /*0058*/ 	.byte	0x04, 0x17
        /*005a*/ 	.short	(.L_160 - .L_159)
.L_159:
        /*005c*/ 	.word	0x00000000
        /*0060*/ 	.short	0x0003
        /*0062*/ 	.short	0x0018
        /*0064*/ 	.byte	0x00, 0xf5, 0x21, 0x00


	//----- nvinfo : EIATTR_KPARAM_INFO
	.align		4
.L_160:
        /*0068*/ 	.byte	0x04, 0x17
        /*006a*/ 	.short	(.L_162 - .L_161)
.L_161:
        /*006c*/ 	.word	0x00000000
        /*0070*/ 	.short	0x0002
        /*0072*/ 	.short	0x0010
        /*0074*/ 	.byte	0x00, 0xf5, 0x21, 0x00


	//----- nvinfo : EIATTR_KPARAM_INFO
	.align		4
.L_162:
        /*0078*/ 	.byte	0x04, 0x17
        /*007a*/ 	.short	(.L_164 - .L_163)
.L_163:
        /*007c*/ 	.word	0x00000000
        /*0080*/ 	.short	0x0001
        /*0082*/ 	.short	0x0008
        /*0084*/ 	.byte	0x00, 0xf5, 0x21, 0x00


	//----- nvinfo : EIATTR_KPARAM_INFO
	.align		4
.L_164:
        /*0088*/ 	.byte	0x04, 0x17
        /*008a*/ 	.short	(.L_166 - .L_165)
.L_165:
        /*008c*/ 	.word	0x00000000
        /*0090*/ 	.short	0x0000
        /*0092*/ 	.short	0x0000
        /*0094*/ 	.byte	0x00, 0xf5, 0x21, 0x00


	//----- nvinfo : EIATTR_SPARSE_MMA_MASK
	.align		4
.L_166:
        /*0098*/ 	.byte	0x03, 0x50
        /*009a*/ 	.short	0x0000


	//----- nvinfo : EIATTR_MAXREG_COUNT
	.align		4
        /*009c*/ 	.byte	0x03, 0x1b
        /*009e*/ 	.short	0x00ff


	//----- nvinfo : EIATTR_MERCURY_ISA_VERSION
	.align		4
        /*00a0*/ 	.byte	0x03, 0x5f
        /*00a2*/ 	.short	0x0101


	//----- nvinfo : EIATTR_VRC_CTA_INIT_COUNT
	.align		4
        /*00a4*/ 	.byte	0x02, 0x4a
	.zero		1
	.zero		1


	//----- nvinfo : EIATTR_EXIT_INSTR_OFFSETS
	.align		4
        /*00a8*/ 	.byte	0x04, 0x1c
        /*00aa*/ 	.short	(.L_168 - .L_167)


	//   ....[0]....
.L_167:
        /*00ac*/ 	.word	0x000008a0


	//----- nvinfo : EIATTR_CRS_STACK_SIZE
	.align		4
.L_168:
        /*00b0*/ 	.byte	0x04, 0x1e
        /*00b2*/ 	.short	(.L_170 - .L_169)
.L_169:
        /*00b4*/ 	.word	0x00000000


	//----- nvinfo : EIATTR_CBANK_PARAM_SIZE
	.align		4
.L_170:
        /*00b8*/ 	.byte	0x03, 0x19
        /*00ba*/ 	.short	0x0048


	//----- nvinfo : EIATTR_PARAM_CBANK
	.align		4
        /*00bc*/ 	.byte	0x04, 0x0a
        /*00be*/ 	.short	(.L_172 - .L_171)
	.align		4
.L_171:
        /*00c0*/ 	.word	index@(.nv.constant0._Z13takeVoyadger2PdS_S_S_S_PiS_S_S_)
        /*00c4*/ 	.short	0x0380
        /*00c6*/ 	.short	0x0048


	//----- nvinfo : EIATTR_SW_WAR
	.align		4
.L_172:
        /*00c8*/ 	.byte	0x04, 0x36
        /*00ca*/ 	.short	(.L_174 - .L_173)
.L_173:
        /*00cc*/ 	.word	0x00000008
.L_174:


//--------------------- .nv.info._Z12takeVoyadgerPdS_S_PiS0_ --------------------------
	.section	.nv.info._Z12takeVoyadgerPdS_S_PiS0_,"",@"SHT_CUDA_INFO"
	.sectionflags	@""
	.align	4


	//----- nvinfo : EIATTR_CUDA_API_VERSION
	.align		4
        /*0000*/ 	.byte	0x04, 0x37
        /*0002*/ 	.short	(.L_176 - .L_175)
.L_175:
        /*0004*/ 	.word	0x00000082


	//----- nvinfo : EIATTR_KPARAM_INFO
	.align		4
.L_176:
        /*0008*/ 	.byte	0x04, 0x17
        /*000a*/ 	.short	(.L_178 - .L_177)
.L_177:
        /*000c*/ 	.word	0x00000000
        /*0010*/ 	.short	0x0004
        /*0012*/ 	.short	0x0020
        /*0014*/ 	.byte	0x00, 0xf5, 0x21, 0x00


	//----- nvinfo : EIATTR_KPARAM_INFO
	.align		4
.L_178:
        /*0018*/ 	.byte	0x04, 0x17
        /*001a*/ 	.short	(.L_180 - .L_179)
.L_179:
        /*001c*/ 	.word	0x00000000
        /*0020*/ 	.short	0x0003
        /*0022*/ 	.short	0x0018
        /*0024*/ 	.byte	0x00, 0xf5, 0x21, 0x00


	//----- nvinfo : EIATTR_KPARAM_INFO
	.align		4
.L_180:
        /*0028*/ 	.byte	0x04, 0x17
        /*002a*/ 	.short	(.L_182 - .L_181)
.L_181:
        /*002c*/ 	.word	0x00000000
        /*0030*/ 	.short	0x0002
        /*0032*/ 	.short	0x0010
        /*0034*/ 	.byte	0x00, 0xf5, 0x21, 0x00


	//----- nvinfo : EIATTR_KPARAM_INFO
	.align		4
.L_182:
        /*0038*/ 	.byte	0x04, 0x17
        /*003a*/ 	.short	(.L_184 - .L_183)
.L_183:
        /*003c*/ 	.word	0x00000000
        /*0040*/ 	.short	0x0001
        /*0042*/ 	.short	0x0008
        /*0044*/ 	.byte	0x00, 0xf5, 0x21, 0x00


	//----- nvinfo : EIATTR_KPARAM_INFO
	.align		4
.L_184:
        /*0048*/ 	.byte	0x04, 0x17
        /*004a*/ 	.short	(.L_186 - .L_185)
.L_185:
        /*004c*/ 	.word	0x00000000
        /*0050*/ 	.short	0x0000
        /*0052*/ 	.short	0x0000
        /*0054*/ 	.byte	0x00, 0xf5, 0x21, 0x00


	//----- nvinfo : EIATTR_SPARSE_MMA_MASK
	.align		4
.L_186:
        /*0058*/ 	.byte	0x03, 0x50
        /*005a*/ 	.short	0x0000


	//----- nvinfo : EIATTR_MAXREG_COUNT
	.align		4
        /*005c*/ 	.byte	0x03, 0x1b
        /*005e*/ 	.short	0x00ff


	//----- nvinfo : EIATTR_MERCURY_ISA_VERSION
	.align		4
        /*0060*/ 	.byte	0x03, 0x5f
        /*0062*/ 	.short	0x0101


	//----- nvinfo : EIATTR_VRC_CTA_INIT_COUNT
	.align		4
        /*0064*/ 	.byte	0x02, 0x4a
	.zero		1
	.zero		1


	//----- nvinfo : EIATTR_EXIT_INSTR_OFFSETS
	.align		4
        /*0068*/ 	.byte	0x04, 0x1c
        /*006a*/ 	.short	(.L_188 - .L_187)


	//   ....[0]....
.L_187:
        /*006c*/ 	.word	0x00000230


	//----- nvinfo : EIATTR_CBANK_PARAM_SIZE
	.align		4
.L_188:
        /*0070*/ 	.byte	0x03, 0x19
        /*0072*/ 	.short	0x0028


	//----- nvinfo : EIATTR_PARAM_CBANK
	.align		4
        /*0074*/ 	.byte	0x04, 0x0a
        /*0076*/ 	.short	(.L_190 - .L_189)
	.align		4
.L_189:
        /*0078*/ 	.word	index@(.nv.constant0._Z12takeVoyadgerPdS_S_PiS0_)
        /*007c*/ 	.short	0x0380
        /*007e*/ 	.short	0x0028


	//----- nvinfo : EIATTR_SW_WAR
	.align		4
.L_190:
        /*0080*/ 	.byte	0x04, 0x36
        /*0082*/ 	.short	(.L_192 - .L_191)
.L_191:
        /*0084*/ 	.word	0x00000008
.L_192:


//--------------------- .nv.info._Z8takeOmniPdS_S_S_S_S_S_S_S_S_Pi --------------------------
	.section	.nv.info._Z8takeOmniPdS_S_S_S_S_S_S_S_S_Pi,"",@"SHT_CUDA_INFO"
	.sectionflags	@""
	.align	4


	//----- nvinfo : EIATTR_CUDA_API_VERSION
	.align		4
        /*0000*/ 	.byte	0x04, 0x37
        /*0002*/ 	.short	(.L_194 - .L_193)
.L_193:
        /*0004*/ 	.word	0x00000082


	//----- nvinfo : EIATTR_KPARAM_INFO
	.align		4
.L_194:
        /*0008*/ 	.byte	0x04, 0x17
        /*000a*/ 	.short	(.L_196 - .L_195)
.L_195:
        /*000c*/ 	.word	0x00000000
        /*0010*/ 	.short	0x000a
        /*0012*/ 	.short	0x0050
        /*0014*/ 	.byte	0x00, 0xf5, 0x21, 0x00


	//----- nvinfo : EIATTR_KPARAM_INFO
	.align		4
.L_196:
        /*0018*/ 	.byte	0x04, 0x17
        /*001a*/ 	.short	(.L_198 - .L_197)
.L_197:
        /*001c*/ 	.word	0x00000000
        /*0020*/ 	.short	0x0009
        /*0022*/ 	.short	0x0048
        /*0024*/ 	.byte	0x00, 0xf5, 0x21, 0x00


	//----- nvinfo : EIATTR_KPARAM_INFO
	.align		4
.L_198:
        /*0028*/ 	.byte	0x04, 0x17
        /*002a*/ 	.short	(.L_200 - .L_199)
.L_199:
        /*002c*/ 	.word	0x00000000
        /*0030*/ 	.short	0x0008
        /*0032*/ 	.short	0x0040
        /*0034*/ 	.byte	0x00, 0xf5, 0x21, 0x00


	//----- nvinfo : EIATTR_KPARAM_INFO
	.align		4
.L_200:
        /*0038*/ 	.byte	0x04, 0x17
        /*003a*/ 	.short	(.L_202 - .L_201)
.L_201:
        /*003c*/ 	.word	0x00000000
        /*0040*/ 	.short	0x0007
        /*0042*/ 	.short	0x0038
        /*0044*/ 	.byte	0x00, 0xf5, 0x21, 0x00


	//----- nvinfo : EIATTR_KPARAM_INFO
	.align		4
.L_202:
        /*0048*/ 	.byte	0x04, 0x17
        /*004a*/ 	.short	(.L_204 - .L_203)
.L_203:
        /*004c*/ 	.word	0x00000000
        /*0050*/ 	.short	0x0006
        /*0052*/ 	.short	0x0030
        /*0054*/ 	.byte	0x00, 0xf5, 0x21, 0x00


	//----- nvinfo : EIATTR_KPARAM_INFO
	.align		4
.L_204:
        /*0058*/ 	.byte	0x04, 0x17
        /*005a*/ 	.short	(.L_206 - .L_205)
.L_205:
        /*005c*/ 	.word	0x00000000
        /*0060*/ 	.short	0x0005
        /*0062*/ 	.short	0x0028
        /*0064*/ 	.byte	0x00, 0xf5, 0x21, 0x00


	//----- nvinfo : EIATTR_KPARAM_INFO
	.align		4
.L_206:
        /*0068*/ 	.byte	0x04, 0x17
        /*006a*/ 	.short	(.L_208 - .L_207)
.L_207:
        /*006c*/ 	.word	0x00000000
        /*0070*/ 	.short	0x0004
        /*0072*/ 	.short	0x0020
        /*0074*/ 	.byte	0x00, 0xf5, 0x21, 0x00


	//----- nvinfo : EIATTR_KPARAM_INFO
	.align		4
.L_208:
        /*0078*/ 	.byte	0x04, 0x17
        /*007a*/ 	.short	(.L_210 - .L_209)
.L_209:
        /*007c*/ 	.word	0x00000000
        /*0080*/ 	.short	0x0003
        /*0082*/ 	.short	0x0018
        /*0084*/ 	.byte	0x00, 0xf5, 0x21, 0x00


	//----- nvinfo : EIATTR_KPARAM_INFO
	.align		4
.L_210:
        /*0088*/ 	.byte	0x04, 0x17
        /*008a*/ 	.short	(.L_212 - .L_211)
.L_211:
        /*008c*/ 	.word	0x00000000
        /*0090*/ 	.short	0x0002
        /*0092*/ 	.short	0x0010
        /*0094*/ 	.byte	0x00, 0xf5, 0x21, 0x00


	//----- nvinfo : EIATTR_KPARAM_INFO
	.align		4
.L_212:
        /*0098*/ 	.byte	0x04, 0x17
        /*009a*/ 	.short	(.L_214 - .L_213)
.L_213:
        /*009c*/ 	.word	0x00000000
        /*00a0*/ 	.short	0x0001
        /*00a2*/ 	.short	0x0008
        /*00a4*/ 	.byte	0x00, 0xf5, 0x21, 0x00


	//----- nvinfo : EIATTR_KPARAM_INFO
	.align		4
.L_214:
        /*00a8*/ 	.byte	0x04, 0x17
        /*00aa*/ 	.short	(.L_216 - .L_215)
.L_215:
        /*00ac*/ 	.word	0x00000000
        /*00b0*/ 	.short	0x0000
        /*00b2*/ 	.short	0x0000
        /*00b4*/ 	.byte	0x00, 0xf5, 0x21, 0x00


	//----- nvinfo : EIATTR_SPARSE_MMA_MASK
	.align		4
.L_216:
        /*00b8*/ 	.byte	0x03, 0x50
        /*00ba*/ 	.short	0x0000


	//----- nvinfo : EIATTR_MAXREG_COUNT
	.align		4
        /*00bc*/ 	.byte	0x03, 0x1b
        /*00be*/ 	.short	0x00ff


	//----- nvinfo : EIATTR_MERCURY_ISA_VERSION
	.align		4
        /*00c0*/ 	.byte	0x03, 0x5f
        /*00c2*/ 	.short	0x0101


	//----- nvinfo : EIATTR_VRC_CTA_INIT_COUNT
	.align		4
        /*00c4*/ 	.byte	0x02, 0x4a
	.zero		1
	.zero		1


	//----- nvinfo : EIATTR_EXIT_INSTR_OFFSETS
	.align		4
        /*00c8*/ 	.byte	0x04, 0x1c
        /*00ca*/ 	.short	(.L_218 - .L_217)


	//   ....[0]....
.L_217:
        /*00cc*/ 	.word	0x00000050


	//   ....[1]....
        /*00d0*/ 	.word	0x00000110


	//   ....[2]....
        /*00d4*/ 	.word	0x00000810


	//----- nvinfo : EIATTR_CRS_STACK_SIZE
	.align		4
.L_218:
        /*00d8*/ 	.byte	0x04, 0x1e
        /*00da*/ 	.short	(.L_220 - .L_219)
.L_219:
        /*00dc*/ 	.word	0x00000000


	//----- nvinfo : EIATTR_CBANK_PARAM_SIZE
	.align		4
.L_220:
        /*00e0*/ 	.byte	0x03, 0x19
        /*00e2*/ 	.short	0x0058


	//----- nvinfo : EIATTR_PARAM_CBANK
	.align		4
        /*00e4*/ 	.byte	0x04, 0x0a
        /*00e6*/ 	.short	(.L_222 - .L_221)
	.align		4
.L_221:
        /*00e8*/ 	.word	index@(.nv.constant0._Z8takeOmniPdS_S_S_S_S_S_S_S_S_Pi)
        /*00ec*/ 	.short	0x0380
        /*00ee*/ 	.short	0x0058


	//----- nvinfo : EIATTR_SW_WAR
	.align		4
.L_222:
        /*00f0*/ 	.byte	0x04, 0x36
        /*00f2*/ 	.short	(.L_224 - .L_223)
.L_223:
        /*00f4*/ 	.word	0x00000008
.L_224:


//--------------------- .nv.info._Z9funk_timePdS_S_ --------------------------
	.section	.nv.info._Z9funk_timePdS_S_,"",@"SHT_CUDA_INFO"
	.sectionflags	@""
	.align	4


	//----- nvinfo : EIATTR_CUDA_API_VERSION
	.align		4
        /*0000*/ 	.byte	0x04, 0x37
        /*0002*/ 	.short	(.L_226 - .L_225)
.L_225:
        /*0004*/ 	.word	0x00000082


	//----- nvinfo : EIATTR_KPARAM_INFO
	.align		4
.L_226:
        /*0008*/ 	.byte	0x04, 0x17
        /*000a*/ 	.short	(.L_228 - .L_227)
.L_227:
        /*000c*/ 	.word	0x00000000
        /*0010*/ 	.short	0x0002
        /*0012*/ 	.short	0x0010
        /*0014*/ 	.byte	0x00, 0xf5, 0x21, 0x00


	//----- nvinfo : EIATTR_KPARAM_INFO
	.align		4
.L_228:
        /*0018*/ 	.byte	0x04, 0x17
        /*001a*/ 	.short	(.L_230 - .L_229)
.L_229:
        /*001c*/ 	.word	0x00000000
        /*0020*/ 	.short	0x0001
        /*0022*/ 	.short	0x0008
        /*0024*/ 	.byte	0x00, 0xf5, 0x21, 0x00


	//----- nvinfo : EIATTR_KPARAM_INFO
	.align		4
.L_230:
        /*0028*/ 	.byte	0x04, 0x17
        /*002a*/ 	.short	(.L_232 - .L_231)
.L_231:
        /*002c*/ 	.word	0x00000000
        /*0030*/ 	.short	0x0000
        /*0032*/ 	.short	0x0000
        /*0034*/ 	.byte	0x00, 0xf5, 0x21, 0x00


	//----- nvinfo : EIATTR_SPARSE_MMA_MASK
	.align		4
.L_232:
        /*0038*/ 	.byte	0x03, 0x50
        /*003a*/ 	.short	0x0000


	//----- nvinfo : EIATTR_MAXREG_COUNT
	.align		4
        /*003c*/ 	.byte	0x03, 0x1b
        /*003e*/ 	.short	0x00ff


	//----- nvinfo : EIATTR_MERCURY_ISA_VERSION
	.align		4
        /*0040*/ 	.byte	0x03, 0x5f
        /*0042*/ 	.short	0x0101


	//----- nvinfo : EIATTR_VRC_CTA_INIT_COUNT
	.align		4
        /*0044*/ 	.byte	0x02, 0x4a
	.zero		1
	.zero		1


	//----- nvinfo : EIATTR_EXIT_INSTR_OFFSETS
	.align		4
        /*0048*/ 	.byte	0x04, 0x1c
        /*004a*/ 	.short	(.L_234 - .L_233)


	//   ....[0]....
.L_233:
        /*004c*/ 	.word	0x000000d0


	//----- nvinfo : EIATTR_CBANK_PARAM_SIZE
	.align		4
.L_234:
        /*0050*/ 	.byte	0x03, 0x19
        /*0052*/ 	.short	0x0018


	//----- nvinfo : EIATTR_PARAM_CBANK
	.align		4
        /*0054*/ 	.byte	0x04, 0x0a
        /*0056*/ 	.short	(.L_236 - .L_235)
	.align		4
.L_235:
        /*0058*/ 	.word	index@(.nv.constant0._Z9funk_timePdS_S_)
        /*005c*/ 	.short	0x0380
        /*005e*/ 	.short	0x0018


	//----- nvinfo : EIATTR_SW_WAR
	.align		4
.L_236:
        /*0060*/ 	.byte	0x04, 0x36
        /*0062*/ 	.short	(.L_238 - .L_237)
.L_237:
        /*0064*/ 	.word	0x00000008
.L_238:


//--------------------- .nv.info._Z9addKernelPiPKiS1_ --------------------------
	.section	.nv.info._Z9addKernelPiPKiS1_,"",@"SHT_CUDA_INFO"
	.sectionflags	@""
	.align	4


	//----- nvinfo : EIATTR_CUDA_API_VERSION
	.align		4
        /*0000*/ 	.byte	0x04, 0x37
        /*0002*/ 	.short	(.L_240 - .L_239)
.L_239:
        /*0004*/ 	.word	0x00000082


	//----- nvinfo : EIATTR_KPARAM_INFO
	.align		4
.L_240:
        /*0008*/ 	.byte	0x04, 0x17
        /*000a*/ 	.short	(.L_242 - .L_241)
.L_241:
        /*000c*/ 	.word	0x00000000
        /*0010*/ 	.short	0x0002
        /*0012*/ 	.short	0x0010
        /*0014*/ 	.byte	0x00, 0xf5, 0x21, 0x00


	//----- nvinfo : EIATTR_KPARAM_INFO
	.align		4
.L_242:
        /*0018*/ 	.byte	0x04, 0x17
        /*001a*/ 	.short	(.L_244 - .L_243)
.L_243:
        /*001c*/ 	.word	0x00000000
        /*0020*/ 	.short	0x0001
        /*0022*/ 	.short	0x0008
        /*0024*/ 	.byte	0x00, 0xf5, 0x21, 0x00


	//----- nvinfo : EIATTR_KPARAM_INFO
	.align		4
.L_244:
        /*0028*/ 	.byte	0x04, 0x17
        /*002a*/ 	.short	(.L_246 - .L_245)
.L_245:
        /*002c*/ 	.word	0x00000000
        /*0030*/ 	.short	0x0000
        /*0032*/ 	.short	0x0000
        /*0034*/ 	.byte	0x00, 0xf5, 0x21, 0x00


	//----- nvinfo : EIATTR_SPARSE_MMA_MASK
	.align		4
.L_246:
        /*0038*/ 	.byte	0x03, 0x50
        /*003a*/ 	.short	0x0000


	//----- nvinfo : EIATTR_MAXREG_COUNT
	.align		4
        /*003c*/ 	.byte	0x03, 0x1b
        /*003e*/ 	.short	0x00ff


	//----- nvinfo : EIATTR_MERCURY_ISA_VERSION
	.align		4
        /*0040*/ 	.byte	0x03, 0x5f
        /*0042*/ 	.short	0x0101


	//----- nvinfo : EIATTR_VRC_CTA_INIT_COUNT
	.align		4
        /*0044*/ 	.byte	0x02, 0x4a
	.zero		1
	.zero		1


	//----- nvinfo : EIATTR_EXIT_INSTR_OFFSETS
	.align		4
        /*0048*/ 	.byte	0x04, 0x1c
        /*004a*/ 	.short	(.L_248 - .L_247)


	//   ....[0]....
.L_247:
        /*004c*/ 	.word	0x000000d0


	//----- nvinfo : EIATTR_CBANK_PARAM_SIZE
	.align		4
.L_248:
        /*0050*/ 	.byte	0x03, 0x19
        /*0052*/ 	.short	0x0018


	//----- nvinfo : EIATTR_PARAM_CBANK
	.align		4
        /*0054*/ 	.byte	0x04, 0x0a
        /*0056*/ 	.short	(.L_250 - .L_249)
	.align		4
.L_249:
        /*0058*/ 	.word	index@(.nv.constant0._Z9addKernelPiPKiS1_)
        /*005c*/ 	.short	0x0380
        /*005e*/ 	.short	0x0018


	//----- nvinfo : EIATTR_SW_WAR
	.align		4
.L_250:
        /*0060*/ 	.byte	0x04, 0x36
        /*0062*/ 	.short	(.L_252 - .L_251)
.L_251:
        /*0064*/ 	.word	0x00000008
.L_252:


//--------------------- .nv.callgraph             --------------------------
	.section	.nv.callgraph,"",@"SHT_CUDA_CALLGRAPH"
	.align	4
	.sectionentsize	8
	.align		4
        /*0000*/ 	.word	0x00000000
	.align		4
        /*0004*/ 	.word	0xffffffff
	.align		4
        /*0008*/ 	.word	index@(_Z16calcul_componentPdS_S_S_S_S_S_S_S_S_S_S_Pi)
	.align		4
        /*000c*/ 	.word	index@(vprintf)
	.align		4
        /*0010*/ 	.word	index@(_Z6calculPdS_S_S_S_S_S_S_Pi)
	.align		4
        /*0014*/ 	.word	index@(vprintf)
	.align		4
        /*0018*/ 	.word	0x00000000
	.align		4
        /*001c*/ 	.word	0xfffffffe
	.align		4
        /*0020*/ 	.word	0x00000000
	.align		4
        /*0024*/ 	.word	0xfffffffd
	.align		4
        /*0028*/ 	.word	0x00000000
	.align		4
        /*002c*/ 	.word	0xfffffffc


//--------------------- .nv.constant4             --------------------------
	.section	.nv.constant4,"a",@progbits
	.align	8
	.align		8
.nv.constant4:
        /*0000*/ 	.dword	vprintf
	.align		8
        /*0008*/ 	.dword	$str$1
	.align		8
        /*0010*/ 	.dword	$str$2
	.align		8
        /*0018*/ 	.dword	$str$3


//--------------------- .text._Z16calcul_componentPdS_S_S_S_S_S_S_S_S_S_S_Pi --------------------------
	.section	.text._Z16calcul_componentPdS_S_S_S_S_S_S_S_S_S_S_Pi,"ax",@progbits
	.align	128
        .global         _Z16calcul_componentPdS_S_S_S_S_S_S_S_S_S_S_Pi
        .type           _Z16calcul_componentPdS_S_S_S_S_S_S_S_S_S_S_Pi,@function
        .size           _Z16calcul_componentPdS_S_S_S_S_S_S_S_S_S_S_Pi,(.L_x_427 - _Z16calcul_componentPdS_S_S_S_S_S_S_S_S_S_S_Pi)
        .other          _Z16calcul_componentPdS_S_S_S_S_S_S_S_S_S_S_Pi,@"STO_CUDA_ENTRY STV_DEFAULT"
_Z16calcul_componentPdS_S_S_S_S_S_S_S_S_S_S_Pi:
.text._Z16calcul_componentPdS_S_S_S_S_S_S_S_S_S_S_Pi:
[----:B------:R-:W0:Y:S08]  /*0000*/  LDC R1, c[0x0][0x37c] ;  /* 0x0000df00ff017b82 */ /* 0x000e300000000800 */
[----:B------:R-:W1:Y:S01]  /*0010*/  LDC.64 R4, c[0x0][0x3e0] ;  /* 0x0000f800ff047b82 */ /* 0x000e620000000a00 */
[----:B------:R-:W1:Y:S01]  /*0020*/  LDCU.64 UR36, c[0x0][0x358] ;  /* 0x00006b00ff2477ac */ /* 0x000e620008000a00 */
[----:B0-----:R-:W-:Y:S01]  /*0030*/  VIADD R1, R1, 0xfffffff0 ;  /* 0xfffffff001017836 */ /* 0x001fe20000000000 */
[----:B-1----:R-:W2:Y:S01]  /*0040*/  LDG.E R6, desc[UR36][R4.64] ;  /* 0x0000002404067981 */ /* 0x002ea2000c1e1900 */
[----:B------:R-:W0:Y:S04]  /*0050*/  LDCU UR5, c[0x0][0x2fc] ;  /* 0x00005f80ff0577ac */ /* 0x000e280008000800 */
[----:B------:R-:W1:Y:S01]  /*0060*/  S2UR UR6, SR_CTAID.X ;  /* 0x00000000000679c3 */ /* 0x000e620000002500 */
[----:B------:R-:W1:Y:S01]  /*0070*/  S2R R2, SR_TID.X ;  /* 0x0000000000027919 */ /* 0x000e620000002100 */
[----:B------:R-:W3:Y:S06]  /*0080*/  LDCU UR4, c[0x0][0x2f8] ;  /* 0x00005f00ff0477ac */ /* 0x000eec0008000800 */
[----:B------:R-:W1:Y:S01]  /*0090*/  LDC R0, c[0x0][0x360] ;  /* 0x0000d800ff007b82 */ /* 0x000e620000000800 */
[----:B---3--:R-:W-:Y:S01]  /*00a0*/  IADD3 R22, P1, PT, R1, UR4, RZ ;  /* 0x0000000401167c10 */ /* 0x008fe2000ff3e0ff */
[----:B-1----:R-:W-:-:S04]  /*00b0*/  IMAD R0, R0, UR6, R2 ;  /* 0x0000000600007c24 */ /* 0x002fc8000f8e0202 */
[----:B0-----:R-:W-:Y:S01]  /*00c0*/  IMAD.X R2, RZ, RZ, UR5, P1 ;  /* 0x00000005ff027e24 */ /* 0x001fe200088e06ff */
[----:B--2---:R-:W-:-:S13]  /*00d0*/  ISETP.GE.AND P0, PT, R0, R6, PT ;  /* 0x000000060000720c */ /* 0x004fda0003f06270 */
[----:B------:R-:W-:Y:S05]  /*00e0*/  @P0 EXIT ;  /* 0x000000000000094d */ /* 0x000fea0003800000 */
[----:B------:R-:W-:-:S13]  /*00f0*/  ISETP.NE.AND P0, PT, R0, RZ, PT ;  /* 0x000000ff0000720c */ /* 0x000fda0003f05270 */
[----:B------:R-:W-:Y:S05]  /*0100*/  @P0 BRA `(.L_x_0) ;  /* 0x0000000000540947 */ /* 0x000fea0003800000 */
[----:B------:R-:W0:Y:S02]  /*0110*/  LDC.64 R2, c[0x0][0x380] ;  /* 0x0000e000ff027b82 */ /* 0x000e240000000a00 */
[----:B0-----:R-:W2:Y:S06]  /*0120*/  LDG.E.64 R2, desc[UR36][R2.64] ;  /* 0x0000002402027981 */ /* 0x001eac000c1e1b00 */
[----:B------:R-:W2:Y:S08]  /*0130*/  LDC.64 R4, c[0x0][0x398] ;  /* 0x0000e600ff047b82 */ /* 0x000eb00000000a00 */
[----:B------:R-:W0:Y:S01]  /*0140*/  LDC.64 R6, c[0x0][0x390] ;  /* 0x0000e400ff067b82 */ /* 0x000e220000000a00 */
[----:B--2---:R1:W-:Y:S04]  /*0150*/  STG.E.64 desc[UR36][R4.64], R2 ;  /* 0x0000000204007986 */ /* 0x0043e8000c101b24 */
[----:B0-----:R-:W2:Y:S03]  /*0160*/  LDG.E.64 R6, desc[UR36][R6.64] ;  /* 0x0000002406067981 */ /* 0x001ea6000c1e1b00 */
[----:B-1----:R-:W2:Y:S08]  /*0170*/  LDC.64 R2, c[0x0][0x3a8] ;  /* 0x0000ea00ff027b82 */ /* 0x002eb00000000a00 */
        /* <DEDUP_REMOVED lines=11> */
[----:B-1----:R-:W2:Y:S02]  /*0230*/  LDC.64 R2, c[0x0][0x3c8] ;  /* 0x0000f200ff027b82 */ /* 0x002ea40000000a00 */
[----:B--2---:R-:W-:Y:S01]  /*0240*/  STG.E.64 desc[UR36][R2.64], R4 ;  /* 0x0000000402007986 */ /* 0x004fe2000c101b24 */
[----:B------:R-:W-:Y:S05]  /*0250*/  EXIT ;  /* 0x000000000000794d */ /* 0x000fea0003800000 */
.L_x_0:
[----:B------:R-:W-:-:S05]  /*0260*/  VIADD R3, R6, 0xffffffff ;  /* 0xffffffff06037836 */ /* 0x000fca0000000000 */
[----:B------:R-:W-:-:S13]  /*0270*/  ISETP.NE.AND P0, PT, R0, R3, PT ;  /* 0x000000030000720c */ /* 0x000fda0003f05270 */
[----:B------:R-:W-:Y:S05]  /*0280*/  @P0 BRA `(.L_x_1) ;  /* 0x00000000008c0947 */ /* 0x000fea0003800000 */
[----:B------:R-:W0:Y:S02]  /*0290*/  LDC.64 R2, c[0x0][0x380] ;  /* 0x0000e000ff027b82 */ /* 0x000e240000000a00 */
[----:B0-----:R-:W-:-:S06]  /*02a0*/  IMAD.WIDE R2, R6, 0x8, R2 ;  /* 0x0000000806027825 */ /* 0x001fcc00078e0202 */
[----:B------:R-:W0:Y:S01]  /*02b0*/  LDC.64 R6, c[0x0][0x398] ;  /* 0x0000e600ff067b82 */ /* 0x000e220000000a00 */
[----:B------:R-:W2:Y:S01]  /*02c0*/  LDG.E.64 R2, desc[UR36][R2.64+-0x10] ;  /* 0xfffff02402027981 */ /* 0x000ea2000c1e1b00 */
[----:B0-----:R-:W-:-:S05]  /*02d0*/  IMAD.WIDE R6, R0, 0x8, R6 ;  /* 0x0000000800067825 */ /* 0x001fca00078e0206 */
[----:B--2---:R0:W-:Y:S04]  /*02e0*/  STG.E.64 desc[UR36][R6.64], R2 ;  /* 0x0000000206007986 */ /* 0x0041e8000c101b24 */
[----:B------:R-:W2:Y:S01]  /*02f0*/  LDG.E R0, desc[UR36][R4.64] ;  /* 0x0000002404007981 */ /* 0x000ea2000c1e1900 */
[----:B0-----:R-:W2:Y:S08]  /*0300*/  LDC.64 R2, c[0x0][0x390] ;  /* 0x0000e400ff027b82 */ /* 0x001eb00000000a00 */
[----:B------:R-:W0:Y:S01]  /*0310*/  LDC.64 R6, c[0x0][0x3a8] ;  /* 0x0000ea00ff067b82 */ /* 0x000e220000000a00 */
[----:B--2---:R-:W-:-:S06]  /*0320*/  IMAD.WIDE R2, R0, 0x8, R2 ;  /* 0x0000000800027825 */ /* 0x004fcc00078e0202 */
        /* <DEDUP_REMOVED lines=17> */
[----:B------:R1:W2:Y:S01]  /*0440*/  LDG.E R0, desc[UR36][R4.64] ;  /* 0x0000002404007981 */ /* 0x0002a2000c1e1900 */
[----:B0-----:R-:W2:Y:S08]  /*0450*/  LDC.64 R2, c[0x0][0x3c0] ;  /* 0x0000f000ff027b82 */ /* 0x001eb00000000a00 */
[----:B-1----:R-:W0:Y:S01]  /*0460*/  LDC.64 R4, c[0x0][0x3c8] ;  /* 0x0000f200ff047b82 */ /* 0x002e220000000a00 */
[----:B--2---:R-:W-:-:S06]  /*0470*/  IMAD.WIDE R2, R0, 0x8, R2 ;  /* 0x0000000800027825 */ /* 0x004fcc00078e0202 */
[----:B------:R-:W2:Y:S01]  /*0480*/  LDG.E.64 R2, desc[UR36][R2.64+-0x10] ;  /* 0xfffff02402027981 */ /* 0x000ea2000c1e1b00 */
[----:B0-----:R-:W-:-:S05]  /*0490*/  IMAD.WIDE R4, R0, 0x8, R4 ;  /* 0x0000000800047825 */ /* 0x001fca00078e0204 */
[----:B--2---:R-:W-:Y:S01]  /*04a0*/  STG.E.64 desc[UR36][R4.64+-0x8], R2 ;  /* 0xfffff80204007986 */ /* 0x004fe2000c101b24 */
[----:B------:R-:W-:Y:S05]  /*04b0*/  EXIT ;  /* 0x000000000000794d */ /* 0x000fea0003800000 */
.L_x_1:
[----:B------:R-:W0:Y:S08]  /*04c0*/  LDC.64 R36, c[0x0][0x380] ;  /* 0x0000e000ff247b82 */ /* 0x000e300000000a00 */
[----:B------:R-:W1:Y:S08]  /*04d0*/  LDC.64 R38, c[0x0][0x390] ;  /* 0x0000e400ff267b82 */ /* 0x000e700000000a00 */
[----:B------:R-:W2:Y:S08]  /*04e0*/  LDC.64 R34, c[0x0][0x3b0] ;  /* 0x0000ec00ff227b82 */ /* 0x000eb00000000a00 */
[----:B------:R-:W3:Y:S01]  /*04f0*/  LDC.64 R42, c[0x0][0x3c0] ;  /* 0x0000f000ff2a7b82 */ /* 0x000ee20000000a00 */
[----:B0-----:R-:W-:-:S05]  /*0500*/  IMAD.WIDE R36, R0, 0x8, R36 ;  /* 0x0000000800247825 */ /* 0x001fca00078e0224 */
[----:B------:R-:W4:Y:S02]  /*0510*/  LDG.E.64 R32, desc[UR36][R36.64] ;  /* 0x0000002424207981 */ /* 0x000f24000c1e1b00 */
[----:B------:R-:W0:Y:S01]  /*0520*/  LDC.64 R40, c[0x0][0x388] ;  /* 0x0000e200ff287b82 */ /* 0x000e220000000a00 */
[C---:B-1----:R-:W-:Y:S01]  /*0530*/  IMAD.WIDE R38, R0.reuse, 0x8, R38 ;  /* 0x0000000800267825 */ /* 0x042fe200078e0226 */
[----:B------:R-:W4:Y:S04]  /*0540*/  LDG.E.64 R62, desc[UR36][R36.64+0x8] ;  /* 0x00000824243e7981 */ /* 0x000f28000c1e1b00 */
[----:B------:R-:W4:Y:S01]  /*0550*/  LDG.E.64 R30, desc[UR36][R38.64] ;  /* 0x00000024261e7981 */ /* 0x000f22000c1e1b00 */
[----:B--2---:R-:W-:-:S03]  /*0560*/  IMAD.WIDE R34, R0, 0x8, R34 ;  /* 0x0000000800227825 */ /* 0x004fc600078e0222 */
[----:B------:R-:W2:Y:S04]  /*0570*/  LDG.E.64 R60, desc[UR36][R38.64+0x8] ;  /* 0x00000824263c7981 */ /* 0x000ea8000c1e1b00 */
[----:B------:R-:W2:Y:S01]  /*0580*/  LDG.E.64 R28, desc[UR36][R34.64] ;  /* 0x00000024221c7981 */ /* 0x000ea2000c1e1b00 */
[----:B---3--:R-:W-:-:S03]  /*0590*/  IMAD.WIDE R42, R0, 0x8, R42 ;  /* 0x00000008002a7825 */ /* 0x008fc600078e022a */
[----:B------:R-:W3:Y:S04]  /*05a0*/  LDG.E.64 R56, desc[UR36][R34.64+0x8] ;  /* 0x0000082422387981 */ /* 0x000ee8000c1e1b00 */
[----:B------:R-:W3:Y:S01]  /*05b0*/  LDG.E.64 R26, desc[UR36][R42.64] ;  /* 0x000000242a1a7981 */ /* 0x000ee2000c1e1b00 */
[----:B0-----:R-:W-:-:S03]  /*05c0*/  IMAD.WIDE R40, R0, 0x8, R40 ;  /* 0x0000000800287825 */ /* 0x001fc600078e0228 */
[----:B------:R-:W3:Y:S04]  /*05d0*/  LDG.E.64 R54, desc[UR36][R42.64+0x8] ;  /* 0x000008242a367981 */ /* 0x000ee8000c1e1b00 */
[----:B------:R-:W3:Y:S04]  /*05e0*/  LDG.E.64 R24, desc[UR36][R40.64] ;  /* 0x0000002428187981 */ /* 0x000ee8000c1e1b00 */
[----:B------:R-:W3:Y:S04]  /*05f0*/  LDG.E.64 R48, desc[UR36][R40.64+0x8] ;  /* 0x0000082428307981 */ /* 0x000ee8000c1e1b00 */
[----:B------:R-:W5:Y:S04]  /*0600*/  LDG.E.64 R36, desc[UR36][R36.64+-0x8] ;  /* 0xfffff82424247981 */ /* 0x000f68000c1e1b00 */
[----:B------:R-:W5:Y:S04]  /*0610*/  LDG.E.64 R38, desc[UR36][R38.64+-0x8] ;  /* 0xfffff82426267981 */ /* 0x000f68000c1e1b00 */
[----:B------:R-:W5:Y:S04]  /*0620*/  LDG.E.64 R34, desc[UR36][R34.64+-0x8] ;  /* 0xfffff82422227981 */ /* 0x000f68000c1e1b00 */
[----:B------:R-:W5:Y:S04]  /*0630*/  LDG.E.64 R42, desc[UR36][R42.64+-0x8] ;  /* 0xfffff8242a2a7981 */ /* 0x000f68000c1e1b00 */
[----:B------:R-:W5:Y:S01]  /*0640*/  LDG.E.64 R40, desc[UR36][R40.64+-0x8] ;  /* 0xfffff82428287981 */ /* 0x000f62000c1e1b00 */
[----:B------:R-:W-:Y:S01]  /*0650*/  IADD3 R6, PT, PT, R6, -0x2, RZ ;  /* 0xfffffffe06067810 */ /* 0x000fe20007ffe0ff */
[----:B------:R-:W0:Y:S03]  /*0660*/  I2F.F64 R16, R0 ;  /* 0x0000000000107312 */ /* 0x000e260000201c00 */
[----:B------:R-:W-:-:S04]  /*0670*/  ISETP.GE.AND P0, PT, R0, R6, PT ;  /* 0x000000060000720c */ /* 0x000fc80003f06270 */
[----:B------:R-:W-:Y:S01]  /*0680*/  ISETP.GT.AND P0, PT, R0, 0x1, !P0 ;  /* 0x000000010000780c */ /* 0x000fe20004704270 */
[----:B------:R-:W-:Y:S02]  /*0690*/  IMAD.MOV.U32 R10, RZ, RZ, 0x47ae147b ;  /* 0x47ae147bff0a7424 */ /* 0x000fe400078e00ff */
[----:B------:R-:W-:Y:S01]  /*06a0*/  IMAD.MOV.U32 R11, RZ, RZ, 0x3f547ae1 ;  /* 0x3f547ae1ff0b7424 */ /* 0x000fe200078e00ff */
[----:B------:R-:W-:Y:S05]  /*06b0*/  BSSY.RECONVERGENT B1, `(.L_x_2) ;  /* 0x00002ad000017945 */ /* 0x000fea0003800200 */
[----:B0-----:R-:W-:Y:S01]  /*06c0*/  DFMA R16, R16, R10, 1 ;  /* 0x3ff000001010742b */ /* 0x001fe2000000000a */
[----:B----4-:R-:W-:Y:S01]  /*06d0*/  IMAD.MOV.U32 R20, RZ, RZ, R32 ;  /* 0x000000ffff147224 */ /* 0x010fe200078e0020 */
[----:B------:R-:W-:Y:S01]  /*06e0*/  MOV R21, R33 ;  /* 0x0000002100157202 */ /* 0x000fe20000000f00 */
[----:B------:R-:W-:-:S02]  /*06f0*/  IMAD.MOV.U32 R104, RZ, RZ, R62 ;  /* 0x000000ffff687224 */ /* 0x000fc400078e003e */
[----:B------:R-:W-:Y:S02]  /*0700*/  IMAD.MOV.U32 R105, RZ, RZ, R63 ;  /* 0x000000ffff697224 */ /* 0x000fe400078e003f */
[----:B------:R-:W-:Y:S01]  /*0710*/  IMAD.MOV.U32 R50, RZ, RZ, R30 ;  /* 0x000000ffff327224 */ /* 0x000fe200078e001e */
[----:B------:R-:W-:Y:S01]  /*0720*/  MOV R51, R31 ;  /* 0x0000001f00337202 */ /* 0x000fe20000000f00 */
[----:B--2---:R-:W-:Y:S02]  /*0730*/  IMAD.MOV.U32 R14, RZ, RZ, R60 ;  /* 0x000000ffff0e7224 */ /* 0x004fe400078e003c */
[----:B------:R-:W-:Y:S02]  /*0740*/  IMAD.MOV.U32 R15, RZ, RZ, R61 ;  /* 0x000000ffff0f7224 */ /* 0x000fe400078e003d */
[----:B------:R-:W-:Y:S01]  /*0750*/  IMAD.MOV.U32 R64, RZ, RZ, R28 ;  /* 0x000000ffff407224 */ /* 0x000fe200078e001c */
[----:B------:R-:W-:Y:S01]  /*0760*/  MOV R65, R29 ;  /* 0x0000001d00417202 */ /* 0x000fe20000000f00 */
[----:B---3--:R-:W-:-:S02]  /*0770*/  IMAD.MOV.U32 R88, RZ, RZ, R56 ;  /* 0x000000ffff587224 */ /* 0x008fc400078e0038 */
[----:B------:R-:W-:Y:S02]  /*0780*/  IMAD.MOV.U32 R89, RZ, RZ, R57 ;  /* 0x000000ffff597224 */ /* 0x000fe400078e0039 */
[----:B------:R-:W-:Y:S01]  /*0790*/  IMAD.MOV.U32 R66, RZ, RZ, R26 ;  /* 0x000000ffff427224 */ /* 0x000fe200078e001a */
[----:B------:R-:W-:Y:S01]  /*07a0*/  MOV R67, R27 ;  /* 0x0000001b00437202 */ /* 0x000fe20000000f00 */
[----:B------:R-:W-:Y:S02]  /*07b0*/  IMAD.MOV.U32 R82, RZ, RZ, R54 ;  /* 0x000000ffff527224 */ /* 0x000fe400078e0036 */
[----:B------:R-:W-:Y:S02]  /*07c0*/  IMAD.MOV.U32 R83, RZ, RZ, R55 ;  /* 0x000000ffff537224 */ /* 0x000fe400078e0037 */
[----:B------:R-:W-:Y:S01]  /*07d0*/  IMAD.MOV.U32 R44, RZ, RZ, R24 ;  /* 0x000000ffff2c7224 */ /* 0x000fe200078e0018 */
[----:B------:R-:W-:Y:S01]  /*07e0*/  MOV R45, R25 ;  /* 0x00000019002d7202 */ /* 0x000fe20000000f00 */
[----:B------:R-:W-:-:S02]  /*07f0*/  IMAD.MOV.U32 R46, RZ, RZ, R48 ;  /* 0x000000ffff2e7224 */ /* 0x000fc400078e0030 */
[----:B------:R-:W-:Y:S01]  /*0800*/  IMAD.MOV.U32 R47, RZ, RZ, R49 ;  /* 0x000000ffff2f7224 */ /* 0x000fe200078e0031 */
[----:B------:R-:W-:Y:S06]  /*0810*/  @!P0 BRA `(.L_x_3) ;  /* 0x0000002800588947 */ /* 0x000fec0003800000 */
[----:B------:R-:W-:Y:S01]  /*0820*/  UMOV UR4, 0x47ae147b ;  /* 0x47ae147b00047882 */ /* 0x000fe20000000000 */
[----:B------:R-:W-:Y:S01]  /*0830*/  UMOV UR5, 0x3f547ae1 ;  /* 0x3f547ae100057882 */ /* 0x000fe20000000000 */
[----:B------:R-:W-:Y:S01]  /*0840*/  IMAD.MOV.U32 R4, RZ, RZ, 0x1 ;  /* 0x00000001ff047424 */ /* 0x000fe200078e00ff */
[----:B------:R-:W-:Y:S01]  /*0850*/  DADD R20, R16, -UR4 ;  /* 0x8000000410147e29 */ /* 0x000fe20008000000 */
[----:B------:R-:W-:Y:S01]  /*0860*/  UMOV UR5, 0x3f447ae1 ;  /* 0x3f447ae100057882 */ /* 0x000fe20000000000 */
[----:B-----5:R-:W-:Y:S01]  /*0870*/  DADD R12, -R32, R36 ;  /* 0x00000000200c7229 */ /* 0x020fe20000000124 */
[----:B------:R-:W-:Y:S01]  /*0880*/  BSSY.RECONVERGENT B2, `(.L_x_4) ;  /* 0x0000019000027945 */ /* 0x000fe20003800200 */
[C---:B------:R-:W-:Y:S02]  /*0890*/  DADD R52, R16.reuse, UR4 ;  /* 0x0000000410347e29 */ /* 0x040fe40008000000 */
[C---:B------:R-:W-:Y:S02]  /*08a0*/  DADD R46, R16.reuse, R10 ;  /* 0x00000000102e7229 */ /* 0x040fe4000000000a */
[----:B------:R-:W-:-:S04]  /*08b0*/  DADD R20, -R16, R20 ;  /* 0x0000000010147229 */ /* 0x000fc80000000114 */
[----:B------:R-:W-:Y:S02]  /*08c0*/  FSETP.GEU.AND P2, PT, |R13|, 6.5827683646048100446e-37, PT ;  /* 0x036000000d00780b */ /* 0x000fe40003f4e200 */
[----:B------:R-:W0:Y:S02]  /*08d0*/  MUFU.RCP64H R5, R21 ;  /* 0x0000001500057308 */ /* 0x000e240000001800 */
[----:B0-----:R-:W-:-:S08]  /*08e0*/  DFMA R6, -R20, R4, 1 ;  /* 0x3ff000001406742b */ /* 0x001fd00000000104 */
[----:B------:R-:W-:-:S08]  /*08f0*/  DFMA R6, R6, R6, R6 ;  /* 0x000000060606722b */ /* 0x000fd00000000006 */
[----:B------:R-:W-:-:S08]  /*0900*/  DFMA R6, R4, R6, R4 ;  /* 0x000000060406722b */ /* 0x000fd00000000004 */
[----:B------:R-:W-:-:S08]  /*0910*/  DFMA R4, -R20, R6, 1 ;  /* 0x3ff000001404742b */ /* 0x000fd00000000106 */
[----:B------:R-:W-:-:S08]  /*0920*/  DFMA R4, R6, R4, R6 ;  /* 0x000000040604722b */ /* 0x000fd00000000006 */
[----:B------:R-:W-:-:S08]  /*0930*/  DMUL R6, R12, R4 ;  /* 0x000000040c067228 */ /* 0x000fd00000000000 */
[----:B------:R-:W-:-:S08]  /*0940*/  DFMA R8, -R20, R6, R12 ;  /* 0x000000061408722b */ /* 0x000fd0000000010c */
[----:B------:R-:W-:-:S10]  /*0950*/  DFMA R6, R4, R8, R6 ;  /* 0x000000080406722b */ /* 0x000fd40000000006 */
[----:B------:R-:W-:-:S05]  /*0960*/  FFMA R3, RZ, R21, R7 ;  /* 0x00000015ff037223 */ /* 0x000fca0000000007 */
[----:B------:R-:W-:-:S13]  /*0970*/  FSETP.GT.AND P1, PT, |R3|, 1.469367938527859385e-39, PT ;  /* 0x001000000300780b */ /* 0x000fda0003f24200 */
[----:B------:R-:W-:Y:S05]  /*0980*/  @P1 BRA P2, `(.L_x_5) ;  /* 0x0000000000201947 */ /* 0x000fea0001000000 */
[----:B------:R-:W-:Y:S01]  /*0990*/  MOV R70, R12 ;  /* 0x0000000c00467202 */ /* 0x000fe20000000f00 */
[----:B------:R-:W-:Y:S01]  /*09a0*/  IMAD.MOV.U32 R71, RZ, RZ, R13 ;  /* 0x000000ffff477224 */ /* 0x000fe200078e000d */
[----:B------:R-:W-:Y:S01]  /*09b0*/  MOV R3, 0x9f0 ;  /* 0x000009f000037802 */ /* 0x000fe20000000f00 */
[----:B------:R-:W-:Y:S02]  /*09c0*/  IMAD.MOV.U32 R18, RZ, RZ, R20 ;  /* 0x000000ffff127224 */ /* 0x000fe400078e0014 */
[----:B------:R-:W-:-:S07]  /*09d0*/  IMAD.MOV.U32 R19, RZ, RZ, R21 ;  /* 0x000000ffff137224 */ /* 0x000fce00078e0015 */
[----:B------:R-:W-:Y:S05]  /*09e0*/  CALL.REL.NOINC `($__internal_0_$__cuda_sm20_div_rn_f64_full) ;  /* 0x0000010000dc7944 */ /* 0x000fea0003c00000 */
[----:B------:R-:W-:Y:S01]  /*09f0*/  MOV R6, R76 ;  /* 0x0000004c00067202 */ /* 0x000fe20000000f00 */
[----:B------:R-:W-:-:S07]  /*0a00*/  IMAD.MOV.U32 R7, RZ, RZ, R77 ;  /* 0x000000ffff077224 */ /* 0x000fce00078e004d */
.L_x_5:
[----:B------:R-:W-:Y:S05]  /*0a10*/  BSYNC.RECONVERGENT B2 ;  /* 0x0000000000027941 */ /* 0x000fea0003800200 */
.L_x_4:
[----:B------:R-:W-:Y:S01]  /*0a20*/  DADD R44, R16, -R46 ;  /* 0x00000000102c7229 */ /* 0x000fe2000000082e */
[----:B------:R-:W-:Y:S01]  /*0a30*/  IMAD.MOV.U32 R4, RZ, RZ, 0x1 ;  /* 0x00000001ff047424 */ /* 0x000fe200078e00ff */
[----:B------:R-:W-:Y:S04]  /*0a40*/  BSSY.RECONVERGENT B2, `(.L_x_6) ;  /* 0x0000017000027945 */ /* 0x000fe80003800200 */
[----:B------:R-:W0:Y:S02]  /*0a50*/  MUFU.RCP64H R5, R45 ;  /* 0x0000002d00057308 */ /* 0x000e240000001800 */
[----:B0-----:R-:W-:-:S08]  /*0a60*/  DFMA R8, -R44, R4, 1 ;  /* 0x3ff000002c08742b */ /* 0x001fd00000000104 */
[----:B------:R-:W-:-:S08]  /*0a70*/  DFMA R8, R8, R8, R8 ;  /* 0x000000080808722b */ /* 0x000fd00000000008 */
[----:B------:R-:W-:Y:S02]  /*0a80*/  DFMA R4, R4, R8, R4 ;  /* 0x000000080404722b */ /* 0x000fe40000000004 */
[----:B------:R-:W-:-:S06]  /*0a90*/  DADD R8, R32, -R62 ;  /* 0x0000000020087229 */ /* 0x000fcc000000083e */
[----:B------:R-:W-:-:S04]  /*0aa0*/  DFMA R10, -R44, R4, 1 ;  /* 0x3ff000002c0a742b */ /* 0x000fc80000000104 */
[----:B------:R-:W-:-:S04]  /*0ab0*/  FSETP.GEU.AND P2, PT, |R9|, 6.5827683646048100446e-37, PT ;  /* 0x036000000900780b */ /* 0x000fc80003f4e200 */
[----:B------:R-:W-:-:S08]  /*0ac0*/  DFMA R4, R4, R10, R4 ;  /* 0x0000000a0404722b */ /* 0x000fd00000000004 */
[----:B------:R-:W-:-:S08]  /*0ad0*/  DMUL R10, R8, R4 ;  /* 0x00000004080a7228 */ /* 0x000fd00000000000 */
[----:B------:R-:W-:-:S08]  /*0ae0*/  DFMA R12, -R44, R10, R8 ;  /* 0x0000000a2c0c722b */ /* 0x000fd00000000108 */
[----:B------:R-:W-:-:S10]  /*0af0*/  DFMA R4, R4, R12, R10 ;  /* 0x0000000c0404722b */ /* 0x000fd4000000000a */
[----:B------:R-:W-:-:S05]  /*0b00*/  FFMA R3, RZ, R45, R5 ;  /* 0x0000002dff037223 */ /* 0x000fca0000000005 */
[----:B------:R-:W-:-:S13]  /*0b10*/  FSETP.GT.AND P1, PT, |R3|, 1.469367938527859385e-39, PT ;  /* 0x001000000300780b */ /* 0x000fda0003f24200 */
[----:B------:R-:W-:Y:S05]  /*0b20*/  @P1 BRA P2, `(.L_x_7) ;  /* 0x0000000000201947 */ /* 0x000fea0001000000 */
[----:B------:R-:W-:Y:S01]  /*0b30*/  IMAD.MOV.U32 R70, RZ, RZ, R8 ;  /* 0x000000ffff467224 */ /* 0x000fe200078e0008 */
[----:B------:R-:W-:Y:S01]  /*0b40*/  MOV R71, R9 ;  /* 0x0000000900477202 */ /* 0x000fe20000000f00 */
[----:B------:R-:W-:Y:S01]  /*0b50*/  IMAD.MOV.U32 R18, RZ, RZ, R44 ;  /* 0x000000ffff127224 */ /* 0x000fe200078e002c */
[----:B------:R-:W-:Y:S01]  /*0b60*/  MOV R3, 0xb90 ;  /* 0x00000b9000037802 */ /* 0x000fe20000000f00 */
[----:B------:R-:W-:-:S07]  /*0b70*/  IMAD.MOV.U32 R19, RZ, RZ, R45 ;  /* 0x000000ffff137224 */ /* 0x000fce00078e002d */
[----:B------:R-:W-:Y:S05]  /*0b80*/  CALL.REL.NOINC `($__internal_0_$__cuda_sm20_div_rn_f64_full) ;  /* 0x0000010000747944 */ /* 0x000fea0003c00000 */
[----:B------:R-:W-:Y:S01]  /*0b90*/  IMAD.MOV.U32 R4, RZ, RZ, R76 ;  /* 0x000000ffff047224 */ /* 0x000fe200078e004c */
[----:B------:R-:W-:-:S07]  /*0ba0*/  MOV R5, R77 ;  /* 0x0000004d00057202 */ /* 0x000fce0000000f00 */
.L_x_7:
[----:B------:R-:W-:Y:S05]  /*0bb0*/  BSYNC.RECONVERGENT B2 ;  /* 0x0000000000027941 */ /* 0x000fea0003800200 */
.L_x_6:
[----:B------:R-:W0:Y:S01]  /*0bc0*/  MUFU.RCP64H R9, R21 ;  /* 0x0000001500097308 */ /* 0x000e220000001800 */
[----:B------:R-:W-:Y:S01]  /*0bd0*/  IMAD.MOV.U32 R8, RZ, RZ, 0x1 ;  /* 0x00000001ff087424 */ /* 0x000fe200078e00ff */
[----:B------:R-:W-:Y:S01]  /*0be0*/  DSETP.GEU.AND P4, PT, R4, RZ, PT ;  /* 0x000000ff0400722a */ /* 0x000fe20003f8e000 */
[----:B------:R-:W-:Y:S01]  /*0bf0*/  IMAD.MOV.U32 R13, RZ, RZ, R7 ;  /* 0x000000ffff0d7224 */ /* 0x000fe200078e0007 */
[----:B------:R-:W-:Y:S01]  /*0c00*/  DSETP.GEU.AND P3, PT, R6, RZ, PT ;  /* 0x000000ff0600722a */ /* 0x000fe20003f6e000 */
[----:B------:R-:W-:Y:S01]  /*0c10*/  IMAD.MOV.U32 R3, RZ, RZ, R5 ;  /* 0x000000ffff037224 */ /* 0x000fe200078e0005 */
[----:B------:R-:W-:Y:S01]  /*0c20*/  DSETP.GT.AND P2, PT, R4, RZ, PT ;  /* 0x000000ff0400722a */ /* 0x000fe20003f44000 */
[----:B------:R-:W-:Y:S01]  /*0c30*/  MOV R12, R6 ;  /* 0x00000006000c7202 */ /* 0x000fe20000000f00 */
[----:B------:R-:W-:Y:S01]  /*0c40*/  DSETP.GT.AND P1, PT, R6, RZ, PT ;  /* 0x000000ff0600722a */ /* 0x000fe20003f24000 */
[----:B------:R-:W-:Y:S01]  /*0c50*/  FSEL R58, RZ, -1.875, P4 ;  /* 0xbff00000ff3a7808 */ /* 0x000fe20002000000 */
[----:B------:R-:W-:Y:S01]  /*0c60*/  DADD R18, -R30, R38 ;  /* 0x000000001e127229 */ /* 0x000fe20000000126 */
[----:B------:R-:W-:Y:S01]  /*0c70*/  BSSY.RECONVERGENT B2, `(.L_x_8) ;  /* 0x0000028000027945 */ /* 0x000fe20003800200 */
[----:B------:R-:W-:Y:S01]  /*0c80*/  DADD R66, -R16, R52 ;  /* 0x0000000010427229 */ /* 0x000fe20000000134 */
[----:B------:R-:W-:Y:S01]  /*0c90*/  FSEL R59, R58, 1.875, !P2 ;  /* 0x3ff000003a3b7808 */ /* 0x000fe20005000000 */
[----:B------:R-:W-:Y:S01]  /*0ca0*/  IMAD.MOV.U32 R58, RZ, RZ, RZ ;  /* 0x000000ffff3a7224 */ /* 0x000fe200078e00ff */
[----:B0-----:R-:W-:-:S08]  /*0cb0*/  DFMA R10, -R20, R8, 1 ;  /* 0x3ff00000140a742b */ /* 0x001fd00000000108 */
[----:B------:R-:W-:-:S08]  /*0cc0*/  DFMA R10, R10, R10, R10 ;  /* 0x0000000a0a0a722b */ /* 0x000fd0000000000a */
[----:B------:R-:W-:-:S08]  /*0cd0*/  DFMA R10, R8, R10, R8 ;  /* 0x0000000a080a722b */ /* 0x000fd00000000008 */
[----:B------:R-:W-:-:S08]  /*0ce0*/  DFMA R8, -R20, R10, 1 ;  /* 0x3ff000001408742b */ /* 0x000fd0000000010a */
[----:B------:R-:W-:Y:S01]  /*0cf0*/  DFMA R50, R10, R8, R10 ;  /* 0x000000080a32722b */ /* 0x000fe2000000000a */
[----:B------:R-:W-:-:S04]  /*0d00*/  FSEL R10, RZ, -1.875, P3 ;  /* 0xbff00000ff0a7808 */ /* 0x000fc80001800000 */
[----:B------:R-:W-:Y:S01]  /*0d10*/  FSEL R11, R10, 1.875, !P1 ;  /* 0x3ff000000a0b7808 */ /* 0x000fe20004800000 */
[----:B------:R-:W-:Y:S01]  /*0d20*/  DSETP.MIN.AND P1, P2, |R4|, |R6|, PT ;  /* 0x400000060400722a */ /* 0x000fe20003a20200 */
[----:B------:R-:W-:Y:S01]  /*0d30*/  IMAD.MOV.U32 R10, RZ, RZ, RZ ;  /* 0x000000ffff0a7224 */ /* 0x000fe200078e00ff */
[----:B------:R-:W-:-:S04]  /*0d40*/  DMUL R8, R50, R18 ;  /* 0x0000001232087228 */ /* 0x000fc80000000000 */
[----:B------:R-:W-:Y:S01]  /*0d50*/  FSEL R23, |R3|, |R13|, P1 ;  /* 0x4000000d03177208 */ /* 0x000fe20000800200 */
[----:B------:R-:W-:Y:S01]  /*0d60*/  DADD R10, R58, R10 ;  /* 0x000000003a0a7229 */ /* 0x000fe2000000000a */
[----:B------:R-:W-:Y:S02]  /*0d70*/  IMAD.MOV.U32 R3, RZ, RZ, R4 ;  /* 0x000000ffff037224 */ /* 0x000fe400078e0004 */
[----:B------:R-:W-:-:S03]  /*0d80*/  DFMA R14, -R20, R8, R18 ;  /* 0x00000008140e722b */ /* 0x000fc60000000112 */
[----:B------:R-:W-:Y:S02]  /*0d90*/  SEL R12, R3, R12, P1 ;  /* 0x0000000c030c7207 */ /* 0x000fe40000800000 */
[----:B------:R-:W-:Y:S01]  /*0da0*/  @P2 LOP3.LUT R23, R13, 0x80000, RZ, 0xfc, !PT ;  /* 0x000800000d172812 */ /* 0x000fe200078efcff */
[----:B------:R-:W-:Y:S01]  /*0db0*/  DMUL R6, R10, 0.5 ;  /* 0x3fe000000a067828 */ /* 0x000fe20000000000 */
[----:B------:R-:W-:Y:S01]  /*0dc0*/  FSETP.GEU.AND P2, PT, |R19|, 6.5827683646048100446e-37, PT ;  /* 0x036000001300780b */ /* 0x000fe20003f4e200 */
[----:B------:R-:W-:Y:S01]  /*0dd0*/  DFMA R8, R50, R14, R8 ;  /* 0x0000000e3208722b */ /* 0x000fe20000000008 */
[----:B------:R-:W-:Y:S01]  /*0de0*/  MOV R13, R23 ;  /* 0x00000017000d7202 */ /* 0x000fe20000000f00 */
[----:B------:R-:W-:-:S05]  /*0df0*/  DSETP.NEU.AND P1, PT, R10, RZ, PT ;  /* 0x000000ff0a00722a */ /* 0x000fca0003f2d000 */
[----:B------:R-:W-:-:S03]  /*0e00*/  DMUL R6, R6, R12 ;  /* 0x0000000c06067228 */ /* 0x000fc60000000000 */
[----:B------:R-:W-:-:S07]  /*0e10*/  FFMA R3, RZ, R21, R9 ;  /* 0x00000015ff037223 */ /* 0x000fce0000000009 */
[----:B------:R-:W-:Y:S02]  /*0e20*/  FSEL R50, R6, RZ, P1 ;  /* 0x000000ff06327208 */ /* 0x000fe40000800000 */
[----:B------:R-:W-:Y:S02]  /*0e30*/  FSEL R51, R7, RZ, P1 ;  /* 0x000000ff07337208 */ /* 0x000fe40000800000 */
[----:B------:R-:W-:-:S04]  /*0e40*/  FSETP.GT.AND P1, PT, |R3|, 1.469367938527859385e-39, PT ;  /* 0x001000000300780b */ /* 0x000fc80003f24200 */
[----:B------:R-:W-:-:S09]  /*0e50*/  DFMA R50, R66, R50, R32 ;  /* 0x000000324232722b */ /* 0x000fd20000000020 */
[----:B------:R-:W-:Y:S05]  /*0e60*/  @P1 BRA P2, `(.L_x_9) ;  /* 0x0000000000201947 */ /* 0x000fea0001000000 */
[----:B------:R-:W-:Y:S01]  /*0e70*/  IMAD.MOV.U32 R70, RZ, RZ, R18 ;  /* 0x000000ffff467224 */ /* 0x000fe200078e0012 */
[----:B------:R-:W-:Y:S01]  /*0e80*/  MOV R3, 0xed0 ;  /* 0x00000ed000037802 */ /* 0x000fe20000000f00 */
[----:B------:R-:W-:Y:S01]  /*0e90*/  IMAD.MOV.U32 R71, RZ, RZ, R19 ;  /* 0x000000ffff477224 */ /* 0x000fe200078e0013 */
[----:B------:R-:W-:Y:S01]  /*0ea0*/  MOV R19, R21 ;  /* 0x0000001500137202 */ /* 0x000fe20000000f00 */
[----:B------:R-:W-:-:S07]  /*0eb0*/  IMAD.MOV.U32 R18, RZ, RZ, R20 ;  /* 0x000000ffff127224 */ /* 0x000fce00078e0014 */
[----:B------:R-:W-:Y:S05]  /*0ec0*/  CALL.REL.NOINC `($__internal_0_$__cuda_sm20_div_rn_f64_full) ;  /* 0x000000fc00a47944 */ /* 0x000fea0003c00000 */
[----:B------:R-:W-:Y:S02]  /*0ed0*/  IMAD.MOV.U32 R8, RZ, RZ, R76 ;  /* 0x000000ffff087224 */ /* 0x000fe400078e004c */
[----:B------:R-:W-:-:S07]  /*0ee0*/  IMAD.MOV.U32 R9, RZ, RZ, R77 ;  /* 0x000000ffff097224 */ /* 0x000fce00078e004d */
.L_x_9:
[----:B------:R-:W-:Y:S05]  /*0ef0*/  BSYNC.RECONVERGENT B2 ;  /* 0x0000000000027941 */ /* 0x000fea0003800200 */
.L_x_8:
[----:B------:R-:W0:Y:S01]  /*0f00*/  MUFU.RCP64H R7, R45 ;  /* 0x0000002d00077308 */ /* 0x000e220000001800 */
[----:B------:R-:W-:Y:S01]  /*0f10*/  IMAD.MOV.U32 R6, RZ, RZ, 0x1 ;  /* 0x00000001ff067424 */ /* 0x000fe200078e00ff */
[----:B------:R-:W-:Y:S05]  /*0f20*/  BSSY.RECONVERGENT B2, `(.L_x_10) ;  /* 0x0000016000027945 */ /* 0x000fea0003800200 */
        /* <DEDUP_REMOVED lines=21> */
.L_x_11:
[----:B------:R-:W-:Y:S05]  /*1080*/  BSYNC.RECONVERGENT B2 ;  /* 0x0000000000027941 */ /* 0x000fea0003800200 */
.L_x_10:
[----:B------:R-:W0:Y:S01]  /*1090*/  MUFU.RCP64H R11, R21 ;  /* 0x00000015000b7308 */ /* 0x000e220000001800 */
[----:B------:R-:W-:Y:S01]  /*10a0*/  IMAD.MOV.U32 R10, RZ, RZ, 0x1 ;  /* 0x00000001ff0a7424 */ /* 0x000fe200078e00ff */
[----:B------:R-:W-:Y:S01]  /*10b0*/  DSETP.GEU.AND P4, PT, R6, RZ, PT ;  /* 0x000000ff0600722a */ /* 0x000fe20003f8e000 */
[----:B------:R-:W-:Y:S01]  /*10c0*/  IMAD.MOV.U32 R15, RZ, RZ, R9 ;  /* 0x000000ffff0f7224 */ /* 0x000fe200078e0009 */
[----:B------:R-:W-:Y:S01]  /*10d0*/  DSETP.GEU.AND P3, PT, R8, RZ, PT ;  /* 0x000000ff0800722a */ /* 0x000fe20003f6e000 */
[----:B------:R-:W-:Y:S01]  /*10e0*/  IMAD.MOV.U32 R3, RZ, RZ, R7 ;  /* 0x000000ffff037224 */ /* 0x000fe200078e0007 */
[----:B------:R-:W-:Y:S01]  /*10f0*/  DSETP.GT.AND P2, PT, R6, RZ, PT ;  /* 0x000000ff0600722a */ /* 0x000fe20003f44000 */
[----:B------:R-:W-:Y:S01]  /*1100*/  IMAD.MOV.U32 R14, RZ, RZ, R8 ;  /* 0x000000ffff0e7224 */ /* 0x000fe200078e0008 */
[----:B------:R-:W-:Y:S01]  /*1110*/  DSETP.GT.AND P1, PT, R8, RZ, PT ;  /* 0x000000ff0800722a */ /* 0x000fe20003f24000 */
[----:B------:R-:W-:Y:S01]  /*1120*/  FSEL R82, RZ, -1.875, P4 ;  /* 0xbff00000ff527808 */ /* 0x000fe20002000000 */
[----:B------:R-:W-:Y:S01]  /*1130*/  DADD R68, -R28, R34 ;  /* 0x000000001c447229 */ /* 0x000fe20000000122 */
[----:B------:R-:W-:Y:S02]  /*1140*/  BSSY.RECONVERGENT B2, `(.L_x_12) ;  /* 0x0000027000027945 */ /* 0x000fe40003800200 */
        /* <DEDUP_REMOVED lines=10> */
[----:B------:R-:W-:Y:S01]  /*11f0*/  MOV R12, RZ ;  /* 0x000000ff000c7202 */ /* 0x000fe20000000f00 */
[----:B------:R-:W-:-:S04]  /*1200*/  DMUL R10, R64, R68 ;  /* 0x00000044400a7228 */ /* 0x000fc80000000000 */
[----:B------:R-:W-:Y:S01]  /*1210*/  FSEL R23, |R3|, |R15|, P1 ;  /* 0x4000000f03177208 */ /* 0x000fe20000800200 */
[----:B------:R-:W-:Y:S01]  /*1220*/  DADD R12, R82, R12 ;  /* 0x00000000520c7229 */ /* 0x000fe2000000000c */
[----:B------:R-:W-:Y:S02]  /*1230*/  MOV R3, R6 ;  /* 0x0000000600037202 */ /* 0x000fe40000000f00 */
[----:B------:R-:W-:Y:S02]  /*1240*/  DFMA R18, -R20, R10, R68 ;  /* 0x0000000a1412722b */ /* 0x000fe40000000144 */
[----:B------:R-:W-:Y:S02]  /*1250*/  SEL R14, R3, R14, P1 ;  /* 0x0000000e030e7207 */ /* 0x000fe40000800000 */
[----:B------:R-:W-:Y:S01]  /*1260*/  @P2 LOP3.LUT R23, R15, 0x80000, RZ, 0xfc, !PT ;  /* 0x000800000f172812 */ /* 0x000fe200078efcff */
[C---:B------:R-:W-:Y:S01]  /*1270*/  DMUL R8, R12.reuse, 0.5 ;  /* 0x3fe000000c087828 */ /* 0x040fe20000000000 */
[----:B------:R-:W-:Y:S01]  /*1280*/  FSETP.GEU.AND P2, PT, |R69|, 6.5827683646048100446e-37, PT ;  /* 0x036000004500780b */ /* 0x000fe20003f4e200 */
[----:B------:R-:W-:-:S02]  /*1290*/  DSETP.NEU.AND P1, PT, R12, RZ, PT ;  /* 0x000000ff0c00722a */ /* 0x000fc40003f2d000 */
[----:B------:R-:W-:Y:S01]  /*12a0*/  IMAD.MOV.U32 R15, RZ, RZ, R23 ;  /* 0x000000ffff0f7224 */ /* 0x000fe200078e0017 */
[----:B------:R-:W-:-:S05]  /*12b0*/  DFMA R10, R64, R18, R10 ;  /* 0x00000012400a722b */ /* 0x000fca000000000a */
[----:B------:R-:W-:-:S05]  /*12c0*/  DMUL R8, R8, R14 ;  /* 0x0000000e08087228 */ /* 0x000fca0000000000 */
[----:B------:R-:W-:-:S05]  /*12d0*/  FFMA R3, RZ, R21, R11 ;  /* 0x00000015ff037223 */ /* 0x000fca000000000b */
[----:B------:R-:W-:Y:S02]  /*12e0*/  FSEL R64, R8, RZ, P1 ;  /* 0x000000ff08407208 */ /* 0x000fe40000800000 */
[----:B------:R-:W-:Y:S02]  /*12f0*/  FSEL R65, R9, RZ, P1 ;  /* 0x000000ff09417208 */ /* 0x000fe40000800000 */
[----:B------:R-:W-:-:S04]  /*1300*/  FSETP.GT.AND P1, PT, |R3|, 1.469367938527859385e-39, PT ;  /* 0x001000000300780b */ /* 0x000fc80003f24200 */
[----:B------:R-:W-:-:S09]  /*1310*/  DFMA R64, R66, R64, R30 ;  /* 0x000000404240722b */ /* 0x000fd2000000001e */
[----:B------:R-:W-:Y:S05]  /*1320*/  @P1 BRA P2, `(.L_x_13) ;  /* 0x0000000000201947 */ /* 0x000fea0001000000 */
[----:B------:R-:W-:Y:S01]  /*1330*/  IMAD.MOV.U32 R70, RZ, RZ, R68 ;  /* 0x000000ffff467224 */ /* 0x000fe200078e0044 */
[----:B------:R-:W-:Y:S01]  /*1340*/  MOV R18, R20 ;  /* 0x0000001400127202 */ /* 0x000fe20000000f00 */
[----:B------:R-:W-:Y:S01]  /*1350*/  IMAD.MOV.U32 R71, RZ, RZ, R69 ;  /* 0x000000ffff477224 */ /* 0x000fe200078e0045 */
[----:B------:R-:W-:Y:S01]  /*1360*/  MOV R3, 0x1390 ;  /* 0x0000139000037802 */ /* 0x000fe20000000f00 */
[----:B------:R-:W-:-:S07]  /*1370*/  IMAD.MOV.U32 R19, RZ, RZ, R21 ;  /* 0x000000ffff137224 */ /* 0x000fce00078e0015 */
[----:B------:R-:W-:Y:S05]  /*1380*/  CALL.REL.NOINC `($__internal_0_$__cuda_sm20_div_rn_f64_full) ;  /* 0x000000f800747944 */ /* 0x000fea0003c00000 */
[----:B------:R-:W-:Y:S02]  /*1390*/  IMAD.MOV.U32 R10, RZ, RZ, R76 ;  /* 0x000000ffff0a7224 */ /* 0x000fe400078e004c */
[----:B------:R-:W-:-:S07]  /*13a0*/  IMAD.MOV.U32 R11, RZ, RZ, R77 ;  /* 0x000000ffff0b7224 */ /* 0x000fce00078e004d */
.L_x_13:
[----:B------:R-:W-:Y:S05]  /*13b0*/  BSYNC.RECONVERGENT B2 ;  /* 0x0000000000027941 */ /* 0x000fea0003800200 */
.L_x_12:
[----:B------:R-:W0:Y:S01]  /*13c0*/  MUFU.RCP64H R9, R45 ;  /* 0x0000002d00097308 */ /* 0x000e220000001800 */
[----:B------:R-:W-:Y:S01]  /*13d0*/  MOV R8, 0x1 ;  /* 0x0000000100087802 */ /* 0x000fe20000000f00 */
        /* <DEDUP_REMOVED lines=22> */
.L_x_15:
[----:B------:R-:W-:Y:S05]  /*1540*/  BSYNC.RECONVERGENT B2 ;  /* 0x0000000000027941 */ /* 0x000fea0003800200 */
.L_x_14:
[----:B------:R-:W0:Y:S01]  /*1550*/  MUFU.RCP64H R13, R21 ;  /* 0x00000015000d7308 */ /* 0x000e220000001800 */
[----:B------:R-:W-:Y:S01]  /*1560*/  IMAD.MOV.U32 R12, RZ, RZ, 0x1 ;  /* 0x00000001ff0c7424 */ /* 0x000fe200078e00ff */
[----:B------:R-:W-:Y:S01]  /*1570*/  DSETP.GEU.AND P4, PT, R8, RZ, PT ;  /* 0x000000ff0800722a */ /* 0x000fe20003f8e000 */
[----:B------:R-:W-:Y:S01]  /*1580*/  IMAD.MOV.U32 R19, RZ, RZ, R11 ;  /* 0x000000ffff137224 */ /* 0x000fe200078e000b */
[----:B------:R-:W-:Y:S01]  /*1590*/  DSETP.GEU.AND P3, PT, R10, RZ, PT ;  /* 0x000000ff0a00722a */ /* 0x000fe20003f6e000 */
[----:B------:R-:W-:Y:S01]  /*15a0*/  MOV R3, R9 ;  /* 0x0000000900037202 */ /* 0x000fe20000000f00 */
[----:B------:R-:W-:Y:S01]  /*15b0*/  DSETP.GT.AND P2, PT, R8, RZ, PT ;  /* 0x000000ff0800722a */ /* 0x000fe20003f44000 */
[----:B------:R-:W-:Y:S01]  /*15c0*/  IMAD.MOV.U32 R18, RZ, RZ, R10 ;  /* 0x000000ffff127224 */ /* 0x000fe200078e000a */
[----:B------:R-:W-:Y:S01]  /*15d0*/  DSETP.GT.AND P1, PT, R10, RZ, PT ;  /* 0x000000ff0a00722a */ /* 0x000fe20003f24000 */
[----:B------:R-:W-:Y:S01]  /*15e0*/  FSEL R84, RZ, -1.875, P4 ;  /* 0xbff00000ff547808 */ /* 0x000fe20002000000 */
[----:B------:R-:W-:Y:S01]  /*15f0*/  DADD R68, -R26, R42 ;  /* 0x000000001a447229 */ /* 0x000fe2000000012a */
[----:B------:R-:W-:Y:S02]  /*1600*/  BSSY.RECONVERGENT B2, `(.L_x_16) ;  /* 0x0000027000027945 */ /* 0x000fe40003800200 */
[----:B------:R-:W-:-:S02]  /*1610*/  FSEL R85, R84, 1.875, !P2 ;  /* 0x3ff0000054557808 */ /* 0x000fc40005000000 */
[----:B------:R-:W-:Y:S01]  /*1620*/  MOV R84, RZ ;  /* 0x000000ff00547202 */ /* 0x000fe20000000f00 */
        /* <DEDUP_REMOVED lines=18> */
[----:B------:R-:W-:Y:S02]  /*1750*/  DFMA R12, R72, R70, R12 ;  /* 0x00000046480c722b */ /* 0x000fe4000000000c */
[----:B------:R-:W-:Y:S01]  /*1760*/  IMAD.MOV.U32 R19, RZ, RZ, R23 ;  /* 0x000000ffff137224 */ /* 0x000fe200078e0017 */
[----:B------:R-:W-:-:S05]  /*1770*/  DSETP.NEU.AND P1, PT, R14, RZ, PT ;  /* 0x000000ff0e00722a */ /* 0x000fca0003f2d000 */
[----:B------:R-:W-:Y:S02]  /*1780*/  DMUL R10, R10, R18 ;  /* 0x000000120a0a7228 */ /* 0x000fe40000000000 */
[----:B------:R-:W-:-:S08]  /*1790*/  FFMA R3, RZ, R21, R13 ;  /* 0x00000015ff037223 */ /* 0x000fd0000000000d */
        /* <DEDUP_REMOVED lines=13> */
.L_x_17:
[----:B------:R-:W-:Y:S05]  /*1870*/  BSYNC.RECONVERGENT B2 ;  /* 0x0000000000027941 */ /* 0x000fea0003800200 */
.L_x_16:
        /* <DEDUP_REMOVED lines=24> */
.L_x_19:
[----:B------:R-:W-:Y:S05]  /*1a00*/  BSYNC.RECONVERGENT B2 ;  /* 0x0000000000027941 */ /* 0x000fea0003800200 */
.L_x_18:
[----:B------:R-:W0:Y:S01]  /*1a10*/  MUFU.RCP64H R15, R21 ;  /* 0x00000015000f7308 */ /* 0x000e220000001800 */
[----:B------:R-:W-:Y:S01]  /*1a20*/  MOV R14, 0x1 ;  /* 0x00000001000e7802 */ /* 0x000fe20000000f00 */
        /* <DEDUP_REMOVED lines=19> */
[----:B------:R-:W-:Y:S01]  /*1b60*/  IMAD.MOV.U32 R18, RZ, RZ, RZ ;  /* 0x000000ffff127224 */ /* 0x000fe200078e00ff */
[----:B------:R-:W-:Y:S02]  /*1b70*/  DSETP.MIN.AND P1, P2, |R10|, |R12|, PT ;  /* 0x4000000c0a00722a */ /* 0x000fe40003a20200 */
[----:B------:R-:W-:-:S03]  /*1b80*/  DMUL R14, R74, R72 ;  /* 0x000000484a0e7228 */ /* 0x000fc60000000000 */
[----:B------:R-:W-:Y:S01]  /*1b90*/  DADD R18, R86, R18 ;  /* 0x0000000056127229 */ /* 0x000fe20000000012 */
[----:B------:R-:W-:Y:S01]  /*1ba0*/  FSEL R69, |R3|, |R23|, P1 ;  /* 0x4000001703457208 */ /* 0x000fe20000800200 */
[----:B------:R-:W-:-:S03]  /*1bb0*/  IMAD.MOV.U32 R3, RZ, RZ, R10 ;  /* 0x000000ffff037224 */ /* 0x000fc600078e000a */
[----:B------:R-:W-:Y:S02]  /*1bc0*/  DFMA R70, -R20, R14, R72 ;  /* 0x0000000e1446722b */ /* 0x000fe40000000148 */
[----:B------:R-:W-:Y:S01]  /*1bd0*/  SEL R68, R3, R68, P1 ;  /* 0x0000004403447207 */ /* 0x000fe20000800000 */
[C---:B------:R-:W-:Y:S01]  /*1be0*/  DMUL R12, R18.reuse, 0.5 ;  /* 0x3fe00000120c7828 */ /* 0x040fe20000000000 */
[----:B------:R-:W-:Y:S01]  /*1bf0*/  @P2 LOP3.LUT R69, R23, 0x80000, RZ, 0xfc, !PT ;  /* 0x0008000017452812 */ /* 0x000fe200078efcff */
[----:B------:R-:W-:Y:S01]  /*1c00*/  DSETP.NEU.AND P1, PT, R18, RZ, PT ;  /* 0x000000ff1200722a */ /* 0x000fe20003f2d000 */
[----:B------:R-:W-:Y:S02]  /*1c10*/  FSETP.GEU.AND P2, PT, |R73|, 6.5827683646048100446e-37, PT ;  /* 0x036000004900780b */ /* 0x000fe40003f4e200 */
[----:B------:R-:W-:-:S03]  /*1c20*/  DFMA R14, R74, R70, R14 ;  /* 0x000000464a0e722b */ /* 0x000fc6000000000e */
[----:B------:R-:W-:-:S07]  /*1c30*/  DMUL R12, R12, R68 ;  /* 0x000000440c0c7228 */ /* 0x000fce0000000000 */
[----:B------:R-:W-:-:S03]  /*1c40*/  FFMA R3, RZ, R21, R15 ;  /* 0x00000015ff037223 */ /* 0x000fc6000000000f */
        /* <DEDUP_REMOVED lines=13> */
.L_x_21:
[----:B------:R-:W-:Y:S05]  /*1d20*/  BSYNC.RECONVERGENT B2 ;  /* 0x0000000000027941 */ /* 0x000fea0003800200 */
.L_x_20:
        /* <DEDUP_REMOVED lines=24> */
.L_x_23:
[----:B------:R-:W-:Y:S05]  /*1eb0*/  BSYNC.RECONVERGENT B2 ;  /* 0x0000000000027941 */ /* 0x000fea0003800200 */
.L_x_22:
[----:B------:R-:W0:Y:S02]  /*1ec0*/  LDC.64 R18, c[0x0][0x380] ;  /* 0x0000e000ff127b82 */ /* 0x000e240000000a00 */
[----:B0-----:R-:W-:-:S06]  /*1ed0*/  IMAD.WIDE.U32 R18, R0, 0x8, R18 ;  /* 0x0000000800127825 */ /* 0x001fcc00078e0012 */
[----:B------:R-:W2:Y:S01]  /*1ee0*/  LDG.E.64 R18, desc[UR36][R18.64+0x10] ;  /* 0x0000102412127981 */ /* 0x000ea2000c1e1b00 */
[----:B------:R-:W-:Y:S01]  /*1ef0*/  UMOV UR4, 0x47ae147b ;  /* 0x47ae147b00047882 */ /* 0x000fe20000000000 */
[----:B------:R-:W-:Y:S01]  /*1f00*/  UMOV UR5, 0x3f647ae1 ;  /* 0x3f647ae100057882 */ /* 0x000fe20000000000 */
[----:B------:R-:W-:Y:S01]  /*1f10*/  MOV R20, 0x1 ;  /* 0x0000000100147802 */ /* 0x000fe20000000f00 */
[----:B------:R-:W-:Y:S01]  /*1f20*/  DADD R90, R16, UR4 ;  /* 0x00000004105a7e29 */ /* 0x000fe20008000000 */
[----:B------:R-:W-:Y:S01]  /*1f30*/  BSSY.RECONVERGENT B2, `(.L_x_24) ;  /* 0x000003e000027945 */ /* 0x000fe20003800200 */
[----:B------:R-:W-:Y:S02]  /*1f40*/  DSETP.GEU.AND P3, PT, R14, RZ, PT ;  /* 0x000000ff0e00722a */ /* 0x000fe40003f6e000 */
[----:B------:R-:W-:Y:S02]  /*1f50*/  DSETP.GEU.AND P4, PT, R12, RZ, PT ;  /* 0x000000ff0c00722a */ /* 0x000fe40003f8e000 */
[----:B------:R-:W-:-:S02]  /*1f60*/  DSETP.GT.AND P1, PT, R14, RZ, PT ;  /* 0x000000ff0e00722a */ /* 0x000fc40003f24000 */
[----:B------:R-:W-:Y:S01]  /*1f70*/  DADD R90, R46, -R90 ;  /* 0x000000002e5a7229 */ /* 0x000fe2000000085a */
[----:B------:R-:W-:Y:S01]  /*1f80*/  FSEL R3, RZ, -1.875, P3 ;  /* 0xbff00000ff037808 */ /* 0x000fe20001800000 */
[----:B------:R-:W-:Y:S01]  /*1f90*/  DSETP.GT.AND P2, PT, R12, RZ, PT ;  /* 0x000000ff0c00722a */ /* 0x000fe20003f44000 */
[----:B------:R-:W-:-:S03]  /*1fa0*/  FSEL R92, RZ, -1.875, P4 ;  /* 0xbff00000ff5c7808 */ /* 0x000fc60002000000 */
[----:B------:R-:W0:Y:S02]  /*1fb0*/  MUFU.RCP64H R21, R91 ;  /* 0x0000005b00157308 */ /* 0x000e240000001800 */
[----:B------:R-:W-:Y:S01]  /*1fc0*/  FSEL R93, R92, 1.875, !P2 ;  /* 0x3ff000005c5d7808 */ /* 0x000fe20005000000 */
[----:B------:R-:W-:Y:S01]  /*1fd0*/  IMAD.MOV.U32 R92, RZ, RZ, RZ ;  /* 0x000000ffff5c7224 */ /* 0x000fe200078e00ff */
[----:B0-----:R-:W-:-:S08]  /*1fe0*/  DFMA R44, -R90, R20, 1 ;  /* 0x3ff000005a2c742b */ /* 0x001fd00000000114 */
[----:B------:R-:W-:-:S08]  /*1ff0*/  DFMA R44, R44, R44, R44 ;  /* 0x0000002c2c2c722b */ /* 0x000fd0000000002c */
[----:B------:R-:W-:-:S08]  /*2000*/  DFMA R44, R20, R44, R20 ;  /* 0x0000002c142c722b */ /* 0x000fd00000000014 */
[----:B------:R-:W-:-:S08]  /*2010*/  DFMA R20, -R90, R44, 1 ;  /* 0x3ff000005a14742b */ /* 0x000fd0000000012c */
[----:B------:R-:W-:Y:S01]  /*2020*/  DFMA R70, R44, R20, R44 ;  /* 0x000000142c46722b */ /* 0x000fe2000000002c */
[----:B------:R-:W-:Y:S01]  /*2030*/  FSEL R21, R3, 1.875, !P1 ;  /* 0x3ff0000003157808 */ /* 0x000fe20004800000 */
[----:B------:R-:W-:Y:S01]  /*2040*/  DSETP.MIN.AND P1, P2, |R12|, |R14|, PT ;  /* 0x4000000e0c00722a */ /* 0x000fe20003a20200 */
[----:B------:R-:W-:Y:S02]  /*2050*/  IMAD.MOV.U32 R20, RZ, RZ, RZ ;  /* 0x000000ffff147224 */ /* 0x000fe400078e00ff */
[----:B------:R-:W-:Y:S01]  /*2060*/  IMAD.MOV.U32 R3, RZ, RZ, R12 ;  /* 0x000000ffff037224 */ /* 0x000fe200078e000c */
[----:B--2---:R-:W-:-:S03]  /*2070*/  DADD R68, R62, -R18 ;  /* 0x000000003e447229 */ /* 0x004fc60000000812 */
[----:B------:R-:W-:Y:S01]  /*2080*/  DADD R18, R92, R20 ;  /* 0x000000005c127229 */ /* 0x000fe20000000014 */
[----:B------:R-:W-:Y:S01]  /*2090*/  IMAD.MOV.U32 R20, RZ, RZ, R14 ;  /* 0x000000ffff147224 */ /* 0x000fe200078e000e */
[----:B------:R-:W-:Y:S01]  /*20a0*/  MOV R21, R15 ;  /* 0x0000000f00157202 */ /* 0x000fe20000000f00 */
[----:B------:R-:W-:Y:S02]  /*20b0*/  IMAD.MOV.U32 R14, RZ, RZ, R13 ;  /* 0x000000ffff0e7224 */ /* 0x000fe400078e000d */
[----:B------:R-:W-:Y:S01]  /*20c0*/  DMUL R72, R68, R70 ;  /* 0x0000004644487228 */ /* 0x000fe20000000000 */
[----:B------:R-:W-:Y:S02]  /*20d0*/  SEL R20, R3, R20, P1 ;  /* 0x0000001403147207 */ /* 0x000fe40000800000 */
[C---:B------:R-:W-:Y:S01]  /*20e0*/  DSETP.NEU.AND P3, PT, R18.reuse, RZ, PT ;  /* 0x000000ff1200722a */ /* 0x040fe20003f6d000 */
[----:B------:R-:W-:Y:S01]  /*20f0*/  FSEL R23, |R14|, |R21|, P1 ;  /* 0x400000150e177208 */ /* 0x000fe20000800200 */
[----:B------:R-:W-:Y:S01]  /*2100*/  DMUL R14, R18, 0.5 ;  /* 0x3fe00000120e7828 */ /* 0x000fe20000000000 */
[----:B------:R-:W-:Y:S01]  /*2110*/  @P2 LOP3.LUT R23, R21, 0x80000, RZ, 0xfc, !PT ;  /* 0x0008000015172812 */ /* 0x000fe200078efcff */
[----:B------:R-:W-:-:S02]  /*2120*/  DSETP.GTU.AND P1, PT, R50, RZ, PT ;  /* 0x000000ff3200722a */ /* 0x000fc40003f2c000 */
[----:B------:R-:W-:Y:S02]  /*2130*/  DFMA R74, -R90, R72, R68 ;  /* 0x000000485a4a722b */ /* 0x000fe40000000144 */
[----:B------:R-:W-:Y:S01]  /*2140*/  IMAD.MOV.U32 R21, RZ, RZ, R23 ;  /* 0x000000ffff157224 */ /* 0x000fe200078e0017 */
[----:B------:R-:W-:-:S05]  /*2150*/  DSETP.GTU.AND P2, PT, R64, RZ, PT ;  /* 0x000000ff4000722a */ /* 0x000fca0003f4c000 */
[----:B------:R-:W-:Y:S02]  /*2160*/  DMUL R44, R14, R20 ;  /* 0x000000140e2c7228 */ /* 0x000fe40000000000 */
[----:B------:R-:W-:Y:S01]  /*2170*/  DFMA R14, R70, R74, R72 ;  /* 0x0000004a460e722b */ /* 0x000fe20000000048 */
[----:B------:R-:W-:Y:S02]  /*2180*/  FSEL R20, R50, R32, P1 ;  /* 0x0000002032147208 */ /* 0x000fe40000800000 */
[----:B------:R-:W-:Y:S01]  /*2190*/  FSEL R21, R51, R33, P1 ;  /* 0x0000002133157208 */ /* 0x000fe20000800000 */
[----:B------:R-:W-:Y:S01]  /*21a0*/  DSETP.GTU.AND P1, PT, R88, RZ, PT ;  /* 0x000000ff5800722a */ /* 0x000fe20003f2c000 */
[----:B------:R-:W-:Y:S02]  /*21b0*/  FSEL R50, R64, R30, P2 ;  /* 0x0000001e40327208 */ /* 0x000fe40001000000 */
[----:B------:R-:W-:Y:S01]  /*21c0*/  FSEL R51, R65, R31, P2 ;  /* 0x0000001f41337208 */ /* 0x000fe20001000000 */
[----:B------:R-:W-:Y:S01]  /*21d0*/  DSETP.GTU.AND P2, PT, R94, RZ, PT ;  /* 0x000000ff5e00722a */ /* 0x000fe20003f4c000 */
[----:B------:R-:W-:Y:S01]  /*21e0*/  FSEL R44, R44, RZ, P3 ;  /* 0x000000ff2c2c7208 */ /* 0x000fe20001800000 */
[----:B------:R-:W-:Y:S01]  /*21f0*/  FFMA R3, RZ, R91, R15 ;  /* 0x0000005bff037223 */ /* 0x000fe2000000000f */
[----:B------:R-:W-:-:S02]  /*2200*/  FSEL R45, R45, RZ, P3 ;  /* 0x000000ff2d2d7208 */ /* 0x000fc40001800000 */
[----:B------:R-:W-:Y:S02]  /*2210*/  FSEL R64, R88, R28, P1 ;  /* 0x0000001c58407208 */ /* 0x000fe40000800000 */
[----:B------:R-:W-:Y:S02]  /*2220*/  FSEL R65, R89, R29, P1 ;  /* 0x0000001d59417208 */ /* 0x000fe40000800000 */
[----:B------:R-:W-:Y:S01]  /*2230*/  FSETP.GT.AND P1, PT, |R3|, 1.469367938527859385e-39, PT ;  /* 0x001000000300780b */ /* 0x000fe20003f24200 */
[----:B------:R-:W-:Y:S01]  /*2240*/  DFMA R44, R66, R44, R24 ;  /* 0x0000002c422c722b */ /* 0x000fe20000000018 */
[----:B------:R-:W-:Y:S02]  /*2250*/  FSETP.GEU.AND P3, PT, |R69|, 6.5827683646048100446e-37, PT ;  /* 0x036000004500780b */ /* 0x000fe40003f6e200 */
[----:B------:R-:W-:Y:S02]  /*2260*/  FSEL R66, R94, R26, P2 ;  /* 0x0000001a5e427208 */ /* 0x000fe40001000000 */
[----:B------:R-:W-:-:S09]  /*2270*/  FSEL R67, R95, R27, P2 ;  /* 0x0000001b5f437208 */ /* 0x000fd20001000000 */
        /* <DEDUP_REMOVED lines=9> */
.L_x_25:
[----:B------:R-:W-:Y:S05]  /*2310*/  BSYNC.RECONVERGENT B2 ;  /* 0x0000000000027941 */ /* 0x000fea0003800200 */
.L_x_24:
[----:B------:R-:W0:Y:S02]  /*2320*/  LDC.64 R18, c[0x0][0x390] ;  /* 0x0000e400ff127b82 */ /* 0x000e240000000a00 */
[----:B0-----:R-:W-:-:S06]  /*2330*/  IMAD.WIDE.U32 R18, R0, 0x8, R18 ;  /* 0x0000000800127825 */ /* 0x001fcc00078e0012 */
[----:B------:R-:W2:Y:S01]  /*2340*/  LDG.E.64 R18, desc[UR36][R18.64+0x10] ;  /* 0x0000102412127981 */ /* 0x000ea2000c1e1b00 */
[----:B------:R-:W0:Y:S01]  /*2350*/  MUFU.RCP64H R69, R91 ;  /* 0x0000005b00457308 */ /* 0x000e220000001800 */
[----:B------:R-:W-:Y:S01]  /*2360*/  IMAD.MOV.U32 R68, RZ, RZ, 0x1 ;  /* 0x00000001ff447424 */ /* 0x000fe200078e00ff */
[C---:B------:R-:W-:Y:S01]  /*2370*/  DSETP.GEU.AND P2, PT, R14.reuse, RZ, PT ;  /* 0x000000ff0e00722a */ /* 0x040fe20003f4e000 */
[----:B------:R-:W-:Y:S01]  /*2380*/  IMAD.MOV.U32 R23, RZ, RZ, R5 ;  /* 0x000000ffff177224 */ /* 0x000fe200078e0005 */
[----:B------:R-:W-:Y:S01]  /*2390*/  DSETP.GT.AND P1, PT, R14, RZ, PT ;  /* 0x000000ff0e00722a */ /* 0x000fe20003f24000 */
[----:B------:R-:W-:Y:S01]  /*23a0*/  BSSY.RECONVERGENT B2, `(.L_x_26) ;  /* 0x0000029000027945 */ /* 0x000fe20003800200 */
[----:B------:R-:W-:Y:S02]  /*23b0*/  DADD R46, -R46, R52 ;  /* 0x000000002e2e7229 */ /* 0x000fe40000000134 */
[----:B------:R-:W-:Y:S01]  /*23c0*/  FSEL R3, RZ, -1.875, P2 ;  /* 0xbff00000ff037808 */ /* 0x000fe20001000000 */
[----:B0-----:R-:W-:-:S08]  /*23d0*/  DFMA R70, -R90, R68, 1 ;  /* 0x3ff000005a46742b */ /* 0x001fd00000000144 */
[----:B------:R-:W-:-:S08]  /*23e0*/  DFMA R70, R70, R70, R70 ;  /* 0x000000464646722b */ /* 0x000fd00000000046 */
[----:B------:R-:W-:-:S08]  /*23f0*/  DFMA R70, R68, R70, R68 ;  /* 0x000000464446722b */ /* 0x000fd00000000044 */
[----:B------:R-:W-:-:S08]  /*2400*/  DFMA R68, -R90, R70, 1 ;  /* 0x3ff000005a44742b */ /* 0x000fd00000000146 */
[----:B------:R-:W-:Y:S02]  /*2410*/  DFMA R74, R70, R68, R70 ;  /* 0x00000044464a722b */ /* 0x000fe40000000046 */
[----:B--2---:R-:W-:Y:S01]  /*2420*/  DADD R68, R60, -R18 ;  /* 0x000000003c447229 */ /* 0x004fe20000000812 */
[----:B------:R-:W-:Y:S01]  /*2430*/  FSEL R19, R3, 1.875, !P1 ;  /* 0x3ff0000003137808 */ /* 0x000fe20004800000 */
[----:B------:R-:W-:Y:S01]  /*2440*/  DSETP.MIN.AND P1, P2, |R14|, |R4|, PT ;  /* 0x400000040e00722a */ /* 0x000fe20003a20200 */
[----:B------:R-:W-:Y:S02]  /*2450*/  IMAD.MOV.U32 R18, RZ, RZ, RZ ;  /* 0x000000ffff127224 */ /* 0x000fe400078e00ff */
[----:B------:R-:W-:-:S03]  /*2460*/  IMAD.MOV.U32 R3, RZ, RZ, R15 ;  /* 0x000000ffff037224 */ /* 0x000fc600078e000f */
[----:B------:R-:W-:Y:S02]  /*2470*/  DMUL R70, R74, R68 ;  /* 0x000000444a467228 */ /* 0x000fe40000000000 */
[----:B------:R-:W-:Y:S01]  /*2480*/  DADD R58, R58, R18 ;  /* 0x000000003a3a7229 */ /* 0x000fe20000000012 */
[----:B------:R-:W-:Y:S01]  /*2490*/  FSEL R3, |R3|, |R23|, P1 ;  /* 0x4000001703037208 */ /* 0x000fe20000800200 */
[----:B------:R-:W-:Y:S01]  /*24a0*/  IMAD.MOV.U32 R19, RZ, RZ, R4 ;  /* 0x000000ffff137224 */ /* 0x000fe200078e0004 */
[----:B------:R-:W-:-:S03]  /*24b0*/  MOV R18, R14 ;  /* 0x0000000e00127202 */ /* 0x000fc60000000f00 */
[----:B------:R-:W-:Y:S01]  /*24c0*/  DFMA R72, -R90, R70, R68 ;  /* 0x000000465a48722b */ /* 0x000fe20000000144 */
[----:B------:R-:W-:Y:S01]  /*24d0*/  @P2 LOP3.LUT R3, R23, 0x80000, RZ, 0xfc, !PT ;  /* 0x0008000017032812 */ /* 0x000fe200078efcff */
[C---:B------:R-:W-:Y:S01]  /*24e0*/  DMUL R14, R58.reuse, 0.5 ;  /* 0x3fe000003a0e7828 */ /* 0x040fe20000000000 */
[----:B------:R-:W-:Y:S01]  /*24f0*/  SEL R18, R18, R19, P1 ;  /* 0x0000001312127207 */ /* 0x000fe20000800000 */
[----:B------:R-:W-:Y:S01]  /*2500*/  DSETP.NEU.AND P1, PT, R58, RZ, PT ;  /* 0x000000ff3a00722a */ /* 0x000fe20003f2d000 */
[----:B------:R-:W-:Y:S02]  /*2510*/  MOV R19, R3 ;  /* 0x0000000300137202 */ /* 0x000fe40000000f00 */
[----:B------:R-:W-:Y:S01]  /*2520*/  FSETP.GEU.AND P2, PT, |R69|, 6.5827683646048100446e-37, PT ;  /* 0x036000004500780b */ /* 0x000fe20003f4e200 */
        /* <DEDUP_REMOVED lines=16> */
.L_x_27:
[----:B------:R-:W-:Y:S05]  /*2630*/  BSYNC.RECONVERGENT B2 ;  /* 0x0000000000027941 */ /* 0x000fea0003800200 */
.L_x_26:
        /* <DEDUP_REMOVED lines=8> */
[----:B------:R-:W-:Y:S03]  /*26c0*/  BSSY.RECONVERGENT B2, `(.L_x_28) ;  /* 0x0000028000027945 */ /* 0x000fe60003800200 */
        /* <DEDUP_REMOVED lines=9> */
[----:B------:R-:W-:Y:S01]  /*2760*/  MOV R18, RZ ;  /* 0x000000ff00127202 */ /* 0x000fe20000000f00 */
[----:B------:R-:W-:-:S04]  /*2770*/  IMAD.MOV.U32 R3, RZ, RZ, R5 ;  /* 0x000000ffff037224 */ /* 0x000fc800078e0005 */
        /* <DEDUP_REMOVED lines=10> */
[----:B------:R-:W-:Y:S01]  /*2820*/  FSETP.GEU.AND P2, PT, |R53|, 6.5827683646048100446e-37, PT ;  /* 0x036000003500780b */ /* 0x000fe20003f4e200 */
[----:B------:R-:W-:Y:S02]  /*2830*/  IMAD.MOV.U32 R19, RZ, RZ, R3 ;  /* 0x000000ffff137224 */ /* 0x000fe400078e0003 */
[----:B------:R-:W-:-:S04]  /*2840*/  DFMA R4, R68, R4, R58 ;  /* 0x000000044404722b */ /* 0x000fc8000000003a */
[----:B------:R-:W-:-:S06]  /*2850*/  DMUL R6, R6, R18 ;  /* 0x0000001206067228 */ /* 0x000fcc0000000000 */
[----:B------:R-:W-:-:S04]  /*2860*/  FFMA R3, RZ, R91, R5 ;  /* 0x0000005bff037223 */ /* 0x000fc80000000005 */
        /* <DEDUP_REMOVED lines=13> */
.L_x_29:
[----:B------:R-:W-:Y:S05]  /*2940*/  BSYNC.RECONVERGENT B2 ;  /* 0x0000000000027941 */ /* 0x000fea0003800200 */
.L_x_28:
[----:B------:R-:W0:Y:S02]  /*2950*/  LDC.64 R18, c[0x0][0x3c0] ;  /* 0x0000f000ff127b82 */ /* 0x000e240000000a00 */
[----:B0-----:R-:W-:-:S06]  /*2960*/  IMAD.WIDE.U32 R18, R0, 0x8, R18 ;  /* 0x0000000800127825 */ /* 0x001fcc00078e0012 */
[----:B------:R-:W2:Y:S01]  /*2970*/  LDG.E.64 R18, desc[UR36][R18.64+0x10] ;  /* 0x0000102412127981 */ /* 0x000ea2000c1e1b00 */
[----:B------:R-:W0:Y:S01]  /*2980*/  MUFU.RCP64H R53, R91 ;  /* 0x0000005b00357308 */ /* 0x000e220000001800 */
[----:B------:R-:W-:Y:S01]  /*2990*/  MOV R52, 0x1 ;  /* 0x0000000100347802 */ /* 0x000fe20000000f00 */
[C---:B------:R-:W-:Y:S01]  /*29a0*/  DSETP.GEU.AND P2, PT, R4.reuse, RZ, PT ;  /* 0x000000ff0400722a */ /* 0x040fe20003f4e000 */
[----:B------:R-:W-:Y:S01]  /*29b0*/  MOV R23, R9 ;  /* 0x0000000900177202 */ /* 0x000fe20000000f00 */
        /* <DEDUP_REMOVED lines=16> */
[----:B------:R-:W-:Y:S02]  /*2ac0*/  IMAD.MOV.U32 R18, RZ, RZ, R4 ;  /* 0x000000ffff127224 */ /* 0x000fe400078e0004 */
[----:B------:R-:W-:Y:S02]  /*2ad0*/  IMAD.MOV.U32 R19, RZ, RZ, R8 ;  /* 0x000000ffff137224 */ /* 0x000fe400078e0008 */
[----:B------:R-:W-:Y:S01]  /*2ae0*/  DFMA R4, -R90, R58, R52 ;  /* 0x0000003a5a04722b */ /* 0x000fe20000000134 */
[----:B------:R-:W-:Y:S01]  /*2af0*/  @P2 LOP3.LUT R3, R23, 0x80000, RZ, 0xfc, !PT ;  /* 0x0008000017032812 */ /* 0x000fe200078efcff */
[C---:B------:R-:W-:Y:S01]  /*2b00*/  DMUL R8, R84.reuse, 0.5 ;  /* 0x3fe0000054087828 */ /* 0x040fe20000000000 */
[----:B------:R-:W-:Y:S01]  /*2b10*/  SEL R18, R18, R19, P1 ;  /* 0x0000001312127207 */ /* 0x000fe20000800000 */
[----:B------:R-:W-:Y:S01]  /*2b20*/  DSETP.NEU.AND P1, PT, R84, RZ, PT ;  /* 0x000000ff5400722a */ /* 0x000fe20003f2d000 */
[----:B------:R-:W-:Y:S01]  /*2b30*/  FSETP.GEU.AND P2, PT, |R53|, 6.5827683646048100446e-37, PT ;  /* 0x036000003500780b */ /* 0x000fe20003f4e200 */
[----:B------:R-:W-:-:S02]  /*2b40*/  IMAD.MOV.U32 R19, RZ, RZ, R3 ;  /* 0x000000ffff137224 */ /* 0x000fc400078e0003 */
        /* <DEDUP_REMOVED lines=16> */
.L_x_31:
[----:B------:R-:W-:Y:S05]  /*2c50*/  BSYNC.RECONVERGENT B2 ;  /* 0x0000000000027941 */ /* 0x000fea0003800200 */
.L_x_30:
        /* <DEDUP_REMOVED lines=18> */
[----:B------:R-:W-:Y:S01]  /*2d80*/  IMAD.MOV.U32 R18, RZ, RZ, RZ ;  /* 0x000000ffff127224 */ /* 0x000fe200078e00ff */
[----:B------:R-:W-:-:S04]  /*2d90*/  MOV R3, R5 ;  /* 0x0000000500037202 */ /* 0x000fc80000000f00 */
[----:B------:R-:W-:Y:S01]  /*2da0*/  DMUL R58, R68, R52 ;  /* 0x00000034443a7228 */ /* 0x000fe20000000000 */
[----:B------:R-:W-:Y:S01]  /*2db0*/  FSEL R3, |R3|, |R23|, P1 ;  /* 0x4000001703037208 */ /* 0x000fe20000800200 */
[----:B------:R-:W-:Y:S01]  /*2dc0*/  DADD R86, R86, R18 ;  /* 0x0000000056567229 */ /* 0x000fe20000000012 */
[----:B------:R-:W-:Y:S02]  /*2dd0*/  IMAD.MOV.U32 R18, RZ, RZ, R4 ;  /* 0x000000ffff127224 */ /* 0x000fe400078e0004 */
[----:B------:R-:W-:-:S03]  /*2de0*/  IMAD.MOV.U32 R19, RZ, RZ, R10 ;  /* 0x000000ffff137224 */ /* 0x000fc600078e000a */
        /* <DEDUP_REMOVED lines=23> */
.L_x_33:
[----:B------:R-:W-:Y:S05]  /*2f60*/  BSYNC.RECONVERGENT B2 ;  /* 0x0000000000027941 */ /* 0x000fea0003800200 */
.L_x_32:
[C---:B------:R-:W-:Y:S01]  /*2f70*/  DSETP.GEU.AND P2, PT, R4.reuse, RZ, PT ;  /* 0x000000ff0400722a */ /* 0x040fe20003f4e000 */
[----:B------:R-:W-:Y:S01]  /*2f80*/  IMAD.MOV.U32 R3, RZ, RZ, R5 ;  /* 0x000000ffff037224 */ /* 0x000fe200078e0005 */
[----:B------:R-:W-:Y:S02]  /*2f90*/  DSETP.GT.AND P1, PT, R4, RZ, PT ;  /* 0x000000ff0400722a */ /* 0x000fe40003f24000 */
[----:B------:R-:W-:Y:S02]  /*2fa0*/  DSETP.GTU.AND P4, PT, R82, RZ, PT ;  /* 0x000000ff5200722a */ /* 0x000fe40003f8c000 */
[----:B------:R-:W-:Y:S01]  /*2fb0*/  FSEL R10, RZ, -1.875, P2 ;  /* 0xbff00000ff0a7808 */ /* 0x000fe20001000000 */
[----:B------:R-:W-:-:S03]  /*2fc0*/  DSETP.GTU.AND P3, PT, R8, RZ, PT ;  /* 0x000000ff0800722a */ /* 0x000fc60003f6c000 */
[----:B------:R-:W-:Y:S01]  /*2fd0*/  FSEL R11, R10, 1.875, !P1 ;  /* 0x3ff000000a0b7808 */ /* 0x000fe20004800000 */
[----:B------:R-:W-:Y:S01]  /*2fe0*/  DSETP.MIN.AND P1, P2, |R4|, |R12|, PT ;  /* 0x4000000c0400722a */ /* 0x000fe20003a20200 */
[----:B------:R-:W-:Y:S01]  /*2ff0*/  IMAD.MOV.U32 R10, RZ, RZ, RZ ;  /* 0x000000ffff0a7224 */ /* 0x000fe200078e00ff */
[----:B------:R-:W-:Y:S02]  /*3000*/  FSEL R88, R8, R56, P3 ;  /* 0x0000003808587208 */ /* 0x000fe40001800000 */
[----:B------:R-:W-:-:S03]  /*3010*/  FSEL R89, R9, R57, P3 ;  /* 0x0000003909597208 */ /* 0x000fc60001800000 */
[----:B------:R-:W-:Y:S01]  /*3020*/  DADD R92, R92, R10 ;  /* 0x000000005c5c7229 */ /* 0x000fe2000000000a */
[----:B------:R-:W-:Y:S01]  /*3030*/  @!P4 MOV R82, R54 ;  /* 0x000000360052c202 */ /* 0x000fe20000000f00 */
[----:B------:R-:W-:Y:S01]  /*3040*/  IMAD.MOV.U32 R11, RZ, RZ, R12 ;  /* 0x000000ffff0b7224 */ /* 0x000fe200078e000c */
[----:B------:R-:W-:Y:S01]  /*3050*/  MOV R12, R13 ;  /* 0x0000000d000c7202 */ /* 0x000fe20000000f00 */
[----:B------:R-:W-:Y:S02]  /*3060*/  IMAD.MOV.U32 R10, RZ, RZ, R4 ;  /* 0x000000ffff0a7224 */ /* 0x000fe400078e0004 */
[----:B------:R-:W-:Y:S01]  /*3070*/  @!P4 IMAD.MOV.U32 R83, RZ, RZ, R55 ;  /* 0x000000ffff53c224 */ /* 0x000fe200078e0037 */
[----:B------:R-:W-:Y:S01]  /*3080*/  FSEL R3, |R3|, |R12|, P1 ;  /* 0x4000000c03037208 */ /* 0x000fe20000800200 */
[C---:B------:R-:W-:Y:S01]  /*3090*/  DMUL R4, R92.reuse, 0.5 ;  /* 0x3fe000005c047828 */ /* 0x040fe20000000000 */
[----:B------:R-:W-:Y:S01]  /*30a0*/  @P2 LOP3.LUT R3, R12, 0x80000, RZ, 0xfc, !PT ;  /* 0x000800000c032812 */ /* 0x000fe200078efcff */
[----:B------:R-:W-:Y:S01]  /*30b0*/  DSETP.NEU.AND P2, PT, R92, RZ, PT ;  /* 0x000000ff5c00722a */ /* 0x000fe20003f4d000 */
[----:B------:R-:W-:Y:S01]  /*30c0*/  SEL R10, R10, R11, P1 ;  /* 0x0000000b0a0a7207 */ /* 0x000fe20000800000 */
[----:B------:R-:W-:-:S02]  /*30d0*/  DSETP.GTU.AND P1, PT, R14, RZ, PT ;  /* 0x000000ff0e00722a */ /* 0x000fc40003f2c000 */
[----:B------:R-:W-:-:S04]  /*30e0*/  IMAD.MOV.U32 R11, RZ, RZ, R3 ;  /* 0x000000ffff0b7224 */ /* 0x000fc800078e0003 */
[----:B------:R-:W-:Y:S02]  /*30f0*/  FSEL R104, R14, R62, P1 ;  /* 0x0000003e0e687208 */ /* 0x000fe40000800000 */
[----:B------:R-:W-:Y:S01]  /*3100*/  DMUL R4, R4, R10 ;  /* 0x0000000a04047228 */ /* 0x000fe20000000000 */
[----:B------:R-:W-:-:S09]  /*3110*/  FSEL R105, R15, R63, P1 ;  /* 0x0000003f0f697208 */ /* 0x000fd20000800000 */
[----:B------:R-:W-:Y:S02]  /*3120*/  FSEL R4, R4, RZ, P2 ;  /* 0x000000ff04047208 */ /* 0x000fe40001000000 */
[----:B------:R-:W-:Y:S01]  /*3130*/  FSEL R5, R5, RZ, P2 ;  /* 0x000000ff05057208 */ /* 0x000fe20001000000 */
[----:B------:R-:W-:-:S05]  /*3140*/  DSETP.GTU.AND P2, PT, R6, RZ, PT ;  /* 0x000000ff0600722a */ /* 0x000fca0003f4c000 */
[----:B------:R-:W-:Y:S01]  /*3150*/  DFMA R46, R46, R4, R48 ;  /* 0x000000042e2e722b */ /* 0x000fe20000000030 */
[----:B------:R-:W-:Y:S02]  /*3160*/  FSEL R14, R6, R60, P2 ;  /* 0x0000003c060e7208 */ /* 0x000fe40001000000 */
[----:B------:R-:W-:-:S08]  /*3170*/  FSEL R15, R7, R61, P2 ;  /* 0x0000003d070f7208 */ /* 0x000fd00001000000 */
.L_x_3:
[----:B------:R-:W-:Y:S05]  /*3180*/  BSYNC.RECONVERGENT B1 ;  /* 0x0000000000017941 */ /* 0x000fea0003800200 */
.L_x_2:
[----:B------:R-:W0:Y:S01]  /*3190*/  MUFU.RCP64H R5, R21 ;  /* 0x0000001500057308 */ /* 0x000e220000001800 */
[----:B------:R-:W-:Y:S01]  /*31a0*/  IMAD.MOV.U32 R4, RZ, RZ, 0x1 ;  /* 0x00000001ff047424 */ /* 0x000fe200078e00ff */
[----:B------:R-:W-:Y:S01]  /*31b0*/  UMOV UR4, 0xaaaaaaab ;  /* 0xaaaaaaab00047882 */ /* 0x000fe20000000000 */
[----:B------:R-:W-:Y:S01]  /*31c0*/  UMOV UR5, 0x3ffaaaaa ;  /* 0x3ffaaaaa00057882 */ /* 0x000fe20000000000 */
[----:B------:R-:W-:Y:S01]  /*31d0*/  BSSY.RECONVERGENT B1, `(.L_x_34) ;  /* 0x000001a000017945 */ /* 0x000fe20003800200 */
[----:B------:R-:W-:Y:S02]  /*31e0*/  DMUL R10, R50, UR4 ;  /* 0x00000004320a7c28 */ /* 0x000fe40008000000 */
[----:B------:R-:W-:Y:S02]  /*31f0*/  DADD R90, RZ, R44 ;  /* 0x00000000ff5a7229 */ /* 0x000fe4000000002c */
[----:B------:R-:W-:Y:S02]  /*3200*/  DMUL R86, RZ, R44 ;  /* 0x0000002cff567228 */ /* 0x000fe40000000000 */
[----:B------:R-:W-:-:S02]  /*3210*/  DADD R92, RZ, R46 ;  /* 0x00000000ff5c7229 */ /* 0x000fc4000000002e */
[----:B------:R-:W-:Y:S02]  /*3220*/  DMUL R84, RZ, R46 ;  /* 0x0000002eff547228 */ /* 0x000fe40000000000 */
[----:B------:R-:W-:Y:S01]  /*3230*/  FSETP.GEU.AND P2, PT, |R11|, 6.5827683646048100446e-37, PT ;  /* 0x036000000b00780b */ /* 0x000fe20003f4e200 */
[----:B0-----:R-:W-:-:S08]  /*3240*/  DFMA R6, R4, -R20, 1 ;  /* 0x3ff000000406742b */ /* 0x001fd00000000814 */
[----:B------:R-:W-:-:S08]  /*3250*/  DFMA R6, R6, R6, R6 ;  /* 0x000000060606722b */ /* 0x000fd00000000006 */
[----:B------:R-:W-:-:S08]  /*3260*/  DFMA R6, R4, R6, R4 ;  /* 0x000000060406722b */ /* 0x000fd00000000004 */
[----:B------:R-:W-:-:S08]  /*3270*/  DFMA R4, R6, -R20, 1 ;  /* 0x3ff000000604742b */ /* 0x000fd00000000814 */
[----:B------:R-:W-:-:S08]  /*3280*/  DFMA R4, R6, R4, R6 ;  /* 0x000000040604722b */ /* 0x000fd00000000006 */
[----:B------:R-:W-:-:S08]  /*3290*/  DMUL R6, R10, R4 ;  /* 0x000000040a067228 */ /* 0x000fd00000000000 */
[----:B------:R-:W-:-:S08]  /*32a0*/  DFMA R8, R6, -R20, R10 ;  /* 0x800000140608722b */ /* 0x000fd0000000000a */
        /* <DEDUP_REMOVED lines=9> */
[----:B-----5:R-:W-:Y:S05]  /*3340*/  CALL.REL.NOINC `($__internal_0_$__cuda_sm20_div_rn_f64_full) ;  /* 0x000000d800847944 */ /* 0x020fea0003c00000 */
[----:B------:R-:W-:Y:S01]  /*3350*/  IMAD.MOV.U32 R4, RZ, RZ, R76 ;  /* 0x000000ffff047224 */ /* 0x000fe200078e004c */
[----:B------:R-:W-:-:S07]  /*3360*/  MOV R5, R77 ;  /* 0x0000004d00057202 */ /* 0x000fce0000000f00 */
.L_x_35:
[----:B------:R-:W-:Y:S05]  /*3370*/  BSYNC.RECONVERGENT B1 ;  /* 0x0000000000017941 */ /* 0x000fea0003800200 */
.L_x_34:
[----:B------:R-:W0:Y:S01]  /*3380*/  MUFU.RSQ64H R9, R5 ;  /* 0x0000000500097308 */ /* 0x000e220000001c00 */
[----:B------:R-:W-:Y:S01]  /*3390*/  VIADD R8, R5, 0xfcb00000 ;  /* 0xfcb0000005087836 */ /* 0x000fe20000000000 */
[----:B------:R-:W-:Y:S01]  /*33a0*/  BSSY.RECONVERGENT B0, `(.L_x_36) ;  /* 0x000001b000007945 */ /* 0x000fe20003800200 */
[----:B------:R-:W-:Y:S02]  /*33b0*/  IMAD.MOV.U32 R10, RZ, RZ, 0x0 ;  /* 0x00000000ff0a7424 */ /* 0x000fe400078e00ff */
[----:B------:R-:W-:Y:S01]  /*33c0*/  IMAD.MOV.U32 R11, RZ, RZ, 0x3fd80000 ;  /* 0x3fd80000ff0b7424 */ /* 0x000fe200078e00ff */
[----:B------:R-:W-:Y:S01]  /*33d0*/  ISETP.GE.U32.AND P1, PT, R8, 0x7ca00000, PT ;  /* 0x7ca000000800780c */ /* 0x000fe20003f26070 */
[----:B0-----:R-:W-:-:S08]  /*33e0*/  DMUL R6, R8, R8 ;  /* 0x0000000808067228 */ /* 0x001fd00000000000 */
[----:B------:R-:W-:-:S08]  /*33f0*/  DFMA R6, -R6, R4, 1 ;  /* 0x3ff000000606742b */ /* 0x000fd00000000104 */
[----:B------:R-:W-:Y:S02]  /*3400*/  DFMA R10, R6, R10, 0.5 ;  /* 0x3fe00000060a742b */ /* 0x000fe4000000000a */
[----:B------:R-:W-:-:S08]  /*3410*/  DMUL R6, R8, R6 ;  /* 0x0000000608067228 */ /* 0x000fd00000000000 */
[----:B------:R-:W-:-:S08]  /*3420*/  DFMA R18, R10, R6, R8 ;  /* 0x000000060a12722b */ /* 0x000fd00000000008 */
[----:B------:R-:W-:Y:S02]  /*3430*/  DMUL R12, R18, R4 ;  /* 0x00000004120c7228 */ /* 0x000fe40000000000 */
[----:B------:R-:W-:Y:S01]  /*3440*/  IADD3 R11, PT, PT, R19, -0x100000, RZ ;  /* 0xfff00000130b7810 */ /* 0x000fe20007ffe0ff */
[----:B------:R-:W-:-:S05]  /*3450*/  IMAD.MOV.U32 R10, RZ, RZ, R18 ;  /* 0x000000ffff0a7224 */ /* 0x000fca00078e0012 */
[----:B------:R-:W-:-:S08]  /*3460*/  DFMA R52, R12, -R12, R4 ;  /* 0x8000000c0c34722b */ /* 0x000fd00000000004 */
[----:B------:R-:W-:Y:S01]  /*3470*/  DFMA R6, R52, R10, R12 ;  /* 0x0000000a3406722b */ /* 0x000fe2000000000c */
[----:B------:R-:W-:Y:S10]  /*3480*/  @!P1 BRA `(.L_x_37) ;  /* 0x0000000000309947 */ /* 0x000ff40003800000 */
[----:B------:R-:W-:Y:S01]  /*3490*/  IMAD.MOV.U32 R3, RZ, RZ, R4 ;  /* 0x000000ffff037224 */ /* 0x000fe200078e0004 */
[----:B------:R-:W-:Y:S01]  /*34a0*/  MOV R70, R52 ;  /* 0x0000003400467202 */ /* 0x000fe20000000f00 */
[----:B------:R-:W-:Y:S01]  /*34b0*/  IMAD.MOV.U32 R69, RZ, RZ, R5 ;  /* 0x000000ffff457224 */ /* 0x000fe200078e0005 */
[----:B------:R-:W-:Y:S01]  /*34c0*/  MOV R23, R8 ;  /* 0x0000000800177202 */ /* 0x000fe20000000f00 */
[----:B------:R-:W-:Y:S01]  /*34d0*/  IMAD.MOV.U32 R71, RZ, RZ, R53 ;  /* 0x000000ffff477224 */ /* 0x000fe200078e0035 */
[----:B------:R-:W-:Y:S01]  /*34e0*/  MOV R74, 0x3530 ;  /* 0x00003530004a7802 */ /* 0x000fe20000000f00 */
[----:B------:R-:W-:Y:S02]  /*34f0*/  IMAD.MOV.U32 R72, RZ, RZ, R12 ;  /* 0x000000ffff487224 */ /* 0x000fe400078e000c */
[----:B------:R-:W-:Y:S02]  /*3500*/  IMAD.MOV.U32 R73, RZ, RZ, R13 ;  /* 0x000000ffff497224 */ /* 0x000fe400078e000d */
[----:B------:R-:W-:-:S07]  /*3510*/  IMAD.MOV.U32 R19, RZ, RZ, R11 ;  /* 0x000000ffff137224 */ /* 0x000fce00078e000b */
[----:B-----5:R-:W-:Y:S05]  /*3520*/  CALL.REL.NOINC `($__internal_1_$__cuda_sm20_dsqrt_rn_f64_mediumpath_v1) ;  /* 0x000000dc00907944 */ /* 0x020fea0003c00000 */
[----:B------:R-:W-:Y:S02]  /*3530*/  IMAD.MOV.U32 R6, RZ, RZ, R3 ;  /* 0x000000ffff067224 */ /* 0x000fe400078e0003 */
[----:B------:R-:W-:-:S07]  /*3540*/  IMAD.MOV.U32 R7, RZ, RZ, R68 ;  /* 0x000000ffff077224 */ /* 0x000fce00078e0044 */
.L_x_37:
[----:B------:R-:W-:Y:S05]  /*3550*/  BSYNC.RECONVERGENT B0 ;  /* 0x0000000000007941 */ /* 0x000fea0003800200 */
.L_x_36:
[----:B------:R-:W0:Y:S01]  /*3560*/  MUFU.RCP64H R5, R105 ;  /* 0x0000006900057308 */ /* 0x000e220000001800 */
[----:B------:R-:W-:Y:S01]  /*3570*/  MOV R4, 0x1 ;  /* 0x0000000100047802 */ /* 0x000fe20000000f00 */
[----:B------:R-:W-:Y:S01]  /*3580*/  UMOV UR4, 0xaaaaaaab ;  /* 0xaaaaaaab00047882 */ /* 0x000fe20000000000 */
[----:B------:R-:W-:Y:S01]  /*3590*/  UMOV UR5, 0x3ffaaaaa ;  /* 0x3ffaaaaa00057882 */ /* 0x000fe20000000000 */
[----:B------:R-:W-:Y:S01]  /*35a0*/  BSSY.RECONVERGENT B1, `(.L_x_38) ;  /* 0x0000016000017945 */ /* 0x000fe20003800200 */
[----:B------:R-:W-:-:S10]  /*35b0*/  DMUL R12, R14, UR4 ;  /* 0x000000040e0c7c28 */ /* 0x000fd40008000000 */
        /* <DEDUP_REMOVED lines=18> */
[----:B------:R-:W-:Y:S02]  /*36e0*/  IMAD.MOV.U32 R4, RZ, RZ, R76 ;  /* 0x000000ffff047224 */ /* 0x000fe400078e004c */
[----:B------:R-:W-:-:S07]  /*36f0*/  IMAD.MOV.U32 R5, RZ, RZ, R77 ;  /* 0x000000ffff057224 */ /* 0x000fce00078e004d */
.L_x_39:
[----:B------:R-:W-:Y:S05]  /*3700*/  BSYNC.RECONVERGENT B1 ;  /* 0x0000000000017941 */ /* 0x000fea0003800200 */
.L_x_38:
[----:B------:R-:W0:Y:S01]  /*3710*/  MUFU.RSQ64H R9, R5 ;  /* 0x0000000500097308 */ /* 0x000e220000001c00 */
[----:B------:R-:W-:Y:S01]  /*3720*/  VIADD R8, R5, 0xfcb00000 ;  /* 0xfcb0000005087836 */ /* 0x000fe20000000000 */
[----:B------:R-:W-:Y:S01]  /*3730*/  MOV R12, 0x0 ;  /* 0x00000000000c7802 */ /* 0x000fe20000000f00 */
[----:B------:R-:W-:Y:S01]  /*3740*/  IMAD.MOV.U32 R13, RZ, RZ, 0x3fd80000 ;  /* 0x3fd80000ff0d7424 */ /* 0x000fe200078e00ff */
[----:B------:R-:W-:Y:S02]  /*3750*/  BSSY.RECONVERGENT B0, `(.L_x_40) ;  /* 0x0000019000007945 */ /* 0x000fe40003800200 */
[----:B------:R-:W-:Y:S01]  /*3760*/  ISETP.GE.U32.AND P1, PT, R8, 0x7ca00000, PT ;  /* 0x7ca000000800780c */ /* 0x000fe20003f26070 */
[----:B0-----:R-:W-:-:S08]  /*3770*/  DMUL R10, R8, R8 ;  /* 0x00000008080a7228 */ /* 0x001fd00000000000 */
[----:B------:R-:W-:-:S08]  /*3780*/  DFMA R10, -R10, R4, 1 ;  /* 0x3ff000000a0a742b */ /* 0x000fd00000000104 */
[----:B------:R-:W-:Y:S02]  /*3790*/  DFMA R12, R10, R12, 0.5 ;  /* 0x3fe000000a0c742b */ /* 0x000fe4000000000c */
[----:B------:R-:W-:-:S08]  /*37a0*/  DMUL R10, R8, R10 ;  /* 0x0000000a080a7228 */ /* 0x000fd00000000000 */
[----:B------:R-:W-:-:S08]  /*37b0*/  DFMA R18, R12, R10, R8 ;  /* 0x0000000a0c12722b */ /* 0x000fd00000000008 */
[----:B------:R-:W-:Y:S02]  /*37c0*/  DMUL R52, R18, R4 ;  /* 0x0000000412347228 */ /* 0x000fe40000000000 */
[----:B------:R-:W-:Y:S02]  /*37d0*/  VIADD R13, R19, 0xfff00000 ;  /* 0xfff00000130d7836 */ /* 0x000fe40000000000 */
[----:B------:R-:W-:-:S04]  /*37e0*/  IMAD.MOV.U32 R12, RZ, RZ, R18 ;  /* 0x000000ffff0c7224 */ /* 0x000fc800078e0012 */
[----:B------:R-:W-:-:S08]  /*37f0*/  DFMA R58, R52, -R52, R4 ;  /* 0x80000034343a722b */ /* 0x000fd00000000004 */
[----:B------:R-:W-:Y:S01]  /*3800*/  DFMA R10, R58, R12, R52 ;  /* 0x0000000c3a0a722b */ /* 0x000fe20000000034 */
[----:B------:R-:W-:Y:S10]  /*3810*/  @!P1 BRA `(.L_x_41) ;  /* 0x0000000000309947 */ /* 0x000ff40003800000 */
[----:B------:R-:W-:Y:S01]  /*3820*/  MOV R3, R4 ;  /* 0x0000000400037202 */ /* 0x000fe20000000f00 */
[----:B------:R-:W-:Y:S01]  /*3830*/  IMAD.MOV.U32 R69, RZ, RZ, R5 ;  /* 0x000000ffff457224 */ /* 0x000fe200078e0005 */
[----:B------:R-:W-:Y:S01]  /*3840*/  MOV R72, R52 ;  /* 0x0000003400487202 */ /* 0x000fe20000000f00 */
[----:B------:R-:W-:Y:S01]  /*3850*/  IMAD.MOV.U32 R70, RZ, RZ, R58 ;  /* 0x000000ffff467224 */ /* 0x000fe200078e003a */
[----:B------:R-:W-:Y:S01]  /*3860*/  MOV R74, 0x38c0 ;  /* 0x000038c0004a7802 */ /* 0x000fe20000000f00 */
[----:B------:R-:W-:Y:S02]  /*3870*/  IMAD.MOV.U32 R71, RZ, RZ, R59 ;  /* 0x000000ffff477224 */ /* 0x000fe400078e003b */
[----:B------:R-:W-:Y:S02]  /*3880*/  IMAD.MOV.U32 R73, RZ, RZ, R53 ;  /* 0x000000ffff497224 */ /* 0x000fe400078e0035 */
[----:B------:R-:W-:Y:S02]  /*3890*/  IMAD.MOV.U32 R23, RZ, RZ, R8 ;  /* 0x000000ffff177224 */ /* 0x000fe400078e0008 */
[----:B------:R-:W-:-:S07]  /*38a0*/  IMAD.MOV.U32 R19, RZ, RZ, R13 ;  /* 0x000000ffff137224 */ /* 0x000fce00078e000d */
[----:B-----5:R-:W-:Y:S05]  /*38b0*/  CALL.REL.NOINC `($__internal_1_$__cuda_sm20_dsqrt_rn_f64_mediumpath_v1) ;  /* 0x000000d800ac7944 */ /* 0x020fea0003c00000 */
[----:B------:R-:W-:Y:S01]  /*38c0*/  MOV R10, R3 ;  /* 0x00000003000a7202 */ /* 0x000fe20000000f00 */
[----:B------:R-:W-:-:S07]  /*38d0*/  IMAD.MOV.U32 R11, RZ, RZ, R68 ;  /* 0x000000ffff0b7224 */ /* 0x000fce00078e0044 */
.L_x_41:
[----:B------:R-:W-:Y:S05]  /*38e0*/  BSYNC.RECONVERGENT B0 ;  /* 0x0000000000007941 */ /* 0x000fea0003800200 */
.L_x_40:
[----:B------:R-:W-:Y:S01]  /*38f0*/  DSETP.MAX.AND P3, P4, R10, R6, PT ;  /* 0x000000060a00722a */ /* 0x000fe20003c6f000 */
[----:B------:R-:W-:Y:S01]  /*3900*/  IMAD.MOV.U32 R3, RZ, RZ, R11 ;  /* 0x000000ffff037224 */ /* 0x000fe200078e000b */
[C-C-:B------:R-:W-:Y:S01]  /*3910*/  DSETP.MAX.AND P5, P6, R90.reuse, R92.reuse, PT ;  /* 0x0000005c5a00722a */ /* 0x140fe20003eaf000 */
[----:B------:R-:W-:Y:S01]  /*3920*/  IMAD.MOV.U32 R4, RZ, RZ, R7 ;  /* 0x000000ffff047224 */ /* 0x000fe200078e0007 */
[----:B------:R-:W-:Y:S01]  /*3930*/  DSETP.MIN.AND P1, P2, R90, R92, PT ;  /* 0x0000005c5a00722a */ /* 0x000fe20003a20000 */
[----:B------:R-:W-:Y:S01]  /*3940*/  IMAD.MOV.U32 R5, RZ, RZ, R90 ;  /* 0x000000ffff057224 */ /* 0x000fe200078e005a */
[----:B------:R-:W-:Y:S01]  /*3950*/  MOV R109, R6 ;  /* 0x00000006006d7202 */ /* 0x000fe20000000f00 */
[--C-:B------:R-:W-:Y:S01]  /*3960*/  IMAD.MOV.U32 R6, RZ, RZ, R91.reuse ;  /* 0x000000ffff067224 */ /* 0x100fe200078e005b */
[----:B------:R-:W-:Y:S01]  /*3970*/  FSEL R7, R3, R4, P3 ;  /* 0x0000000403077208 */ /* 0x000fe20001800000 */
[----:B------:R-:W-:Y:S01]  /*3980*/  IMAD.MOV.U32 R3, RZ, RZ, R92 ;  /* 0x000000ffff037224 */ /* 0x000fe200078e005c */
[----:B------:R-:W-:Y:S01]  /*3990*/  MOV R8, R93 ;  /* 0x0000005d00087202 */ /* 0x000fe20000000f00 */
[----:B------:R-:W-:Y:S01]  /*39a0*/  IMAD.MOV.U32 R108, RZ, RZ, R10 ;  /* 0x000000ffff6c7224 */ /* 0x000fe200078e000a */
[----:B------:R-:W-:Y:S01]  /*39b0*/  DMUL R98, R46, R46 ;  /* 0x0000002e2e627228 */ /* 0x000fe20000000000 */
[----:B------:R-:W-:Y:S01]  /*39c0*/  BSSY.RECONVERGENT B1, `(.L_x_42) ;  /* 0x0000032000017945 */ /* 0x000fe20003800200 */
[----:B------:R-:W-:Y:S01]  /*39d0*/  SEL R102, R5, R3, P5 ;  /* 0x0000000305667207 */ /* 0x000fe20002800000 */
[----:B------:R-:W-:Y:S01]  /*39e0*/  IMAD.MOV.U32 R3, RZ, RZ, R91 ;  /* 0x000000ffff037224 */ /* 0x000fe200078e005b */
[----:B------:R-:W-:Y:S01]  /*39f0*/  FSEL R9, R6, R8, P5 ;  /* 0x0000000806097208 */ /* 0x000fe20002800000 */
[----:B------:R-:W-:Y:S01]  /*3a00*/  IMAD.MOV.U32 R5, RZ, RZ, R93 ;  /* 0x000000ffff057224 */ /* 0x000fe200078e005d */
[----:B------:R-:W-:Y:S01]  /*3a10*/  @P4 LOP3.LUT R7, R4, 0x80000, RZ, 0xfc, !PT ;  /* 0x0008000004074812 */ /* 0x000fe200078efcff */
[----:B------:R-:W-:Y:S01]  /*3a20*/  IMAD.MOV.U32 R4, RZ, RZ, R92 ;  /* 0x000000ffff047224 */ /* 0x000fe200078e005c */
[----:B------:R-:W-:Y:S01]  /*3a30*/  @P6 LOP3.LUT R9, R8, 0x80000, RZ, 0xfc, !PT ;  /* 0x0008000008096812 */ /* 0x000fe200078efcff */
[----:B------:R-:W-:Y:S01]  /*3a40*/  DMUL R52, R44, R44 ;  /* 0x0000002c2c347228 */ /* 0x000fe20000000000 */
[----:B------:R-:W-:Y:S01]  /*3a50*/  FSEL R6, R3, R5, P1 ;  /* 0x0000000503067208 */ /* 0x000fe20000800000 */
[----:B------:R-:W-:Y:S01]  /*3a60*/  DMUL R98, R98, 0.5 ;  /* 0x3fe0000062627828 */ /* 0x000fe20000000000 */
[----:B------:R-:W-:Y:S01]  /*3a70*/  MOV R3, R90 ;  /* 0x0000005a00037202 */ /* 0x000fe20000000f00 */
[----:B------:R-:W-:Y:S01]  /*3a80*/  IMAD.MOV.U32 R103, RZ, RZ, R9 ;  /* 0x000000ffff677224 */ /* 0x000fe200078e0009 */
[----:B------:R-:W-:-:S02]  /*3a90*/  @P2 LOP3.LUT R6, R5, 0x80000, RZ, 0xfc, !PT ;  /* 0x0008000005062812 */ /* 0x000fc400078efcff */
[----:B------:R-:W-:Y:S01]  /*3aa0*/  SEL R108, R108, R109, P3 ;  /* 0x0000006d6c6c7207 */ /* 0x000fe20001800000 */
[----:B------:R-:W-:Y:S01]  /*3ab0*/  IMAD.MOV.U32 R109, RZ, RZ, R7 ;  /* 0x000000ffff6d7224 */ /* 0x000fe200078e0007 */
[----:B------:R-:W-:Y:S01]  /*3ac0*/  SEL R100, R3, R4, P1 ;  /* 0x0000000403647207 */ /* 0x000fe20000800000 */
[----:B------:R-:W-:Y:S01]  /*3ad0*/  DMUL R52, R52, 0.5 ;  /* 0x3fe0000034347828 */ /* 0x000fe20000000000 */
[----:B------:R-:W-:Y:S01]  /*3ae0*/  MOV R101, R6 ;  /* 0x0000000600657202 */ /* 0x000fe20000000f00 */
[----:B------:R-:W-:Y:S02]  /*3af0*/  IMAD.MOV.U32 R6, RZ, RZ, 0x1 ;  /* 0x00000001ff067424 */ /* 0x000fe400078e00ff */
[----:B------:R-:W-:-:S03]  /*3b00*/  DADD R106, R108, R102 ;  /* 0x000000006c6a7229 */ /* 0x000fc60000000066 */
[----:B------:R-:W-:-:S05]  /*3b10*/  DADD R108, R100, -R108 ;  /* 0x00000000646c7229 */ /* 0x000fca000000086c */
[----:B------:R-:W-:-:S03]  /*3b20*/  DADD R12, -R92, R106 ;  /* 0x000000005c0c7229 */ /* 0x000fc6000000016a */
[----:B------:R-:W-:-:S05]  /*3b30*/  DADD R110, -R90, R108 ;  /* 0x000000005a6e7229 */ /* 0x000fca000000016c */
[----:B------:R-:W-:-:S03]  /*3b40*/  DMUL R112, R12, R104 ;  /* 0x000000680c707228 */ /* 0x000fc60000000000 */
[----:B------:R-:W-:-:S08]  /*3b50*/  DMUL R114, R110, R20 ;  /* 0x000000146e727228 */ /* 0x000fd00000000000 */
[----:B------:R-:W-:Y:S02]  /*3b60*/  DADD R18, R112, -R114 ;  /* 0x0000000070127229 */ /* 0x000fe40000000872 */
[----:B------:R-:W-:-:S04]  /*3b70*/  DMUL R4, R90, R114 ;  /* 0x000000725a047228 */ /* 0x000fc80000000000 */
[----:B------:R-:W0:Y:S04]  /*3b80*/  MUFU.RCP64H R7, R19 ;  /* 0x0000001300077308 */ /* 0x000e280000001800 */
[----:B------:R-:W-:-:S08]  /*3b90*/  DFMA R4, R92, R112, -R4 ;  /* 0x000000705c04722b */ /* 0x000fd00000000804 */
[----:B------:R-:W-:Y:S02]  /*3ba0*/  DADD R4, R4, -R14 ;  /* 0x0000000004047229 */ /* 0x000fe4000000080e */
[----:B0-----:R-:W-:-:S06]  /*3bb0*/  DFMA R8, -R18, R6, 1 ;  /* 0x3ff000001208742b */ /* 0x001fcc0000000106 */
[----:B------:R-:W-:Y:S02]  /*3bc0*/  DADD R10, R4, R50 ;  /* 0x00000000040a7229 */ /* 0x000fe40000000032 */
[----:B------:R-:W-:-:S08]  /*3bd0*/  DFMA R8, R8, R8, R8 ;  /* 0x000000080808722b */ /* 0x000fd00000000008 */
[----:B------:R-:W-:Y:S01]  /*3be0*/  FSETP.GEU.AND P2, PT, |R11|, 6.5827683646048100446e-37, PT ;  /* 0x036000000b00780b */ /* 0x000fe20003f4e200 */
        /* <DEDUP_REMOVED lines=10> */
[----:B------:R-:W-:Y:S01]  /*3c90*/  MOV R3, 0x3cc0 ;  /* 0x00003cc000037802 */ /* 0x000fe20000000f00 */
[----:B------:R-:W-:-:S07]  /*3ca0*/  IMAD.MOV.U32 R71, RZ, RZ, R11 ;  /* 0x000000ffff477224 */ /* 0x000fce00078e000b */
[----:B-----5:R-:W-:Y:S05]  /*3cb0*/  CALL.REL.NOINC `($__internal_0_$__cuda_sm20_div_rn_f64_full) ;  /* 0x000000d000287944 */ /* 0x020fea0003c00000 */
[----:B------:R-:W-:Y:S01]  /*3cc0*/  MOV R4, R76 ;  /* 0x0000004c00047202 */ /* 0x000fe20000000f00 */
[----:B------:R-:W-:-:S07]  /*3cd0*/  IMAD.MOV.U32 R5, RZ, RZ, R77 ;  /* 0x000000ffff057224 */ /* 0x000fce00078e004d */
.L_x_43:
[----:B------:R-:W-:Y:S05]  /*3ce0*/  BSYNC.RECONVERGENT B1 ;  /* 0x0000000000017941 */ /* 0x000fea0003800200 */
.L_x_42:
[----:B------:R-:W0:Y:S01]  /*3cf0*/  MUFU.RCP64H R7, 0.66666650772094726562 ;  /* 0x3fe5555500077908 */ /* 0x000e220000001800 */
[----:B------:R-:W-:Y:S02]  /*3d00*/  HFMA2 R6, -RZ, RZ, 0, 5.9604644775390625e-08 ;  /* 0x00000001ff067431 */ /* 0x000fe400000001ff */
[----:B------:R-:W-:Y:S01]  /*3d10*/  IMAD.MOV.U32 R10, RZ, RZ, 0x55555556 ;  /* 0x55555556ff0a7424 */ /* 0x000fe200078e00ff */
[----:B------:R-:W-:Y:S01]  /*3d20*/  FSETP.GEU.AND P2, PT, |R51|, 6.5827683646048100446e-37, PT ;  /* 0x036000003300780b */ /* 0x000fe20003f4e200 */
[----:B------:R-:W-:Y:S01]  /*3d30*/  IMAD.MOV.U32 R11, RZ, RZ, 0x3fe55555 ;  /* 0x3fe55555ff0b7424 */ /* 0x000fe200078e00ff */
[----:B------:R-:W-:Y:S05]  /*3d40*/  BSSY.RECONVERGENT B1, `(.L_x_44) ;  /* 0x0000014000017945 */ /* 0x000fea0003800200 */
        /* <DEDUP_REMOVED lines=8> */
[----:B------:R-:W-:-:S05]  /*3dd0*/  FFMA R3, RZ, 1.7916666269302368164, R7 ;  /* 0x3fe55555ff037823 */ /* 0x000fca0000000007 */
[----:B------:R-:W-:-:S13]  /*3de0*/  FSETP.GT.AND P1, PT, |R3|, 1.469367938527859385e-39, PT ;  /* 0x001000000300780b */ /* 0x000fda0003f24200 */
[----:B------:R-:W-:Y:S05]  /*3df0*/  @P1 BRA P2, `(.L_x_45) ;  /* 0x0000000000201947 */ /* 0x000fea0001000000 */
[----:B------:R-:W-:Y:S01]  /*3e00*/  IMAD.MOV.U32 R70, RZ, RZ, R50 ;  /* 0x000000ffff467224 */ /* 0x000fe200078e0032 */
[----:B------:R-:W-:Y:S01]  /*3e10*/  MOV R19, 0x3fe55555 ;  /* 0x3fe5555500137802 */ /* 0x000fe20000000f00 */
[----:B------:R-:W-:Y:S01]  /*3e20*/  IMAD.MOV.U32 R71, RZ, RZ, R51 ;  /* 0x000000ffff477224 */ /* 0x000fe200078e0033 */
[----:B------:R-:W-:Y:S01]  /*3e30*/  MOV R3, 0x3e60 ;  /* 0x00003e6000037802 */ /* 0x000fe20000000f00 */
[----:B------:R-:W-:-:S07]  /*3e40*/  IMAD.MOV.U32 R18, RZ, RZ, 0x55555556 ;  /* 0x55555556ff127424 */ /* 0x000fce00078e00ff */
[----:B-----5:R-:W-:Y:S05]  /*3e50*/  CALL.REL.NOINC `($__internal_0_$__cuda_sm20_div_rn_f64_full) ;  /* 0x000000cc00c07944 */ /* 0x020fea0003c00000 */
[----:B------:R-:W-:Y:S02]  /*3e60*/  IMAD.MOV.U32 R6, RZ, RZ, R76 ;  /* 0x000000ffff067224 */ /* 0x000fe400078e004c */
[----:B------:R-:W-:-:S07]  /*3e70*/  IMAD.MOV.U32 R7, RZ, RZ, R77 ;  /* 0x000000ffff077224 */ /* 0x000fce00078e004d */
.L_x_45:
[----:B------:R-:W-:Y:S05]  /*3e80*/  BSYNC.RECONVERGENT B1 ;  /* 0x0000000000017941 */ /* 0x000fea0003800200 */
.L_x_44:
[----:B------:R-:W0:Y:S01]  /*3e90*/  MUFU.RCP64H R9, 0.66666650772094726562 ;  /* 0x3fe5555500097908 */ /* 0x000e220000001800 */
[----:B------:R-:W-:Y:S01]  /*3ea0*/  IMAD.MOV.U32 R10, RZ, RZ, 0x55555556 ;  /* 0x55555556ff0a7424 */ /* 0x000fe200078e00ff */
[----:B------:R-:W-:Y:S01]  /*3eb0*/  MOV R11, 0x3fe55555 ;  /* 0x3fe55555000b7802 */ /* 0x000fe20000000f00 */
[----:B------:R-:W-:Y:S01]  /*3ec0*/  IMAD.MOV.U32 R8, RZ, RZ, 0x1 ;  /* 0x00000001ff087424 */ /* 0x000fe200078e00ff */
[----:B------:R-:W-:Y:S01]  /*3ed0*/  FSETP.GEU.AND P2, PT, |R15|, 6.5827683646048100446e-37, PT ;  /* 0x036000000f00780b */ /* 0x000fe20003f4e200 */
[----:B------:R-:W-:Y:S01]  /*3ee0*/  BSSY.RECONVERGENT B1, `(.L_x_46) ;  /* 0x0000015000017945 */ /* 0x000fe20003800200 */
[----:B------:R-:W-:-:S03]  /*3ef0*/  DFMA R116, R52, R20, R6 ;  /* 0x000000143474722b */ /* 0x000fc60000000006 */
        /* <DEDUP_REMOVED lines=19> */
.L_x_47:
[----:B------:R-:W-:Y:S05]  /*4030*/  BSYNC.RECONVERGENT B1 ;  /* 0x0000000000017941 */ /* 0x000fea0003800200 */
.L_x_46:
[-C--:B------:R-:W-:Y:S01]  /*4040*/  DMUL R118, R90, R20.reuse ;  /* 0x000000145a767228 */ /* 0x080fe20000000000 */
[----:B------:R-:W-:Y:S01]  /*4050*/  BSSY.RECONVERGENT B1, `(.L_x_48) ;  /* 0x00000e4000017945 */ /* 0x000fe20003800200 */
[----:B------:R-:W-:Y:S02]  /*4060*/  DSETP.GE.AND P1, PT, R108, RZ, PT ;  /* 0x000000ff6c00722a */ /* 0x000fe40003f26000 */
[----:B------:R-:W-:Y:S02]  /*4070*/  DMUL R10, R86, R20 ;  /* 0x00000014560a7228 */ /* 0x000fe40000000000 */
[--C-:B------:R-:W-:Y:S02]  /*4080*/  DADD R122, R116, R50.reuse ;  /* 0x00000000747a7229 */ /* 0x100fe40000000032 */
[-C--:B------:R-:W-:Y:S02]  /*4090*/  DMUL R6, R86, R118.reuse ;  /* 0x0000007656067228 */ /* 0x080fe40000000000 */
[----:B------:R-:W-:-:S02]  /*40a0*/  DFMA R120, R90, R118, R50 ;  /* 0x000000765a78722b */ /* 0x000fc40000000032 */
[C---:B------:R-:W-:Y:S02]  /*40b0*/  DMUL R94, R90.reuse, R64 ;  /* 0x000000405a5e7228 */ /* 0x040fe40000000000 */
[----:B------:R-:W-:Y:S02]  /*40c0*/  DMUL R122, R90, R122 ;  /* 0x0000007a5a7a7228 */ /* 0x000fe40000000000 */
[----:B------:R-:W-:Y:S02]  /*40d0*/  @P1 DFMA R6, -RZ, R10, R6 ;  /* 0x0000000aff06122b */ /* 0x000fe40000000106 */
[----:B------:R-:W-:Y:S02]  /*40e0*/  @P1 DFMA R58, -RZ, R118, R120 ;  /* 0x00000076ff3a122b */ /* 0x000fe40000000178 */
[----:B------:R-:W-:Y:S02]  /*40f0*/  DMUL R96, R92, R88 ;  /* 0x000000585c607228 */ /* 0x000fe40000000000 */
[----:B------:R-:W-:-:S02]  /*4100*/  @P1 DFMA R44, -RZ, R20, R118 ;  /* 0x00000014ff2c122b */ /* 0x000fc40000000176 */
[----:B------:R-:W-:Y:S02]  /*4110*/  @P1 DFMA R46, -RZ, R116, R122 ;  /* 0x00000074ff2e122b */ /* 0x000fe4000000017a */
[----:B------:R-:W-:Y:S01]  /*4120*/  @P1 DFMA R58, RZ, R6, R58 ;  /* 0x00000006ff3a122b */ /* 0x000fe2000000003a */
[----:B------:R-:W-:Y:S10]  /*4130*/  @P1 BRA `(.L_x_49) ;  /* 0x0000000c00541947 */ /* 0x000ff40003800000 */
[----:B------:R-:W-:Y:S02]  /*4140*/  DSETP.GTU.AND P1, PT, R106, RZ, PT ;  /* 0x000000ff6a00722a */ /* 0x000fe40003f2c000 */
[-C--:B------:R-:W-:Y:S02]  /*4150*/  DMUL R124, R92, R104.reuse ;  /* 0x000000685c7c7228 */ /* 0x080fe40000000000 */
[----:B------:R-:W-:-:S06]  /*4160*/  DFMA R126, R98, R104, R8 ;  /* 0x00000068627e722b */ /* 0x000fcc0000000008 */
[--C-:B------:R-:W-:Y:S02]  /*4170*/  DFMA R128, R92, R124, R14.reuse ;  /* 0x0000007c5c80722b */ /* 0x100fe4000000000e */
[----:B------:R-:W-:Y:S02]  /*4180*/  DADD R130, R126, R14 ;  /* 0x000000007e827229 */ /* 0x000fe4000000000e */
[-C--:B------:R-:W-:Y:S02]  /*4190*/  @!P1 DMUL R6, R84, R104.reuse ;  /* 0x0000006854069228 */ /* 0x080fe40000000000 */
[----:B------:R-:W-:Y:S02]  /*41a0*/  @!P1 DFMA R44, -RZ, R104, R124 ;  /* 0x00000068ff2c922b */ /* 0x000fe4000000017c */
[----:B------:R-:W-:Y:S02]  /*41b0*/  @!P1 DFMA R58, -RZ, R124, R128 ;  /* 0x0000007cff3a922b */ /* 0x000fe40000000180 */
[----:B------:R-:W-:-:S02]  /*41c0*/  DMUL R130, R92, R130 ;  /* 0x000000825c827228 */ /* 0x000fc40000000000 */
[----:B------:R-:W-:-:S06]  /*41d0*/  @!P1 DMUL R6, RZ, R6 ;  /* 0x00000006ff069228 */ /* 0x000fcc0000000000 */
[----:B------:R-:W-:Y:S02]  /*41e0*/  @!P1 DFMA R46, -RZ, R126, R130 ;  /* 0x0000007eff2e922b */ /* 0x000fe40000000182 */
[----:B------:R-:W-:-:S08]  /*41f0*/  @!P1 DFMA R6, R84, R124, -R6 ;  /* 0x0000007c5406922b */ /* 0x000fd00000000806 */
[----:B------:R-:W-:Y:S01]  /*4200*/  @!P1 DFMA R58, RZ, R6, R58 ;  /* 0x00000006ff3a922b */ /* 0x000fe2000000003a */
[----:B------:R-:W-:Y:S10]  /*4210*/  @!P1 BRA `(.L_x_49) ;  /* 0x0000000c001c9947 */ /* 0x000ff40003800000 */
[----:B------:R-:W-:Y:S01]  /*4220*/  DADD R58, R108, -R4 ;  /* 0x000000006c3a7229 */ /* 0x000fe20000000804 */
[----:B------:R-:W-:Y:S01]  /*4230*/  MOV R6, 0x1 ;  /* 0x0000000100067802 */ /* 0x000fe20000000f00 */
[----:B------:R-:W-:Y:S01]  /*4240*/  BSSY.RECONVERGENT B2, `(.L_x_50) ;  /* 0x0000016000027945 */ /* 0x000fe20003800200 */
[----:B------:R-:W-:-:S03]  /*4250*/  FSETP.GEU.AND P2, PT, |R115|, 6.5827683646048100446e-37, PT ;  /* 0x036000007300780b */ /* 0x000fc60003f4e200 */
        /* <DEDUP_REMOVED lines=20> */
.L_x_51:
[----:B------:R-:W-:Y:S05]  /*43a0*/  BSYNC.RECONVERGENT B2 ;  /* 0x0000000000027941 */ /* 0x000fea0003800200 */
.L_x_50:
[----:B------:R-:W-:Y:S01]  /*43b0*/  DADD R132, R106, -R4 ;  /* 0x000000006a847229 */ /* 0x000fe20000000804 */
[----:B------:R-:W-:Y:S01]  /*43c0*/  IMAD.MOV.U32 R8, RZ, RZ, 0x1 ;  /* 0x00000001ff087424 */ /* 0x000fe200078e00ff */
[----:B------:R-:W-:Y:S01]  /*43d0*/  FSETP.GEU.AND P2, PT, |R113|, 6.5827683646048100446e-37, PT ;  /* 0x036000007100780b */ /* 0x000fe20003f4e200 */
[----:B------:R-:W-:Y:S03]  /*43e0*/  BSSY.RECONVERGENT B2, `(.L_x_52) ;  /* 0x0000015000027945 */ /* 0x000fe60003800200 */
        /* <DEDUP_REMOVED lines=17> */
[----:B-----5:R-:W-:Y:S05]  /*4500*/  CALL.REL.NOINC `($__internal_0_$__cuda_sm20_div_rn_f64_full) ;  /* 0x000000c800147944 */ /* 0x020fea0003c00000 */
[----:B------:R-:W-:Y:S01]  /*4510*/  MOV R8, R76 ;  /* 0x0000004c00087202 */ /* 0x000fe20000000f00 */
[----:B------:R-:W-:-:S07]  /*4520*/  IMAD.MOV.U32 R9, RZ, RZ, R77 ;  /* 0x000000ffff097224 */ /* 0x000fce00078e004d */
.L_x_53:
[----:B------:R-:W-:Y:S05]  /*4530*/  BSYNC.RECONVERGENT B2 ;  /* 0x0000000000027941 */ /* 0x000fea0003800200 */
.L_x_52:
[----:B------:R-:W0:Y:S01]  /*4540*/  MUFU.RCP64H R11, R133 ;  /* 0x00000085000b7308 */ /* 0x000e220000001800 */
[----:B------:R-:W-:Y:S01]  /*4550*/  IMAD.MOV.U32 R10, RZ, RZ, 0x1 ;  /* 0x00000001ff0a7424 */ /* 0x000fe200078e00ff */
[----:B------:R-:W-:Y:S01]  /*4560*/  FSETP.GEU.AND P2, PT, |R13|, 6.5827683646048100446e-37, PT ;  /* 0x036000000d00780b */ /* 0x000fe20003f4e200 */
[----:B------:R-:W-:Y:S04]  /*4570*/  BSSY.RECONVERGENT B2, `(.L_x_54) ;  /* 0x0000014000027945 */ /* 0x000fe80003800200 */
        /* <DEDUP_REMOVED lines=19> */
.L_x_55:
[----:B------:R-:W-:Y:S05]  /*46b0*/  BSYNC.RECONVERGENT B2 ;  /* 0x0000000000027941 */ /* 0x000fea0003800200 */
.L_x_54:
        /* <DEDUP_REMOVED lines=23> */
.L_x_57:
[----:B------:R-:W-:Y:S05]  /*4830*/  BSYNC.RECONVERGENT B2 ;  /* 0x0000000000027941 */ /* 0x000fea0003800200 */
.L_x_56:
[----:B------:R-:W0:Y:S01]  /*4840*/  MUFU.RCP64H R71, R133 ;  /* 0x0000008500477308 */ /* 0x000e220000001800 */
[--C-:B------:R-:W-:Y:S01]  /*4850*/  DADD R18, -R92, R4.reuse ;  /* 0x000000005c127229 */ /* 0x100fe20000000104 */
[----:B------:R-:W-:Y:S01]  /*4860*/  MOV R70, 0x1 ;  /* 0x0000000100467802 */ /* 0x000fe20000000f00 */
[----:B------:R-:W-:Y:S01]  /*4870*/  DADD R68, -R90, R4 ;  /* 0x000000005a447229 */ /* 0x000fe20000000104 */
[----:B------:R-:W-:Y:S05]  /*4880*/  BSSY.RECONVERGENT B2, `(.L_x_58) ;  /* 0x000001b000027945 */ /* 0x000fea0003800200 */
[----:B------:R-:W-:Y:S02]  /*4890*/  DFMA R18, R112, R18, R14 ;  /* 0x000000127012722b */ /* 0x000fe4000000000e */
[----:B------:R-:W-:-:S02]  /*48a0*/  DFMA R68, R114, R68, R50 ;  /* 0x000000447244722b */ /* 0x000fc40000000032 */
[----:B0-----:R-:W-:-:S06]  /*48b0*/  DFMA R72, -R132, R70, 1 ;  /* 0x3ff000008448742b */ /* 0x001fcc0000000146 */
[----:B------:R-:W-:Y:S02]  /*48c0*/  DADD R18, R18, R68 ;  /* 0x0000000012127229 */ /* 0x000fe40000000044 */
[----:B------:R-:W-:-:S06]  /*48d0*/  DFMA R72, R72, R72, R72 ;  /* 0x000000484848722b */ /* 0x000fcc0000000048 */
[----:B------:R-:W-:Y:S02]  /*48e0*/  DMUL R18, R18, 0.5 ;  /* 0x3fe0000012127828 */ /* 0x000fe40000000000 */
[----:B------:R-:W-:-:S06]  /*48f0*/  DFMA R72, R70, R72, R70 ;  /* 0x000000484648722b */ /* 0x000fcc0000000046 */
[----:B------:R-:W-:Y:S02]  /*4900*/  DMUL R110, R18, R4 ;  /* 0x00000004126e7228 */ /* 0x000fe40000000000 */
[----:B------:R-:W-:-:S06]  /*4910*/  DFMA R18, -R132, R72, 1 ;  /* 0x3ff000008412742b */ /* 0x000fcc0000000148 */
[----:B------:R-:W-:Y:S02]  /*4920*/  DFMA R68, -R92, R14, R110 ;  /* 0x0000000e5c44722b */ /* 0x000fe4000000016e */
[----:B------:R-:W-:-:S08]  /*4930*/  DFMA R72, R72, R18, R72 ;  /* 0x000000124848722b */ /* 0x000fd00000000048 */
[----:B------:R-:W-:Y:S01]  /*4940*/  FSETP.GEU.AND P2, PT, |R69|, 6.5827683646048100446e-37, PT ;  /* 0x036000004500780b */ /* 0x000fe20003f4e200 */
        /* <DEDUP_REMOVED lines=14> */
.L_x_59:
[----:B------:R-:W-:Y:S05]  /*4a30*/  BSYNC.RECONVERGENT B2 ;  /* 0x0000000000027941 */ /* 0x000fea0003800200 */
.L_x_58:
[----:B------:R-:W0:Y:S01]  /*4a40*/  MUFU.RCP64H R19, R59 ;  /* 0x0000003b00137308 */ /* 0x000e220000001800 */
[----:B------:R-:W-:Y:S01]  /*4a50*/  IMAD.MOV.U32 R18, RZ, RZ, 0x1 ;  /* 0x00000001ff127424 */ /* 0x000fe200078e00ff */
[----:B------:R-:W-:Y:S01]  /*4a60*/  DFMA R110, -R90, R50, R110 ;  /* 0x000000325a6e722b */ /* 0x000fe2000000016e */
[----:B------:R-:W-:Y:S01]  /*4a70*/  BSSY.RECONVERGENT B2, `(.L_x_60) ;  /* 0x0000016000027945 */ /* 0x000fe20003800200 */
[----:B------:R-:W-:-:S08]  /*4a80*/  DFMA R14, R126, R10, R14 ;  /* 0x0000000a7e0e722b */ /* 0x000fd0000000000e */
[----:B------:R-:W-:Y:S01]  /*4a90*/  FSETP.GEU.AND P2, PT, |R111|, 6.5827683646048100446e-37, PT ;  /* 0x036000006f00780b */ /* 0x000fe20003f4e200 */
        /* <DEDUP_REMOVED lines=19> */
.L_x_61:
[----:B------:R-:W-:Y:S05]  /*4bd0*/  BSYNC.RECONVERGENT B2 ;  /* 0x0000000000027941 */ /* 0x000fea0003800200 */
.L_x_60:
[----:B------:R-:W-:Y:S01]  /*4be0*/  DSETP.GE.AND P1, PT, R4, RZ, PT ;  /* 0x000000ff0400722a */ /* 0x000fe20003f26000 */
[----:B------:R-:W-:Y:S01]  /*4bf0*/  BSSY.RECONVERGENT B0, `(.L_x_62) ;  /* 0x0000028000007945 */ /* 0x000fe20003800200 */
[----:B------:R-:W-:-:S04]  /*4c00*/  DFMA R18, R116, R12, R18 ;  /* 0x0000000c7412722b */ /* 0x000fc80000000012 */
[----:B------:R-:W-:-:S14]  /*4c10*/  DSETP.GEU.OR P1, PT, R108, RZ, !P1 ;  /* 0x000000ff6c00722a */ /* 0x000fdc0004f2e400 */
[----:B------:R-:W-:Y:S05]  /*4c20*/  @P1 BRA `(.L_x_63) ;  /* 0x0000000000441947 */ /* 0x000fea0003800000 */
[----:B------:R-:W-:Y:S02]  /*4c30*/  DMUL R8, R86, R6 ;  /* 0x0000000656087228 */ /* 0x000fe40000000000 */
[----:B------:R-:W-:Y:S02]  /*4c40*/  DMUL R4, R6, R4 ;  /* 0x0000000406047228 */ /* 0x000fe40000000000 */
[C---:B------:R-:W-:Y:S02]  /*4c50*/  DFMA R122, R108.reuse, R18, R122 ;  /* 0x000000126c7a722b */ /* 0x040fe4000000007a */
[C---:B------:R-:W-:Y:S02]  /*4c60*/  DFMA R10, R108.reuse, R6, R118 ;  /* 0x000000066c0a722b */ /* 0x040fe40000000076 */
[----:B------:R-:W-:Y:S02]  /*4c70*/  DMUL R12, R108, R8 ;  /* 0x000000086c0c7228 */ /* 0x000fe40000000000 */
[----:B------:R-:W-:-:S02]  /*4c80*/  DMUL R14, R86, R20 ;  /* 0x00000014560e7228 */ /* 0x000fc40000000000 */
[C---:B------:R-:W-:Y:S02]  /*4c90*/  DFMA R120, R108.reuse, R4, R120 ;  /* 0x000000046c78722b */ /* 0x040fe40000000078 */
[----:B------:R-:W-:Y:S02]  /*4ca0*/  DFMA R10, -R108, R20, R10 ;  /* 0x000000146c0a722b */ /* 0x000fe4000000010a */
[----:B------:R-:W-:Y:S02]  /*4cb0*/  DFMA R12, R86, R118, R12 ;  /* 0x00000076560c722b */ /* 0x000fe4000000000c */
[C---:B------:R-:W-:Y:S02]  /*4cc0*/  DFMA R122, -R108.reuse, R116, R122 ;  /* 0x000000746c7a722b */ /* 0x040fe4000000017a */
[----:B------:R-:W-:Y:S02]  /*4cd0*/  DFMA R120, -R108, R118, R120 ;  /* 0x000000766c78722b */ /* 0x000fe40000000178 */
[----:B------:R-:W-:-:S02]  /*4ce0*/  DFMA R44, -RZ, R6, R10 ;  /* 0x00000006ff2c722b */ /* 0x000fc4000000010a */
[----:B------:R-:W-:Y:S02]  /*4cf0*/  DFMA R12, -R108, R14, R12 ;  /* 0x0000000e6c0c722b */ /* 0x000fe4000000010c */
[----:B------:R-:W-:Y:S02]  /*4d00*/  DFMA R46, -RZ, R18, R122 ;  /* 0x00000012ff2e722b */ /* 0x000fe4000000017a */
[----:B------:R-:W-:-:S04]  /*4d10*/  DFMA R4, -RZ, R4, R120 ;  /* 0x00000004ff04722b */ /* 0x000fc80000000178 */
[----:B------:R-:W-:Y:S01]  /*4d20*/  DFMA R8, -RZ, R8, R12 ;  /* 0x00000008ff08722b */ /* 0x000fe2000000010c */
[----:B------:R-:W-:Y:S10]  /*4d30*/  BRA `(.L_x_64) ;  /* 0x00000000004c7947 */ /* 0x000ff40003800000 */
.L_x_63:
[----:B------:R-:W-:-:S06]  /*4d40*/  DSETP.GEU.AND P1, PT, R4, RZ, PT ;  /* 0x000000ff0400722a */ /* 0x000fcc0003f2e000 */
[----:B------:R-:W-:-:S14]  /*4d50*/  DSETP.LEU.OR P1, PT, R106, RZ, P1 ;  /* 0x000000ff6a00722a */ /* 0x000fdc0000f2b400 */
        /* <DEDUP_REMOVED lines=16> */
[----:B------:R-:W-:-:S11]  /*4e60*/  DFMA R8, -RZ, R6, R12 ;  /* 0x00000006ff08722b */ /* 0x000fd6000000010c */
.L_x_64:
[----:B------:R-:W-:Y:S05]  /*4e70*/  BSYNC.RECONVERGENT B0 ;  /* 0x0000000000007941 */ /* 0x000fea0003800200 */
.L_x_62:
[----:B------:R-:W-:-:S11]  /*4e80*/  DFMA R58, RZ, R8, R4 ;  /* 0x00000008ff3a722b */ /* 0x000fd60000000004 */
.L_x_49:
[----:B------:R-:W-:Y:S05]  /*4e90*/  BSYNC.RECONVERGENT B1 ;  /* 0x0000000000017941 */ /* 0x000fea0003800200 */
.L_x_48:
[----:B------:R-:W-:Y:S01]  /*4ea0*/  DSETP.MAX.AND P1, P2, |R108|, |R106|, PT ;  /* 0x4000006a6c00722a */ /* 0x000fe20003a2f200 */
[----:B------:R-:W-:Y:S01]  /*4eb0*/  IMAD.MOV.U32 R3, RZ, RZ, R109 ;  /* 0x000000ffff037224 */ /* 0x000fe200078e006d */
[----:B------:R-:W-:Y:S01]  /*4ec0*/  MOV R10, R108 ;  /* 0x0000006c000a7202 */ /* 0x000fe20000000f00 */
[----:B------:R-:W-:Y:S01]  /*4ed0*/  IMAD.MOV.U32 R4, RZ, RZ, R107 ;  /* 0x000000ffff047224 */ /* 0x000fe200078e006b */
[----:B------:R-:W-:Y:S01]  /*4ee0*/  UMOV UR4, 0xd2f1a9fc ;  /* 0xd2f1a9fc00047882 */ /* 0x000fe20000000000 */
[----:B------:R-:W-:Y:S01]  /*4ef0*/  IMAD.MOV.U32 R11, RZ, RZ, R106 ;  /* 0x000000ffff0b7224 */ /* 0x000fe200078e006a */
[----:B------:R-:W-:Y:S01]  /*4f00*/  UMOV UR5, 0x3f30624d ;  /* 0x3f30624d00057882 */ /* 0x000fe20000000000 */
[----:B------:R-:W-:Y:S01]  /*4f10*/  BSSY.RECONVERGENT B1, `(.L_x_65) ;  /* 0x000001a000017945 */ /* 0x000fe20003800200 */
[----:B------:R-:W-:Y:S02]  /*4f20*/  FSEL R3, |R3|, |R4|, P1 ;  /* 0x4000000403037208 */ /* 0x000fe40000800200 */
[----:B------:R-:W-:-:S04]  /*4f30*/  SEL R10, R10, R11, P1 ;  /* 0x0000000b0a0a7207 */ /* 0x000fc80000800000 */
[----:B------:R-:W-:Y:S01]  /*4f40*/  @P2 LOP3.LUT R3, R4, 0x80000, RZ, 0xfc, !PT ;  /* 0x0008000004032812 */ /* 0x000fe200078efcff */
[----:B------:R-:W-:-:S04]  /*4f50*/  IMAD.MOV.U32 R4, RZ, RZ, 0x1 ;  /* 0x00000001ff047424 */ /* 0x000fc800078e00ff */
[----:B------:R-:W-:-:S04]  /*4f60*/  IMAD.MOV.U32 R11, RZ, RZ, R3 ;  /* 0x000000ffff0b7224 */ /* 0x000fc800078e0003 */
[----:B------:R-:W0:Y:S02]  /*4f70*/  MUFU.RCP64H R5, R11 ;  /* 0x0000000b00057308 */ /* 0x000e240000001800 */
[----:B0-----:R-:W-:-:S08]  /*4f80*/  DFMA R6, -R10, R4, 1 ;  /* 0x3ff000000a06742b */ /* 0x001fd00000000104 */
[----:B------:R-:W-:-:S08]  /*4f90*/  DFMA R6, R6, R6, R6 ;  /* 0x000000060606722b */ /* 0x000fd00000000006 */
[----:B------:R-:W-:-:S08]  /*4fa0*/  DFMA R6, R4, R6, R4 ;  /* 0x000000060406722b */ /* 0x000fd00000000004 */
[----:B------:R-:W-:-:S08]  /*4fb0*/  DFMA R4, -R10, R6, 1 ;  /* 0x3ff000000a04742b */ /* 0x000fd00000000106 */
[----:B------:R-:W-:-:S08]  /*4fc0*/  DFMA R4, R6, R4, R6 ;  /* 0x000000040604722b */ /* 0x000fd00000000006 */
[----:B------:R-:W-:-:S08]  /*4fd0*/  DMUL R6, R4, UR4 ;  /* 0x0000000404067c28 */ /* 0x000fd00008000000 */
[----:B------:R-:W-:-:S08]  /*4fe0*/  DFMA R8, -R10, R6, UR4 ;  /* 0x000000040a087e2b */ /* 0x000fd00008000106 */
[----:B------:R-:W-:-:S10]  /*4ff0*/  DFMA R4, R4, R8, R6 ;  /* 0x000000080404722b */ /* 0x000fd40000000006 */
[----:B------:R-:W-:-:S05]  /*5000*/  FFMA R3, RZ, R11, R5 ;  /* 0x0000000bff037223 */ /* 0x000fca0000000005 */
[----:B------:R-:W-:-:S13]  /*5010*/  FSETP.GT.AND P1, PT, |R3|, 1.469367938527859385e-39, PT ;  /* 0x001000000300780b */ /* 0x000fda0003f24200 */
[----:B------:R-:W-:Y:S05]  /*5020*/  @P1 BRA `(.L_x_66) ;  /* 0x0000000000201947 */ /* 0x000fea0003800000 */
[----:B------:R-:W-:Y:S01]  /*5030*/  MOV R18, R10 ;  /* 0x0000000a00127202 */ /* 0x000fe20000000f00 */
[----:B------:R-:W-:Y:S01]  /*5040*/  IMAD.MOV.U32 R19, RZ, RZ, R11 ;  /* 0x000000ffff137224 */ /* 0x000fe200078e000b */
[----:B------:R-:W-:Y:S01]  /*5050*/  MOV R3, 0x5090 ;  /* 0x0000509000037802 */ /* 0x000fe20000000f00 */
[----:B------:R-:W-:Y:S02]  /*5060*/  IMAD.MOV.U32 R70, RZ, RZ, -0x2d0e5604 ;  /* 0xd2f1a9fcff467424 */ /* 0x000fe400078e00ff */
[----:B------:R-:W-:-:S07]  /*5070*/  IMAD.MOV.U32 R71, RZ, RZ, 0x3f30624d ;  /* 0x3f30624dff477424 */ /* 0x000fce00078e00ff */
[----:B-----5:R-:W-:Y:S05]  /*5080*/  CALL.REL.NOINC `($__internal_0_$__cuda_sm20_div_rn_f64_full) ;  /* 0x000000bc00347944 */ /* 0x020fea0003c00000 */
[----:B------:R-:W-:Y:S01]  /*5090*/  MOV R4, R76 ;  /* 0x0000004c00047202 */ /* 0x000fe20000000f00 */
[----:B------:R-:W-:-:S07]  /*50a0*/  IMAD.MOV.U32 R5, RZ, RZ, R77 ;  /* 0x000000ffff057224 */ /* 0x000fce00078e004d */
.L_x_66:
[----:B------:R-:W-:Y:S05]  /*50b0*/  BSYNC.RECONVERGENT B1 ;  /* 0x0000000000017941 */ /* 0x000fea0003800200 */
.L_x_65:
[----:B------:R-:W0:Y:S01]  /*50c0*/  MUFU.RCP64H R7, R65 ;  /* 0x0000004100077308 */ /* 0x000e220000001800 */
[----:B------:R-:W-:Y:S01]  /*50d0*/  IMAD.MOV.U32 R6, RZ, RZ, 0x1 ;  /* 0x00000001ff067424 */ /* 0x000fe200078e00ff */
        /* <DEDUP_REMOVED lines=24> */
.L_x_68:
[----:B------:R-:W-:Y:S05]  /*5260*/  BSYNC.RECONVERGENT B1 ;  /* 0x0000000000017941 */ /* 0x000fea0003800200 */
.L_x_67:
        /* <DEDUP_REMOVED lines=29> */
.L_x_70:
[----:B------:R-:W-:Y:S05]  /*5440*/  BSYNC.RECONVERGENT B0 ;  /* 0x0000000000007941 */ /* 0x000fea0003800200 */
.L_x_69:
        /* <DEDUP_REMOVED lines=26> */
.L_x_72:
[----:B------:R-:W-:Y:S05]  /*55f0*/  BSYNC.RECONVERGENT B1 ;  /* 0x0000000000017941 */ /* 0x000fea0003800200 */
.L_x_71:
        /* <DEDUP_REMOVED lines=29> */
.L_x_74:
[----:B------:R-:W-:Y:S05]  /*57d0*/  BSYNC.RECONVERGENT B0 ;  /* 0x0000000000007941 */ /* 0x000fea0003800200 */
.L_x_73:
[----:B------:R-:W-:Y:S01]  /*57e0*/  DSETP.MAX.AND P1, P2, R12, R8, PT ;  /* 0x000000080c00722a */ /* 0x000fe20003a2f000 */
[----:B------:R-:W-:Y:S01]  /*57f0*/  IMAD.MOV.U32 R3, RZ, RZ, R13 ;  /* 0x000000ffff037224 */ /* 0x000fe200078e000d */
[----:B------:R-:W-:Y:S01]  /*5800*/  MOV R6, R12 ;  /* 0x0000000c00067202 */ /* 0x000fe20000000f00 */
[----:B------:R-:W-:Y:S01]  /*5810*/  IMAD.MOV.U32 R10, RZ, RZ, R9 ;  /* 0x000000ffff0a7224 */ /* 0x000fe200078e0009 */
[----:B------:R-:W-:Y:S01]  /*5820*/  BSSY.RECONVERGENT B1, `(.L_x_75) ;  /* 0x0000025000017945 */ /* 0x000fe20003800200 */
[----:B------:R-:W-:Y:S02]  /*5830*/  IMAD.MOV.U32 R7, RZ, RZ, R8 ;  /* 0x000000ffff077224 */ /* 0x000fe400078e0008 */
[----:B------:R-:W-:Y:S01]  /*5840*/  IMAD.MOV.U32 R8, RZ, RZ, 0x1 ;  /* 0x00000001ff087424 */ /* 0x000fe200078e00ff */
[----:B------:R-:W-:Y:S02]  /*5850*/  FSEL R3, R3, R10, P1 ;  /* 0x0000000a03037208 */ /* 0x000fe40000800000 */
[----:B------:R-:W-:-:S04]  /*5860*/  SEL R6, R6, R7, P1 ;  /* 0x0000000706067207 */ /* 0x000fc80000800000 */
[----:B------:R-:W-:-:S05]  /*5870*/  @P2 LOP3.LUT R3, R10, 0x80000, RZ, 0xfc, !PT ;  /* 0x000800000a032812 */ /* 0x000fca00078efcff */
[----:B------:R-:W-:-:S06]  /*5880*/  IMAD.MOV.U32 R7, RZ, RZ, R3 ;  /* 0x000000ffff077224 */ /* 0x000fcc00078e0003 */
[--C-:B------:R-:W-:Y:S02]  /*5890*/  DADD R102, R102, R6.reuse ;  /* 0x0000000066667229 */ /* 0x100fe40000000006 */
[----:B------:R-:W-:-:S06]  /*58a0*/  DADD R100, R100, -R6 ;  /* 0x0000000064647229 */ /* 0x000fcc0000000806 */
[----:B------:R-:W-:Y:S02]  /*58b0*/  DADD R104, -R92, R102 ;  /* 0x000000005c687229 */ /* 0x000fe40000000166 */
[----:B------:R-:W-:-:S06]  /*58c0*/  DADD R14, -R90, R100 ;  /* 0x000000005a0e7229 */ /* 0x000fcc0000000164 */
[----:B------:R-:W-:Y:S02]  /*58d0*/  DMUL R106, R104, R88 ;  /* 0x00000058686a7228 */ /* 0x000fe40000000000 */
        /* <DEDUP_REMOVED lines=21> */
[----:B------:R-:W-:-:S07]  /*5a30*/  MOV R3, 0x5a50 ;  /* 0x00005a5000037802 */ /* 0x000fce0000000f00 */
[----:B-----5:R-:W-:Y:S05]  /*5a40*/  CALL.REL.NOINC `($__internal_0_$__cuda_sm20_div_rn_f64_full) ;  /* 0x000000b000c47944 */ /* 0x020fea0003c00000 */
[----:B------:R-:W-:Y:S02]  /*5a50*/  IMAD.MOV.U32 R6, RZ, RZ, R76 ;  /* 0x000000ffff067224 */ /* 0x000fe400078e004c */
[----:B------:R-:W-:-:S07]  /*5a60*/  IMAD.MOV.U32 R7, RZ, RZ, R77 ;  /* 0x000000ffff077224 */ /* 0x000fce00078e004d */
.L_x_76:
[----:B------:R-:W-:Y:S05]  /*5a70*/  BSYNC.RECONVERGENT B1 ;  /* 0x0000000000017941 */ /* 0x000fea0003800200 */
.L_x_75:
[----:B------:R-:W0:Y:S01]  /*5a80*/  MUFU.RCP64H R9, 0.66666650772094726562 ;  /* 0x3fe5555500097908 */ /* 0x000e220000001800 */
[----:B------:R-:W-:Y:S01]  /*5a90*/  MOV R10, 0x55555556 ;  /* 0x55555556000a7802 */ /* 0x000fe20000000f00 */
        /* <DEDUP_REMOVED lines=16> */
[----:B------:R-:W-:Y:S01]  /*5ba0*/  MOV R71, R67 ;  /* 0x0000004300477202 */ /* 0x000fe20000000f00 */
[----:B------:R-:W-:Y:S01]  /*5bb0*/  IMAD.MOV.U32 R18, RZ, RZ, 0x55555556 ;  /* 0x55555556ff127424 */ /* 0x000fe200078e00ff */
[----:B------:R-:W-:Y:S01]  /*5bc0*/  MOV R3, 0x5bf0 ;  /* 0x00005bf000037802 */ /* 0x000fe20000000f00 */
[----:B------:R-:W-:-:S07]  /*5bd0*/  IMAD.MOV.U32 R19, RZ, RZ, 0x3fe55555 ;  /* 0x3fe55555ff137424 */ /* 0x000fce00078e00ff */
[----:B-----5:R-:W-:Y:S05]  /*5be0*/  CALL.REL.NOINC `($__internal_0_$__cuda_sm20_div_rn_f64_full) ;  /* 0x000000b0005c7944 */ /* 0x020fea0003c00000 */
[----:B------:R-:W-:Y:S01]  /*5bf0*/  IMAD.MOV.U32 R8, RZ, RZ, R76 ;  /* 0x000000ffff087224 */ /* 0x000fe200078e004c */
[----:B------:R-:W-:-:S07]  /*5c00*/  MOV R9, R77 ;  /* 0x0000004d00097202 */ /* 0x000fce0000000f00 */
.L_x_78:
[----:B------:R-:W-:Y:S05]  /*5c10*/  BSYNC.RECONVERGENT B1 ;  /* 0x0000000000017941 */ /* 0x000fea0003800200 */
.L_x_77:
[----:B------:R-:W0:Y:S01]  /*5c20*/  MUFU.RCP64H R11, 0.66666650772094726562 ;  /* 0x3fe55555000b7908 */ /* 0x000e220000001800 */
[----:B------:R-:W-:Y:S01]  /*5c30*/  IMAD.MOV.U32 R12, RZ, RZ, 0x55555556 ;  /* 0x55555556ff0c7424 */ /* 0x000fe200078e00ff */
[----:B------:R-:W-:Y:S01]  /*5c40*/  FSETP.GEU.AND P2, PT, |R83|, 6.5827683646048100446e-37, PT ;  /* 0x036000005300780b */ /* 0x000fe20003f4e200 */
[----:B------:R-:W-:Y:S01]  /*5c50*/  IMAD.MOV.U32 R13, RZ, RZ, 0x3fe55555 ;  /* 0x3fe55555ff0d7424 */ /* 0x000fe200078e00ff */
[----:B------:R-:W-:Y:S01]  /*5c60*/  BSSY.RECONVERGENT B1, `(.L_x_79) ;  /* 0x0000016000017945 */ /* 0x000fe20003800200 */
[----:B------:R-:W-:Y:S01]  /*5c70*/  IMAD.MOV.U32 R10, RZ, RZ, 0x1 ;  /* 0x00000001ff0a7424 */ /* 0x000fe200078e00ff */
[----:B------:R-:W-:-:S05]  /*5c80*/  DFMA R110, R52, R64, R8 ;  /* 0x00000040346e722b */ /* 0x000fca0000000008 */
        /* <DEDUP_REMOVED lines=11> */
[----:B------:R-:W-:Y:S01]  /*5d40*/  MOV R70, R82 ;  /* 0x0000005200467202 */ /* 0x000fe20000000f00 */
[----:B------:R-:W-:Y:S01]  /*5d50*/  IMAD.MOV.U32 R71, RZ, RZ, R83 ;  /* 0x000000ffff477224 */ /* 0x000fe200078e0053 */
[----:B------:R-:W-:Y:S01]  /*5d60*/  MOV R3, 0x5da0 ;  /* 0x00005da000037802 */ /* 0x000fe20000000f00 */
[----:B------:R-:W-:Y:S02]  /*5d70*/  IMAD.MOV.U32 R18, RZ, RZ, 0x55555556 ;  /* 0x55555556ff127424 */ /* 0x000fe400078e00ff */
[----:B------:R-:W-:-:S07]  /*5d80*/  IMAD.MOV.U32 R19, RZ, RZ, 0x3fe55555 ;  /* 0x3fe55555ff137424 */ /* 0x000fce00078e00ff */
[----:B-----5:R-:W-:Y:S05]  /*5d90*/  CALL.REL.NOINC `($__internal_0_$__cuda_sm20_div_rn_f64_full) ;  /* 0x000000ac00f07944 */ /* 0x020fea0003c00000 */
[----:B------:R-:W-:Y:S01]  /*5da0*/  MOV R10, R76 ;  /* 0x0000004c000a7202 */ /* 0x000fe20000000f00 */
[----:B------:R-:W-:-:S07]  /*5db0*/  IMAD.MOV.U32 R11, RZ, RZ, R77 ;  /* 0x000000ffff0b7224 */ /* 0x000fce00078e004d */
.L_x_80:
[----:B------:R-:W-:Y:S05]  /*5dc0*/  BSYNC.RECONVERGENT B1 ;  /* 0x0000000000017941 */ /* 0x000fea0003800200 */
.L_x_79:
[----:B------:R-:W-:Y:S01]  /*5dd0*/  DSETP.GE.AND P1, PT, R100, RZ, PT ;  /* 0x000000ff6400722a */ /* 0x000fe20003f26000 */
[----:B------:R-:W-:Y:S01]  /*5de0*/  BSSY.RECONVERGENT B1, `(.L_x_81) ;  /* 0x00000de000017945 */ /* 0x000fe20003800200 */
[C---:B------:R-:W-:Y:S02]  /*5df0*/  DMUL R8, R86.reuse, R94 ;  /* 0x0000005e56087228 */ /* 0x040fe40000000000 */
[----:B------:R-:W-:Y:S02]  /*5e00*/  DMUL R12, R86, R64 ;  /* 0x00000040560c7228 */ /* 0x000fe40000000000 */
[--C-:B------:R-:W-:Y:S02]  /*5e10*/  DFMA R112, R90, R94, R66.reuse ;  /* 0x0000005e5a70722b */ /* 0x100fe40000000042 */
[----:B------:R-:W-:Y:S02]  /*5e20*/  DADD R114, R110, R66 ;  /* 0x000000006e727229 */ /* 0x000fe40000000042 */
[----:B------:R-:W-:-:S04]  /*5e30*/  DFMA R98, R98, R88, R10 ;  /* 0x000000586262722b */ /* 0x000fc8000000000a */
[----:B------:R-:W-:Y:S02]  /*5e40*/  @P1 DFMA R8, -RZ, R12, R8 ;  /* 0x0000000cff08122b */ /* 0x000fe40000000108 */
[----:B------:R-:W-:Y:S02]  /*5e50*/  @P1 DFMA R20, -RZ, R94, R112 ;  /* 0x0000005eff14122b */ /* 0x000fe40000000170 */
[----:B------:R-:W-:Y:S02]  /*5e60*/  DMUL R114, R90, R114 ;  /* 0x000000725a727228 */ /* 0x000fe40000000000 */
[----:B------:R-:W-:-:S04]  /*5e70*/  @P1 DFMA R50, -RZ, R64, R94 ;  /* 0x00000040ff32122b */ /* 0x000fc8000000015e */
[----:B------:R-:W-:Y:S02]  /*5e80*/  @P1 DFMA R20, RZ, R8, R20 ;  /* 0x00000008ff14122b */ /* 0x000fe40000000014 */
[----:B------:R-:W-:Y:S01]  /*5e90*/  @P1 DFMA R52, -RZ, R110, R114 ;  /* 0x0000006eff34122b */ /* 0x000fe20000000172 */
[----:B------:R-:W-:Y:S10]  /*5ea0*/  @P1 BRA `(.L_x_82) ;  /* 0x0000000c00441947 */ /* 0x000ff40003800000 */
[----:B------:R-:W-:Y:S02]  /*5eb0*/  DSETP.GTU.AND P1, PT, R102, RZ, PT ;  /* 0x000000ff6600722a */ /* 0x000fe40003f2c000 */
[-CC-:B------:R-:W-:Y:S02]  /*5ec0*/  DFMA R116, R92, R96.reuse, R82.reuse ;  /* 0x000000605c74722b */ /* 0x180fe40000000052 */
[C---:B------:R-:W-:Y:S02]  /*5ed0*/  DMUL R118, R84.reuse, R96 ;  /* 0x0000006054767228 */ /* 0x040fe40000000000 */
[----:B------:R-:W-:Y:S02]  /*5ee0*/  DMUL R120, R84, R88 ;  /* 0x0000005854787228 */ /* 0x000fe40000000000 */
[----:B------:R-:W-:-:S06]  /*5ef0*/  DADD R122, R98, R82 ;  /* 0x00000000627a7229 */ /* 0x000fcc0000000052 */
[----:B------:R-:W-:Y:S02]  /*5f00*/  @!P1 DFMA R20, -RZ, R96, R116 ;  /* 0x00000060ff14922b */ /* 0x000fe40000000174 */
[----:B------:R-:W-:Y:S02]  /*5f10*/  @!P1 DFMA R8, -RZ, R120, R118 ;  /* 0x00000078ff08922b */ /* 0x000fe40000000176 */
[----:B------:R-:W-:Y:S02]  /*5f20*/  DMUL R122, R92, R122 ;  /* 0x0000007a5c7a7228 */ /* 0x000fe40000000000 */
[----:B------:R-:W-:-:S04]  /*5f30*/  @!P1 DFMA R50, -RZ, R88, R96 ;  /* 0x00000058ff32922b */ /* 0x000fc80000000160 */
[----:B------:R-:W-:Y:S02]  /*5f40*/  @!P1 DFMA R20, RZ, R8, R20 ;  /* 0x00000008ff14922b */ /* 0x000fe40000000014 */
[----:B------:R-:W-:Y:S01]  /*5f50*/  @!P1 DFMA R52, -RZ, R98, R122 ;  /* 0x00000062ff34922b */ /* 0x000fe2000000017a */
[----:B------:R-:W-:Y:S10]  /*5f60*/  @!P1 BRA `(.L_x_82) ;  /* 0x0000000c00149947 */ /* 0x000ff40003800000 */
        /* <DEDUP_REMOVED lines=24> */
.L_x_84:
[----:B------:R-:W-:Y:S05]  /*60f0*/  BSYNC.RECONVERGENT B2 ;  /* 0x0000000000027941 */ /* 0x000fea0003800200 */
.L_x_83:
        /* <DEDUP_REMOVED lines=24> */
.L_x_86:
[----:B------:R-:W-:Y:S05]  /*6280*/  BSYNC.RECONVERGENT B2 ;  /* 0x0000000000027941 */ /* 0x000fea0003800200 */
.L_x_85:
[----:B------:R-:W0:Y:S01]  /*6290*/  MUFU.RCP64H R13, R125 ;  /* 0x0000007d000d7308 */ /* 0x000e220000001800 */
[----:B------:R-:W-:Y:S01]  /*62a0*/  MOV R12, 0x1 ;  /* 0x00000001000c7802 */ /* 0x000fe20000000f00 */
[----:B------:R-:W-:Y:S01]  /*62b0*/  BSSY.RECONVERGENT B2, `(.L_x_87) ;  /* 0x0000015000027945 */ /* 0x000fe20003800200 */
[----:B------:R-:W-:-:S04]  /*62c0*/  FSETP.GEU.AND P2, PT, |R15|, 6.5827683646048100446e-37, PT ;  /* 0x036000000f00780b */ /* 0x000fc80003f4e200 */
        /* <DEDUP_REMOVED lines=19> */
.L_x_88:
[----:B------:R-:W-:Y:S05]  /*6400*/  BSYNC.RECONVERGENT B2 ;  /* 0x0000000000027941 */ /* 0x000fea0003800200 */
.L_x_87:
        /* <DEDUP_REMOVED lines=23> */
.L_x_90:
[----:B------:R-:W-:Y:S05]  /*6580*/  BSYNC.RECONVERGENT B2 ;  /* 0x0000000000027941 */ /* 0x000fea0003800200 */
.L_x_89:
[----:B------:R-:W0:Y:S01]  /*6590*/  MUFU.RCP64H R71, R21 ;  /* 0x0000001500477308 */ /* 0x000e220000001800 */
[--C-:B------:R-:W-:Y:S01]  /*65a0*/  DADD R18, -R92, R6.reuse ;  /* 0x000000005c127229 */ /* 0x100fe20000000106 */
[----:B------:R-:W-:Y:S01]  /*65b0*/  IMAD.MOV.U32 R70, RZ, RZ, 0x1 ;  /* 0x00000001ff467424 */ /* 0x000fe200078e00ff */
        /* <DEDUP_REMOVED lines=11> */
[----:B------:R-:W-:Y:S02]  /*6670*/  DFMA R92, R92, -R82, R104 ;  /* 0x800000525c5c722b */ /* 0x000fe40000000068 */
        /* <DEDUP_REMOVED lines=16> */
.L_x_92:
[----:B------:R-:W-:Y:S05]  /*6780*/  BSYNC.RECONVERGENT B2 ;  /* 0x0000000000027941 */ /* 0x000fea0003800200 */
.L_x_91:
[----:B------:R-:W0:Y:S01]  /*6790*/  MUFU.RCP64H R21, R125 ;  /* 0x0000007d00157308 */ /* 0x000e220000001800 */
[----:B------:R-:W-:Y:S01]  /*67a0*/  IMAD.MOV.U32 R20, RZ, RZ, 0x1 ;  /* 0x00000001ff147424 */ /* 0x000fe200078e00ff */
[----:B------:R-:W-:Y:S01]  /*67b0*/  DFMA R90, R90, -R66, R104 ;  /* 0x800000425a5a722b */ /* 0x000fe20000000068 */
        /* <DEDUP_REMOVED lines=22> */
.L_x_94:
[----:B------:R-:W-:Y:S05]  /*6920*/  BSYNC.RECONVERGENT B2 ;  /* 0x0000000000027941 */ /* 0x000fea0003800200 */
.L_x_93:
        /* <DEDUP_REMOVED lines=9> */
[C---:B------:R-:W-:Y:S02]  /*69c0*/  DMUL R14, R100.reuse, R10 ;  /* 0x0000000a640e7228 */ /* 0x040fe40000000000 */
[----:B------:R-:W-:-:S02]  /*69d0*/  DFMA R112, R100, R6, R112 ;  /* 0x000000066470722b */ /* 0x000fc40000000070 */
[C---:B------:R-:W-:Y:S02]  /*69e0*/  DFMA R114, -R100.reuse, R110, R114 ;  /* 0x0000006e6472722b */ /* 0x040fe40000000172 */
[----:B------:R-:W-:Y:S02]  /*69f0*/  DFMA R12, -R100, R64, R12 ;  /* 0x00000040640c722b */ /* 0x000fe4000000010c */
[C---:B------:R-:W-:Y:S02]  /*6a00*/  DFMA R14, R86.reuse, R94, R14 ;  /* 0x0000005e560e722b */ /* 0x040fe4000000000e */
[----:B------:R-:W-:Y:S02]  /*6a10*/  DMUL R86, R86, R64 ;  /* 0x0000004056567228 */ /* 0x000fe40000000000 */
[----:B------:R-:W-:Y:S02]  /*6a20*/  DFMA R112, R94, -R100, R112 ;  /* 0x800000645e70722b */ /* 0x000fe40000000070 */
[----:B------:R-:W-:-:S02]  /*6a30*/  DFMA R50, -RZ, R8, R12 ;  /* 0x00000008ff32722b */ /* 0x000fc4000000010c */
[----:B------:R-:W-:Y:S02]  /*6a40*/  DFMA R52, -RZ, R20, R114 ;  /* 0x00000014ff34722b */ /* 0x000fe40000000172 */
[----:B------:R-:W-:Y:S02]  /*6a50*/  DFMA R14, -R100, R86, R14 ;  /* 0x00000056640e722b */ /* 0x000fe4000000010e */
[----:B------:R-:W-:-:S06]  /*6a60*/  DFMA R6, -RZ, R6, R112 ;  /* 0x00000006ff06722b */ /* 0x000fcc0000000170 */
[----:B------:R-:W-:Y:S01]  /*6a70*/  DFMA R10, -RZ, R10, R14 ;  /* 0x0000000aff0a722b */ /* 0x000fe2000000010e */
[----:B------:R-:W-:Y:S10]  /*6a80*/  BRA `(.L_x_97) ;  /* 0x0000000000447947 */ /* 0x000ff40003800000 */
.L_x_96:
[----:B------:R-:W-:-:S06]  /*6a90*/  DSETP.GEU.AND P1, PT, R6, RZ, PT ;  /* 0x000000ff0600722a */ /* 0x000fcc0003f2e000 */
[----:B------:R-:W-:-:S14]  /*6aa0*/  DSETP.LEU.OR P1, PT, R102, RZ, P1 ;  /* 0x000000ff6600722a */ /* 0x000fdc0000f2b400 */
[----:B------:R-:W-:Y:S05]  /*6ab0*/  @P1 BRA `(.L_x_97) ;  /* 0x0000000000381947 */ /* 0x000fea0003800000 */
[----:B------:R-:W-:Y:S02]  /*6ac0*/  DMUL R6, R10, R6 ;  /* 0x000000060a067228 */ /* 0x000fe40000000000 */
[-C--:B------:R-:W-:Y:S02]  /*6ad0*/  DMUL R84, R84, R10.reuse ;  /* 0x0000000a54547228 */ /* 0x080fe40000000000 */
[C---:B------:R-:W-:Y:S02]  /*6ae0*/  DFMA R8, R102.reuse, R10, R96 ;  /* 0x0000000a6608722b */ /* 0x040fe40000000060 */
[C---:B------:R-:W-:Y:S02]  /*6af0*/  DFMA R122, R102.reuse, R14, R122 ;  /* 0x0000000e667a722b */ /* 0x040fe4000000007a */
[C---:B------:R-:W-:Y:S02]  /*6b00*/  DFMA R116, R102.reuse, R6, R116 ;  /* 0x000000066674722b */ /* 0x040fe40000000074 */
[----:B------:R-:W-:-:S02]  /*6b10*/  DFMA R118, R102, R84, R118 ;  /* 0x000000546676722b */ /* 0x000fc40000000076 */
[C---:B------:R-:W-:Y:S02]  /*6b20*/  DFMA R8, -R102.reuse, R88, R8 ;  /* 0x000000586608722b */ /* 0x040fe40000000108 */
[----:B------:R-:W-:Y:S02]  /*6b30*/  DFMA R122, -R102, R98, R122 ;  /* 0x00000062667a722b */ /* 0x000fe4000000017a */
[----:B------:R-:W-:Y:S02]  /*6b40*/  DFMA R116, R96, -R102, R116 ;  /* 0x800000666074722b */ /* 0x000fe40000000074 */
[----:B------:R-:W-:Y:S02]  /*6b50*/  DFMA R118, -R102, R120, R118 ;  /* 0x000000786676722b */ /* 0x000fe40000000176 */
[----:B------:R-:W-:Y:S02]  /*6b60*/  DFMA R50, -RZ, R10, R8 ;  /* 0x0000000aff32722b */ /* 0x000fe40000000108 */
[----:B------:R-:W-:-:S02]  /*6b70*/  DFMA R52, -RZ, R14, R122 ;  /* 0x0000000eff34722b */ /* 0x000fc4000000017a */
[----:B------:R-:W-:Y:S02]  /*6b80*/  DFMA R6, -RZ, R6, R116 ;  /* 0x00000006ff06722b */ /* 0x000fe40000000174 */
[----:B------:R-:W-:-:S11]  /*6b90*/  DFMA R10, -RZ, R84, R118 ;  /* 0x00000054ff0a722b */ /* 0x000fd60000000176 */
.L_x_97:
[----:B------:R-:W-:Y:S05]  /*6ba0*/  BSYNC.RECONVERGENT B0 ;  /* 0x0000000000007941 */ /* 0x000fea0003800200 */
.L_x_95:
[----:B------:R-:W-:-:S11]  /*6bb0*/  DFMA R20, RZ, R10, R6 ;  /* 0x0000000aff14722b */ /* 0x000fd60000000006 */
.L_x_82:
[----:B------:R-:W-:Y:S05]  /*6bc0*/  BSYNC.RECONVERGENT B1 ;  /* 0x0000000000017941 */ /* 0x000fea0003800200 */
.L_x_81:
[----:B------:R-:W-:Y:S01]  /*6bd0*/  DSETP.MAX.AND P1, P2, |R100|, |R102|, PT ;  /* 0x400000666400722a */ /* 0x000fe20003a2f200 */
[----:B------:R-:W-:Y:S01]  /*6be0*/  IMAD.MOV.U32 R6, RZ, RZ, R103 ;  /* 0x000000ffff067224 */ /* 0x000fe200078e0067 */
[----:B------:R-:W-:Y:S01]  /*6bf0*/  MOV R3, R101 ;  /* 0x0000006500037202 */ /* 0x000fe20000000f00 */
[----:B------:R-:W-:Y:S01]  /*6c00*/  IMAD.MOV.U32 R12, RZ, RZ, R100 ;  /* 0x000000ffff0c7224 */ /* 0x000fe200078e0064 */
[----:B------:R-:W-:Y:S01]  /*6c10*/  UMOV UR4, 0xd2f1a9fc ;  /* 0xd2f1a9fc00047882 */ /* 0x000fe20000000000 */
[----:B------:R-:W-:Y:S01]  /*6c20*/  IMAD.MOV.U32 R13, RZ, RZ, R102 ;  /* 0x000000ffff0d7224 */ /* 0x000fe200078e0066 */
[----:B------:R-:W-:Y:S01]  /*6c30*/  FSEL R3, |R3|, |R6|, P1 ;  /* 0x4000000603037208 */ /* 0x000fe20000800200 */
[----:B------:R-:W-:Y:S01]  /*6c40*/  UMOV UR5, 0x3f30624d ;  /* 0x3f30624d00057882 */ /* 0x000fe20000000000 */
[----:B------:R-:W-:Y:S02]  /*6c50*/  BSSY.RECONVERGENT B1, `(.L_x_98) ;  /* 0x0000019000017945 */ /* 0x000fe40003800200 */
[----:B------:R-:W-:-:S04]  /*6c60*/  SEL R12, R12, R13, P1 ;  /* 0x0000000d0c0c7207 */ /* 0x000fc80000800000 */
[----:B------:R-:W-:Y:S01]  /*6c70*/  @P2 LOP3.LUT R3, R6, 0x80000, RZ, 0xfc, !PT ;  /* 0x0008000006032812 */ /* 0x000fe200078efcff */
[----:B------:R-:W-:-:S03]  /*6c80*/  IMAD.MOV.U32 R6, RZ, RZ, 0x1 ;  /* 0x00000001ff067424 */ /* 0x000fc600078e00ff */
[----:B------:R-:W-:-:S04]  /*6c90*/  MOV R13, R3 ;  /* 0x00000003000d7202 */ /* 0x000fc80000000f00 */
        /* <DEDUP_REMOVED lines=20> */
.L_x_99:
[----:B------:R-:W-:Y:S05]  /*6de0*/  BSYNC.RECONVERGENT B1 ;  /* 0x0000000000017941 */ /* 0x000fea0003800200 */
.L_x_98:
[----:B------:R-:W-:Y:S01]  /*6df0*/  UMOV UR4, 0x51a54f8a ;  /* 0x51a54f8a00047882 */ /* 0x000fe20000000000 */
[----:B------:R-:W-:Y:S01]  /*6e00*/  UMOV UR5, 0x3f07a806 ;  /* 0x3f07a80600057882 */ /* 0x000fe20000000000 */
[----:B------:R-:W-:Y:S01]  /*6e10*/  MOV R3, R5 ;  /* 0x0000000500037202 */ /* 0x000fe20000000f00 */
[----:B------:R-:W-:Y:S01]  /*6e20*/  DSETP.MIN.AND P1, P2, R4, UR4, PT ;  /* 0x0000000404007e2a */ /* 0x000fe2000ba20000 */
[----:B------:R-:W-:Y:S01]  /*6e30*/  UMOV UR6, UR5 ;  /* 0x0000000500067c82 */ /* 0x000fe20008000000 */
[----:B------:R-:W-:Y:S01]  /*6e40*/  IMAD.MOV.U32 R82, RZ, RZ, R6 ;  /* 0x000000ffff527224 */ /* 0x000fe200078e0006 */
[----:B------:R-:W-:Y:S01]  /*6e50*/  BSSY.RECONVERGENT B1, `(.L_x_100) ;  /* 0x00002b1000017945 */ /* 0x000fe20003800200 */
[----:B------:R-:W-:Y:S01]  /*6e60*/  IMAD.U32 R8, RZ, RZ, UR6 ;  /* 0x00000006ff087e24 */ /* 0x000fe2000f8e00ff */
[----:B------:R-:W-:Y:S01]  /*6e70*/  MOV R90, R24 ;  /* 0x00000018005a7202 */ /* 0x000fe20000000f00 */
[----:B-----5:R-:W-:Y:S01]  /*6e80*/  IMAD.MOV.U32 R88, RZ, RZ, R42 ;  /* 0x000000ffff587224 */ /* 0x020fe200078e002a */
[----:B------:R-:W-:Y:S01]  /*6e90*/  FSEL R3, R3, UR6, P1 ;  /* 0x0000000603037c08 */ /* 0x000fe20008800000 */
[----:B------:R-:W-:Y:S01]  /*6ea0*/  IMAD.MOV.U32 R89, RZ, RZ, R43 ;  /* 0x000000ffff597224 */ /* 0x000fe200078e002b */
[----:B------:R-:W-:Y:S01]  /*6eb0*/  SEL R4, R4, UR4, P1 ;  /* 0x0000000404047c07 */ /* 0x000fe20008800000 */
[----:B------:R-:W-:Y:S01]  /*6ec0*/  IMAD.MOV.U32 R91, RZ, RZ, R25 ;  /* 0x000000ffff5b7224 */ /* 0x000fe200078e0019 */
[----:B------:R-:W-:Y:S01]  /*6ed0*/  MOV R64, R28 ;  /* 0x0000001c00407202 */ /* 0x000fe20000000f00 */
[----:B------:R-:W-:Y:S01]  /*6ee0*/  IMAD.MOV.U32 R66, RZ, RZ, R26 ;  /* 0x000000ffff427224 */ /* 0x000fe200078e001a */
[----:B------:R-:W-:Y:S01]  /*6ef0*/  MOV R84, R32 ;  /* 0x0000002000547202 */ /* 0x000fe20000000f00 */
[----:B------:R-:W-:Y:S01]  /*6f00*/  IMAD.MOV.U32 R67, RZ, RZ, R27 ;  /* 0x000000ffff437224 */ /* 0x000fe200078e001b */
[----:B------:R-:W-:Y:S01]  /*6f10*/  @P2 LOP3.LUT R3, R8, 0x80000, RZ, 0xfc, !PT ;  /* 0x0008000008032812 */ /* 0x000fe200078efcff */
[----:B------:R-:W-:-:S02]  /*6f20*/  IMAD.MOV.U32 R65, RZ, RZ, R29 ;  /* 0x000000ffff417224 */ /* 0x000fc400078e001d */
[----:B------:R-:W-:Y:S02]  /*6f30*/  IMAD.MOV.U32 R86, RZ, RZ, R30 ;  /* 0x000000ffff567224 */ /* 0x000fe400078e001e */
[----:B------:R-:W-:Y:S02]  /*6f40*/  IMAD.MOV.U32 R5, RZ, RZ, R3 ;  /* 0x000000ffff057224 */ /* 0x000fe400078e0003 */
[----:B------:R-:W-:Y:S02]  /*6f50*/  IMAD.MOV.U32 R87, RZ, RZ, R31 ;  /* 0x000000ffff577224 */ /* 0x000fe400078e001f */
[----:B------:R-:W-:Y:S02]  /*6f60*/  IMAD.MOV.U32 R3, RZ, RZ, R5 ;  /* 0x000000ffff037224 */ /* 0x000fe400078e0005 */
[----:B------:R-:W-:Y:S01]  /*6f70*/  DSETP.MIN.AND P1, P2, R4, R6, PT ;  /* 0x000000060400722a */ /* 0x000fe20003a20000 */
[----:B------:R-:W-:Y:S01]  /*6f80*/  IMAD.MOV.U32 R85, RZ, RZ, R33 ;  /* 0x000000ffff557224 */ /* 0x000fe200078e0021 */
[----:B------:R-:W-:-:S04]  /*6f90*/  MOV R6, R7 ;  /* 0x0000000700067202 */ /* 0x000fc80000000f00 */
[----:B------:R-:W-:Y:S02]  /*6fa0*/  FSEL R3, R3, R6, P1 ;  /* 0x0000000603037208 */ /* 0x000fe40000800000 */
[----:B------:R-:W-:-:S06]  /*6fb0*/  SEL R82, R4, R82, P1 ;  /* 0x0000005204527207 */ /* 0x000fcc0000800000 */
[----:B------:R-:W-:-:S05]  /*6fc0*/  @P2 LOP3.LUT R3, R6, 0x80000, RZ, 0xfc, !PT ;  /* 0x0008000006032812 */ /* 0x000fca00078efcff */
[----:B------:R-:W-:Y:S01]  /*6fd0*/  IMAD.MOV.U32 R83, RZ, RZ, R3 ;  /* 0x000000ffff537224 */ /* 0x000fe200078e0003 */
[----:B------:R-:W-:Y:S06]  /*6fe0*/  @!P0 BRA `(.L_x_101) ;  /* 0x00000028005c8947 */ /* 0x000fec0003800000 */
[----:B------:R-:W-:Y:S01]  /*6ff0*/  UMOV UR4, 0x47ae147b ;  /* 0x47ae147b00047882 */ /* 0x000fe20000000000 */
[----:B------:R-:W-:Y:S01]  /*7000*/  UMOV UR5, 0x3f547ae1 ;  /* 0x3f547ae100057882 */ /* 0x000fe20000000000 */
[----:B------:R-:W-:Y:S01]  /*7010*/  IMAD.MOV.U32 R4, RZ, RZ, 0x1 ;  /* 0x00000001ff047424 */ /* 0x000fe200078e00ff */
[----:B------:R-:W-:Y:S01]  /*7020*/  DADD R88, R16, -UR4 ;  /* 0x8000000410587e29 */ /* 0x000fe20008000000 */
[----:B------:R-:W-:Y:S01]  /*7030*/  UMOV UR6, 0x47ae147b ;  /* 0x47ae147b00067882 */ /* 0x000fe20000000000 */
[----:B------:R-:W-:Y:S01]  /*7040*/  DADD R8, -R32, R36 ;  /* 0x0000000020087229 */ /* 0x000fe20000000124 */
[----:B------:R-:W-:Y:S01]  /*7050*/  UMOV UR7, 0x3f547ae1 ;  /* 0x3f547ae100077882 */ /* 0x000fe20000000000 */
[----:B------:R-:W-:Y:S01]  /*7060*/  UMOV UR5, 0x3f447ae1 ;  /* 0x3f447ae100057882 */ /* 0x000fe20000000000 */
[C---:B------:R-:W-:Y:S01]  /*7070*/  DADD R64, R16.reuse, UR6 ;  /* 0x0000000610407e29 */ /* 0x040fe20008000000 */
[----:B------:R-:W-:Y:S01]  /*7080*/  BSSY.RECONVERGENT B2, `(.L_x_102) ;  /* 0x0000018000027945 */ /* 0x000fe20003800200 */
[----:B------:R-:W-:-:S02]  /*7090*/  DADD R92, R16, -UR4 ;  /* 0x80000004105c7e29 */ /* 0x000fc40008000000 */
[----:B------:R-:W-:-:S03]  /*70a0*/  DADD R14, -R16, R88 ;  /* 0x00000000100e7229 */ /* 0x000fc60000000158 */
        /* <DEDUP_REMOVED lines=21> */
.L_x_103:
[----:B------:R-:W-:Y:S05]  /*7200*/  BSYNC.RECONVERGENT B2 ;  /* 0x0000000000027941 */ /* 0x000fea0003800200 */
.L_x_102:
[----:B------:R-:W-:Y:S01]  /*7210*/  DADD R64, R16, -R64 ;  /* 0x0000000010407229 */ /* 0x000fe20000000840 */
[----:B------:R-:W-:Y:S01]  /*7220*/  IMAD.MOV.U32 R6, RZ, RZ, 0x1 ;  /* 0x00000001ff067424 */ /* 0x000fe200078e00ff */
[----:B------:R-:W-:Y:S01]  /*7230*/  DADD R62, R32, -R62 ;  /* 0x00000000203e7229 */ /* 0x000fe2000000083e */
[----:B------:R-:W-:Y:S03]  /*7240*/  BSSY.RECONVERGENT B2, `(.L_x_104) ;  /* 0x0000016000027945 */ /* 0x000fe60003800200 */
[----:B------:R-:W0:Y:S06]  /*7250*/  MUFU.RCP64H R7, R65 ;  /* 0x0000004100077308 */ /* 0x000e2c0000001800 */
        /* <DEDUP_REMOVED lines=20> */
.L_x_105:
[----:B------:R-:W-:Y:S05]  /*73a0*/  BSYNC.RECONVERGENT B2 ;  /* 0x0000000000027941 */ /* 0x000fea0003800200 */
.L_x_104:
        /* <DEDUP_REMOVED lines=51> */
.L_x_107:
[----:B------:R-:W-:Y:S05]  /*76e0*/  BSYNC.RECONVERGENT B2 ;  /* 0x0000000000027941 */ /* 0x000fea0003800200 */
.L_x_106:
[----:B------:R-:W0:Y:S01]  /*76f0*/  MUFU.RCP64H R9, R65 ;  /* 0x0000004100097308 */ /* 0x000e220000001800 */
[----:B------:R-:W-:Y:S01]  /*7700*/  IMAD.MOV.U32 R8, RZ, RZ, 0x1 ;  /* 0x00000001ff087424 */ /* 0x000fe200078e00ff */
[----:B------:R-:W-:Y:S01]  /*7710*/  DADD R60, R30, -R60 ;  /* 0x000000001e3c7229 */ /* 0x000fe2000000083c */
[----:B------:R-:W-:Y:S09]  /*7720*/  BSSY.RECONVERGENT B2, `(.L_x_108) ;  /* 0x0000015000027945 */ /* 0x000ff20003800200 */
        /* <DEDUP_REMOVED lines=20> */
.L_x_109:
[----:B------:R-:W-:Y:S05]  /*7870*/  BSYNC.RECONVERGENT B2 ;  /* 0x0000000000027941 */ /* 0x000fea0003800200 */
.L_x_108:
        /* <DEDUP_REMOVED lines=43> */
[----:B------:R-:W-:Y:S01]  /*7b30*/  MOV R3, 0x7b60 ;  /* 0x00007b6000037802 */ /* 0x000fe20000000f00 */
[----:B------:R-:W-:-:S07]  /*7b40*/  IMAD.MOV.U32 R19, RZ, RZ, R15 ;  /* 0x000000ffff137224 */ /* 0x000fce00078e000f */
[----:B------:R-:W-:Y:S05]  /*7b50*/  CALL.REL.NOINC `($__internal_0_$__cuda_sm20_div_rn_f64_full) ;  /* 0x0000009000807944 */ /* 0x000fea0003c00000 */
[----:B------:R-:W-:Y:S01]  /*7b60*/  MOV R8, R76 ;  /* 0x0000004c00087202 */ /* 0x000fe20000000f00 */
[----:B------:R-:W-:-:S07]  /*7b70*/  IMAD.MOV.U32 R9, RZ, RZ, R77 ;  /* 0x000000ffff097224 */ /* 0x000fce00078e004d */
.L_x_111:
[----:B------:R-:W-:Y:S05]  /*7b80*/  BSYNC.RECONVERGENT B2 ;  /* 0x0000000000027941 */ /* 0x000fea0003800200 */
.L_x_110:
        /* <DEDUP_REMOVED lines=24> */
.L_x_113:
[----:B------:R-:W-:Y:S05]  /*7d10*/  BSYNC.RECONVERGENT B2 ;  /* 0x0000000000027941 */ /* 0x000fea0003800200 */
.L_x_112:
        /* <DEDUP_REMOVED lines=41> */
[----:B------:R-:W-:Y:S01]  /*7fb0*/  MOV R18, R14 ;  /* 0x0000000e00127202 */ /* 0x000fe20000000f00 */
[----:B------:R-:W-:Y:S01]  /*7fc0*/  IMAD.MOV.U32 R19, RZ, RZ, R15 ;  /* 0x000000ffff137224 */ /* 0x000fe200078e000f */
[----:B------:R-:W-:-:S07]  /*7fd0*/  MOV R3, 0x7ff0 ;  /* 0x00007ff000037802 */ /* 0x000fce0000000f00 */
[----:B------:R-:W-:Y:S05]  /*7fe0*/  CALL.REL.NOINC `($__internal_0_$__cuda_sm20_div_rn_f64_full) ;  /* 0x0000008c005c7944 */ /* 0x000fea0003c00000 */
[----:B------:R-:W-:Y:S02]  /*7ff0*/  IMAD.MOV.U32 R10, RZ, RZ, R76 ;  /* 0x000000ffff0a7224 */ /* 0x000fe400078e004c */
[----:B------:R-:W-:-:S07]  /*8000*/  IMAD.MOV.U32 R11, RZ, RZ, R77 ;  /* 0x000000ffff0b7224 */ /* 0x000fce00078e004d */
.L_x_115:
[----:B------:R-:W-:Y:S05]  /*8010*/  BSYNC.RECONVERGENT B2 ;  /* 0x0000000000027941 */ /* 0x000fea0003800200 */
.L_x_114:
[----:B------:R-:W0:Y:S01]  /*8020*/  MUFU.RCP64H R13, R65 ;  /* 0x00000041000d7308 */ /* 0x000e220000001800 */
[----:B------:R-:W-:Y:S01]  /*8030*/  MOV R12, 0x1 ;  /* 0x00000001000c7802 */ /* 0x000fe20000000f00 */
        /* <DEDUP_REMOVED lines=22> */
.L_x_117:
[----:B------:R-:W-:Y:S05]  /*81a0*/  BSYNC.RECONVERGENT B2 ;  /* 0x0000000000027941 */ /* 0x000fea0003800200 */
.L_x_116:
        /* <DEDUP_REMOVED lines=9> */
[----:B------:R-:W-:Y:S01]  /*8240*/  BSSY.RECONVERGENT B2, `(.L_x_118) ;  /* 0x0000028000027945 */ /* 0x000fe20003800200 */
[----:B------:R-:W-:-:S02]  /*8250*/  DADD R74, -R24, R40 ;  /* 0x00000000184a7229 */ /* 0x000fc40000000128 */
[----:B0-----:R-:W-:-:S08]  /*8260*/  DFMA R54, -R14, R18, 1 ;  /* 0x3ff000000e36742b */ /* 0x001fd00000000112 */
[----:B------:R-:W-:-:S08]  /*8270*/  DFMA R54, R54, R54, R54 ;  /* 0x000000363636722b */ /* 0x000fd00000000036 */
[----:B------:R-:W-:-:S08]  /*8280*/  DFMA R54, R18, R54, R18 ;  /* 0x000000361236722b */ /* 0x000fd00000000012 */
[----:B------:R-:W-:-:S08]  /*8290*/  DFMA R18, -R14, R54, 1 ;  /* 0x3ff000000e12742b */ /* 0x000fd00000000136 */
[----:B------:R-:W-:Y:S01]  /*82a0*/  DFMA R76, R54, R18, R54 ;  /* 0x00000012364c722b */ /* 0x000fe20000000036 */
[----:B------:R-:W-:Y:S02]  /*82b0*/  FSEL R54, RZ, -1.875, P2 ;  /* 0xbff00000ff367808 */ /* 0x000fe40001000000 */
[----:B------:R-:W-:Y:S02]  /*82c0*/  FSEL R18, RZ, -1.875, P3 ;  /* 0xbff00000ff127808 */ /* 0x000fe40001800000 */
[----:B------:R-:W-:Y:S02]  /*82d0*/  FSEL R55, R54, 1.875, !P0 ;  /* 0x3ff0000036377808 */ /* 0x000fe40004000000 */
[----:B------:R-:W-:Y:S01]  /*82e0*/  FSEL R19, R18, 1.875, !P1 ;  /* 0x3ff0000012137808 */ /* 0x000fe20004800000 */
[----:B------:R-:W-:Y:S01]  /*82f0*/  IMAD.MOV.U32 R18, RZ, RZ, RZ ;  /* 0x000000ffff127224 */ /* 0x000fe200078e00ff */
[----:B------:R-:W-:Y:S01]  /*8300*/  MOV R54, RZ ;  /* 0x000000ff00367202 */ /* 0x000fe20000000f00 */
[----:B------:R-:W-:-:S02]  /*8310*/  DSETP.MIN.AND P0, P1, |R12|, |R10|, PT ;  /* 0x4000000a0c00722a */ /* 0x000fc40003900200 */
        /* <DEDUP_REMOVED lines=20> */
[----:B------:R-:W-:Y:S01]  /*8460*/  MOV R19, R15 ;  /* 0x0000000f00137202 */ /* 0x000fe20000000f00 */
[----:B------:R-:W-:Y:S01]  /*8470*/  IMAD.MOV.U32 R18, RZ, RZ, R14 ;  /* 0x000000ffff127224 */ /* 0x000fe200078e000e */
[----:B------:R-:W-:-:S07]  /*8480*/  MOV R3, 0x84a0 ;  /* 0x000084a000037802 */ /* 0x000fce0000000f00 */
[----:B------:R-:W-:Y:S05]  /*8490*/  CALL.REL.NOINC `($__internal_0_$__cuda_sm20_div_rn_f64_full) ;  /* 0x0000008800307944 */ /* 0x000fea0003c00000 */
[----:B------:R-:W-:Y:S02]  /*84a0*/  IMAD.MOV.U32 R12, RZ, RZ, R76 ;  /* 0x000000ffff0c7224 */ /* 0x000fe400078e004c */
[----:B------:R-:W-:-:S07]  /*84b0*/  IMAD.MOV.U32 R13, RZ, RZ, R77 ;  /* 0x000000ffff0d7224 */ /* 0x000fce00078e004d */
.L_x_119:
[----:B------:R-:W-:Y:S05]  /*84c0*/  BSYNC.RECONVERGENT B2 ;  /* 0x0000000000027941 */ /* 0x000fea0003800200 */
.L_x_118:
        /* <DEDUP_REMOVED lines=24> */
.L_x_121:
[----:B------:R-:W-:Y:S05]  /*8650*/  BSYNC.RECONVERGENT B2 ;  /* 0x0000000000027941 */ /* 0x000fea0003800200 */
.L_x_120:
[----:B------:R-:W0:Y:S01]  /*8660*/  LDC.64 R18, c[0x0][0x380] ;  /* 0x0000e000ff127b82 */ /* 0x000e220000000a00 */
[----:B------:R-:W-:-:S04]  /*8670*/  VIADD R98, R0, 0xfffffffe ;  /* 0xfffffffe00627836 */ /* 0x000fc80000000000 */
[----:B0-----:R-:W-:-:S06]  /*8680*/  IMAD.WIDE.U32 R18, R98, 0x8, R18 ;  /* 0x0000000862127825 */ /* 0x001fcc00078e0012 */
[----:B------:R-:W2:Y:S01]  /*8690*/  LDG.E.64 R18, desc[UR36][R18.64] ;  /* 0x0000002412127981 */ /* 0x000ea2000c1e1b00 */
[----:B------:R-:W-:Y:S01]  /*86a0*/  UMOV UR4, 0x47ae147b ;  /* 0x47ae147b00047882 */ /* 0x000fe20000000000 */
[----:B------:R-:W-:Y:S01]  /*86b0*/  UMOV UR5, 0x3f647ae1 ;  /* 0x3f647ae100057882 */ /* 0x000fe20000000000 */
[----:B------:R-:W-:Y:S01]  /*86c0*/  IMAD.MOV.U32 R64, RZ, RZ, 0x1 ;  /* 0x00000001ff407424 */ /* 0x000fe200078e00ff */
[----:B------:R-:W-:Y:S01]  /*86d0*/  DADD R48, R16, -UR4 ;  /* 0x8000000410307e29 */ /* 0x000fe20008000000 */
[----:B------:R-:W-:Y:S01]  /*86e0*/  IMAD.MOV.U32 R23, RZ, RZ, R12 ;  /* 0x000000ffff177224 */ /* 0x000fe200078e000c */
[----:B------:R-:W-:Y:S01]  /*86f0*/  DSETP.GEU.AND P2, PT, R12, RZ, PT ;  /* 0x000000ff0c00722a */ /* 0x000fe20003f4e000 */
[----:B------:R-:W-:Y:S01]  /*8700*/  BSSY.RECONVERGENT B2, `(.L_x_122) ;  /* 0x000003c000027945 */ /* 0x000fe20003800200 */
[----:B------:R-:W-:Y:S02]  /*8710*/  DSETP.GEU.AND P3, PT, R14, RZ, PT ;  /* 0x000000ff0e00722a */ /* 0x000fe40003f6e000 */
[----:B------:R-:W-:-:S02]  /*8720*/  DSETP.GT.AND P0, PT, R12, RZ, PT ;  /* 0x000000ff0c00722a */ /* 0x000fc40003f04000 */
[----:B------:R-:W-:Y:S01]  /*8730*/  DADD R48, -R88, R48 ;  /* 0x0000000058307229 */ /* 0x000fe20000000130 */
[----:B------:R-:W-:Y:S01]  /*8740*/  FSEL R96, RZ, -1.875, P2 ;  /* 0xbff00000ff607808 */ /* 0x000fe20001000000 */
[----:B------:R-:W-:Y:S01]  /*8750*/  DSETP.GT.AND P1, PT, R14, RZ, PT ;  /* 0x000000ff0e00722a */ /* 0x000fe20003f24000 */
[----:B------:R-:W-:Y:S02]  /*8760*/  FSEL R3, RZ, -1.875, P3 ;  /* 0xbff00000ff037808 */ /* 0x000fe40001800000 */
[----:B------:R-:W-:Y:S01]  /*8770*/  FSEL R97, R96, 1.875, !P0 ;  /* 0x3ff0000060617808 */ /* 0x000fe20004000000 */
[----:B------:R-:W0:Y:S01]  /*8780*/  MUFU.RCP64H R65, R49 ;  /* 0x0000003100417308 */ /* 0x000e220000001800 */
[----:B------:R-:W-:Y:S01]  /*8790*/  MOV R96, RZ ;  /* 0x000000ff00607202 */ /* 0x000fe20000000f00 */
[----:B0-----:R-:W-:-:S08]  /*87a0*/  DFMA R68, -R48, R64, 1 ;  /* 0x3ff000003044742b */ /* 0x001fd00000000140 */
[----:B------:R-:W-:-:S08]  /*87b0*/  DFMA R68, R68, R68, R68 ;  /* 0x000000444444722b */ /* 0x000fd00000000044 */
[----:B------:R-:W-:-:S08]  /*87c0*/  DFMA R68, R64, R68, R64 ;  /* 0x000000444044722b */ /* 0x000fd00000000040 */
[----:B------:R-:W-:-:S08]  /*87d0*/  DFMA R64, -R48, R68, 1 ;  /* 0x3ff000003040742b */ /* 0x000fd00000000144 */
[----:B------:R-:W-:Y:S01]  /*87e0*/  DFMA R68, R68, R64, R68 ;  /* 0x000000404444722b */ /* 0x000fe20000000044 */
[----:B------:R-:W-:Y:S01]  /*87f0*/  FSEL R65, R3, 1.875, !P1 ;  /* 0x3ff0000003417808 */ /* 0x000fe20004800000 */
[----:B------:R-:W-:Y:S01]  /*8800*/  DSETP.MIN.AND P0, P1, |R14|, |R12|, PT ;  /* 0x4000000c0e00722a */ /* 0x000fe20003900200 */
[----:B------:R-:W-:Y:S01]  /*8810*/  IMAD.MOV.U32 R64, RZ, RZ, RZ ;  /* 0x000000ffff407224 */ /* 0x000fe200078e00ff */
[----:B------:R-:W-:Y:S01]  /*8820*/  MOV R3, R15 ;  /* 0x0000000f00037202 */ /* 0x000fe20000000f00 */
[----:B--2---:R-:W-:-:S04]  /*8830*/  DADD R74, -R36, R18 ;  /* 0x00000000244a7229 */ /* 0x004fc80000000112 */
[----:B------:R-:W-:Y:S01]  /*8840*/  DADD R18, R96, R64 ;  /* 0x0000000060127229 */ /* 0x000fe20000000040 */
[----:B------:R-:W-:Y:S02]  /*8850*/  IMAD.MOV.U32 R65, RZ, RZ, R13 ;  /* 0x000000ffff417224 */ /* 0x000fe400078e000d */
[----:B------:R-:W-:Y:S01]  /*8860*/  IMAD.MOV.U32 R64, RZ, RZ, R14 ;  /* 0x000000ffff407224 */ /* 0x000fe200078e000e */
[----:B------:R-:W-:Y:S02]  /*8870*/  DMUL R70, R74, R68 ;  /* 0x000000444a467228 */ /* 0x000fe40000000000 */
[----:B------:R-:W-:Y:S02]  /*8880*/  FSEL R3, |R3|, |R65|, P0 ;  /* 0x4000004103037208 */ /* 0x000fe40000000200 */
[C---:B------:R-:W-:Y:S01]  /*8890*/  DMUL R14, R18.reuse, 0.5 ;  /* 0x3fe00000120e7828 */ /* 0x040fe20000000000 */
[----:B------:R-:W-:Y:S01]  /*88a0*/  @P1 LOP3.LUT R3, R65, 0x80000, RZ, 0xfc, !PT ;  /* 0x0008000041031812 */ /* 0x000fe200078efcff */
[----:B------:R-:W-:Y:S01]  /*88b0*/  DSETP.NEU.AND P2, PT, R18, RZ, PT ;  /* 0x000000ff1200722a */ /* 0x000fe20003f4d000 */
[----:B------:R-:W-:Y:S01]  /*88c0*/  SEL R64, R64, R23, P0 ;  /* 0x0000001740407207 */ /* 0x000fe20000000000 */
[----:B------:R-:W-:Y:S01]  /*88d0*/  DSETP.GTU.AND P0, PT, R66, RZ, PT ;  /* 0x000000ff4200722a */ /* 0x000fe20003f0c000 */
[----:B------:R-:W-:Y:S01]  /*88e0*/  MOV R65, R3 ;  /* 0x0000000300417202 */ /* 0x000fe20000000f00 */
[----:B------:R-:W-:-:S02]  /*88f0*/  DFMA R72, -R48, R70, R74 ;  /* 0x000000463048722b */ /* 0x000fc4000000014a */
[----:B------:R-:W-:Y:S02]  /*8900*/  DSETP.GTU.AND P1, PT, R86, RZ, PT ;  /* 0x000000ff5600722a */ /* 0x000fe40003f2c000 */
[----:B------:R-:W-:Y:S01]  /*8910*/  FSEL R84, R66, R32, P0 ;  /* 0x0000002042547208 */ /* 0x000fe20000000000 */
[----:B------:R-:W-:Y:S01]  /*8920*/  DMUL R64, R14, R64 ;  /* 0x000000400e407228 */ /* 0x000fe20000000000 */
[----:B------:R-:W-:Y:S01]  /*8930*/  FSEL R85, R67, R33, P0 ;  /* 0x0000002143557208 */ /* 0x000fe20000000000 */
[----:B------:R-:W-:Y:S01]  /*8940*/  DSETP.GTU.AND P0, PT, R94, RZ, PT ;  /* 0x000000ff5e00722a */ /* 0x000fe20003f0c000 */
[----:B------:R-:W-:Y:S01]  /*8950*/  FSEL R86, R86, R30, P1 ;  /* 0x0000001e56567208 */ /* 0x000fe20000800000 */
[----:B------:R-:W-:Y:S01]  /*8960*/  DFMA R14, R68, R72, R70 ;  /* 0x00000048440e722b */ /* 0x000fe20000000046 */
[----:B------:R-:W-:Y:S01]  /*8970*/  FSEL R87, R87, R31, P1 ;  /* 0x0000001f57577208 */ /* 0x000fe20000800000 */
[----:B------:R-:W-:-:S04]  /*8980*/  DSETP.GTU.AND P1, PT, R100, RZ, PT ;  /* 0x000000ff6400722a */ /* 0x000fc80003f2c000 */
[----:B------:R-:W-:Y:S02]  /*8990*/  FSEL R18, R64, RZ, P2 ;  /* 0x000000ff40127208 */ /* 0x000fe40001000000 */
[----:B------:R-:W-:Y:S02]  /*89a0*/  FSEL R19, R65, RZ, P2 ;  /* 0x000000ff41137208 */ /* 0x000fe40001000000 */
[----:B------:R-:W-:Y:S01]  /*89b0*/  FFMA R3, RZ, R49, R15 ;  /* 0x00000031ff037223 */ /* 0x000fe2000000000f */
[----:B------:R-:W-:Y:S02]  /*89c0*/  FSEL R64, R94, R28, P0 ;  /* 0x0000001c5e407208 */ /* 0x000fe40000000000 */
[----:B------:R-:W-:Y:S01]  /*89d0*/  FSEL R65, R95, R29, P0 ;  /* 0x0000001d5f417208 */ /* 0x000fe20000000000 */
[----:B------:R-:W-:Y:S01]  /*89e0*/  DFMA R90, R90, R18, R24 ;  /* 0x000000125a5a722b */ /* 0x000fe20000000018 */
[----:B------:R-:W-:Y:S02]  /*89f0*/  FSETP.GT.AND P0, PT, |R3|, 1.469367938527859385e-39, PT ;  /* 0x001000000300780b */ /* 0x000fe40003f04200 */
[----:B------:R-:W-:-:S02]  /*8a00*/  FSETP.GEU.AND P2, PT, |R75|, 6.5827683646048100446e-37, PT ;  /* 0x036000004b00780b */ /* 0x000fc40003f4e200 */
[----:B------:R-:W-:Y:S02]  /*8a10*/  FSEL R66, R100, R26, P1 ;  /* 0x0000001a64427208 */ /* 0x000fe40000800000 */
[----:B------:R-:W-:-:S09]  /*8a20*/  FSEL R67, R101, R27, P1 ;  /* 0x0000001b65437208 */ /* 0x000fd20000800000 */
        /* <DEDUP_REMOVED lines=9> */
.L_x_123:
[----:B------:R-:W-:Y:S05]  /*8ac0*/  BSYNC.RECONVERGENT B2 ;  /* 0x0000000000027941 */ /* 0x000fea0003800200 */
.L_x_122:
        /* <DEDUP_REMOVED lines=16> */
[----:B--2---:R-:W-:Y:S01]  /*8bd0*/  DADD R72, -R38, R18 ;  /* 0x0000000026487229 */ /* 0x004fe20000000112 */
[----:B------:R-:W-:Y:S01]  /*8be0*/  FSEL R19, R3, 1.875, !P0 ;  /* 0x3ff0000003137808 */ /* 0x000fe20004000000 */
[----:B------:R-:W-:Y:S01]  /*8bf0*/  DSETP.MIN.AND P0, P1, |R14|, |R4|, PT ;  /* 0x400000040e00722a */ /* 0x000fe20003900200 */
[----:B------:R-:W-:Y:S02]  /*8c00*/  IMAD.MOV.U32 R18, RZ, RZ, RZ ;  /* 0x000000ffff127224 */ /* 0x000fe400078e00ff */
[----:B------:R-:W-:-:S03]  /*8c10*/  IMAD.MOV.U32 R3, RZ, RZ, R15 ;  /* 0x000000ffff037224 */ /* 0x000fc600078e000f */
[----:B------:R-:W-:Y:S02]  /*8c20*/  DMUL R68, R74, R72 ;  /* 0x000000484a447228 */ /* 0x000fe40000000000 */
[----:B------:R-:W-:Y:S01]  /*8c30*/  DADD R62, R62, R18 ;  /* 0x000000003e3e7229 */ /* 0x000fe20000000012 */
[----:B------:R-:W-:Y:S02]  /*8c40*/  FSEL R3, |R3|, |R23|, P0 ;  /* 0x4000001703037208 */ /* 0x000fe40000000200 */
[----:B------:R-:W-:Y:S02]  /*8c50*/  MOV R18, R14 ;  /* 0x0000000e00127202 */ /* 0x000fe40000000f00 */
[----:B------:R-:W-:Y:S01]  /*8c60*/  MOV R19, R4 ;  /* 0x0000000400137202 */ /* 0x000fe20000000f00 */
        /* <DEDUP_REMOVED lines=21> */
[----:B------:R-:W-:Y:S01]  /*8dc0*/  MOV R4, R76 ;  /* 0x0000004c00047202 */ /* 0x000fe20000000f00 */
[----:B------:R-:W-:-:S07]  /*8dd0*/  IMAD.MOV.U32 R5, RZ, RZ, R77 ;  /* 0x000000ffff057224 */ /* 0x000fce00078e004d */
.L_x_125:
[----:B------:R-:W-:Y:S05]  /*8de0*/  BSYNC.RECONVERGENT B2 ;  /* 0x0000000000027941 */ /* 0x000fea0003800200 */
.L_x_124:
[----:B------:R-:W0:Y:S02]  /*8df0*/  LDC.64 R18, c[0x0][0x3b0] ;  /* 0x0000ec00ff127b82 */ /* 0x000e240000000a00 */
[----:B0-----:R-:W-:-:S06]  /*8e00*/  IMAD.WIDE.U32 R18, R98, 0x8, R18 ;  /* 0x0000000862127825 */ /* 0x001fcc00078e0012 */
[----:B------:R-:W2:Y:S01]  /*8e10*/  LDG.E.64 R18, desc[UR36][R18.64] ;  /* 0x0000002412127981 */ /* 0x000ea2000c1e1b00 */
[----:B------:R-:W0:Y:S01]  /*8e20*/  MUFU.RCP64H R63, R49 ;  /* 0x00000031003f7308 */ /* 0x000e220000001800 */
[----:B------:R-:W-:Y:S01]  /*8e30*/  IMAD.MOV.U32 R62, RZ, RZ, 0x1 ;  /* 0x00000001ff3e7424 */ /* 0x000fe200078e00ff */
        /* <DEDUP_REMOVED lines=13> */
[----:B------:R-:W-:Y:S01]  /*8f10*/  MOV R18, RZ ;  /* 0x000000ff00127202 */ /* 0x000fe20000000f00 */
[----:B------:R-:W-:-:S04]  /*8f20*/  IMAD.MOV.U32 R3, RZ, RZ, R5 ;  /* 0x000000ffff037224 */ /* 0x000fc800078e0005 */
        /* <DEDUP_REMOVED lines=28> */
.L_x_127:
[----:B------:R-:W-:Y:S05]  /*90f0*/  BSYNC.RECONVERGENT B2 ;  /* 0x0000000000027941 */ /* 0x000fea0003800200 */
.L_x_126:
[----:B------:R-:W0:Y:S02]  /*9100*/  LDC.64 R18, c[0x0][0x3c0] ;  /* 0x0000f000ff127b82 */ /* 0x000e240000000a00 */
[----:B0-----:R-:W-:-:S06]  /*9110*/  IMAD.WIDE.U32 R18, R98, 0x8, R18 ;  /* 0x0000000862127825 */ /* 0x001fcc00078e0012 */
[----:B------:R-:W2:Y:S01]  /*9120*/  LDG.E.64 R18, desc[UR36][R18.64] ;  /* 0x0000002412127981 */ /* 0x000ea2000c1e1b00 */
[----:B------:R-:W0:Y:S01]  /*9130*/  MUFU.RCP64H R61, R49 ;  /* 0x00000031003d7308 */ /* 0x000e220000001800 */
[----:B------:R-:W-:Y:S01]  /*9140*/  MOV R60, 0x1 ;  /* 0x00000001003c7802 */ /* 0x000fe20000000f00 */
        /* <DEDUP_REMOVED lines=43> */
.L_x_129:
[----:B------:R-:W-:Y:S05]  /*9400*/  BSYNC.RECONVERGENT B2 ;  /* 0x0000000000027941 */ /* 0x000fea0003800200 */
.L_x_128:
        /* <DEDUP_REMOVED lines=8> */
[----:B------:R-:W-:Y:S01]  /*9490*/  IMAD.MOV.U32 R23, RZ, RZ, R11 ;  /* 0x000000ffff177224 */ /* 0x000fe200078e000b */
[----:B------:R-:W-:Y:S01]  /*94a0*/  BSSY.RECONVERGENT B2, `(.L_x_130) ;  /* 0x0000027000027945 */ /* 0x000fe20003800200 */
        /* <DEDUP_REMOVED lines=8> */
[----:B------:R-:W-:-:S05]  /*9530*/  IMAD.MOV.U32 R18, RZ, RZ, RZ ;  /* 0x000000ffff127224 */ /* 0x000fca00078e00ff */
[----:B------:R-:W-:Y:S01]  /*9540*/  FSEL R3, |R3|, |R23|, P0 ;  /* 0x4000001703037208 */ /* 0x000fe20000000200 */
[----:B------:R-:W-:Y:S01]  /*9550*/  DADD R54, R54, R18 ;  /* 0x0000000036367229 */ /* 0x000fe20000000012 */
[----:B------:R-:W-:Y:S02]  /*9560*/  MOV R18, R4 ;  /* 0x0000000400127202 */ /* 0x000fe40000000f00 */
[----:B------:R-:W-:-:S04]  /*9570*/  MOV R19, R10 ;  /* 0x0000000a00137202 */ /* 0x000fc80000000f00 */
[----:B------:R-:W-:Y:S01]  /*9580*/  @P1 LOP3.LUT R3, R23, 0x80000, RZ, 0xfc, !PT ;  /* 0x0008000017031812 */ /* 0x000fe200078efcff */
[C---:B------:R-:W-:Y:S01]  /*9590*/  DMUL R10, R54.reuse, 0.5 ;  /* 0x3fe00000360a7828 */ /* 0x040fe20000000000 */
[----:B------:R-:W-:Y:S01]  /*95a0*/  SEL R18, R18, R19, P0 ;  /* 0x0000001312127207 */ /* 0x000fe20000000000 */
[----:B------:R-:W-:Y:S02]  /*95b0*/  DSETP.NEU.AND P0, PT, R54, RZ, PT ;  /* 0x000000ff3600722a */ /* 0x000fe40003f0d000 */
[----:B------:R-:W-:-:S06]  /*95c0*/  IMAD.MOV.U32 R19, RZ, RZ, R3 ;  /* 0x000000ffff137224 */ /* 0x000fcc00078e0003 */
[----:B------:R-:W-:-:S10]  /*95d0*/  DMUL R10, R10, R18 ;  /* 0x000000120a0a7228 */ /* 0x000fd40000000000 */
[----:B------:R-:W-:Y:S02]  /*95e0*/  FSEL R88, R10, RZ, P0 ;  /* 0x000000ff0a587208 */ /* 0x000fe40000000000 */
[----:B------:R-:W-:-:S06]  /*95f0*/  FSEL R89, R11, RZ, P0 ;  /* 0x000000ff0b597208 */ /* 0x000fcc0000000000 */
[----:B------:R-:W-:Y:S02]  /*9600*/  DFMA R88, R92, R88, R42 ;  /* 0x000000585c58722b */ /* 0x000fe4000000002a */
[----:B--2---:R-:W-:-:S08]  /*9610*/  DADD R98, -R40, R98 ;  /* 0x0000000028627229 */ /* 0x004fd00000000162 */
[----:B------:R-:W-:Y:S02]  /*9620*/  DMUL R56, R60, R98 ;  /* 0x000000623c387228 */ /* 0x000fe40000000000 */
[----:B------:R-:W-:-:S06]  /*9630*/  FSETP.GEU.AND P1, PT, |R99|, 6.5827683646048100446e-37, PT ;  /* 0x036000006300780b */ /* 0x000fcc0003f2e200 */
        /* <DEDUP_REMOVED lines=13> */
.L_x_131:
[----:B------:R-:W-:Y:S05]  /*9710*/  BSYNC.RECONVERGENT B2 ;  /* 0x0000000000027941 */ /* 0x000fea0003800200 */
.L_x_130:
[C---:B------:R-:W-:Y:S01]  /*9720*/  DSETP.GEU.AND P1, PT, R4.reuse, RZ, PT ;  /* 0x000000ff0400722a */ /* 0x040fe20003f2e000 */
[----:B------:R-:W-:Y:S01]  /*9730*/  IMAD.MOV.U32 R3, RZ, RZ, R5 ;  /* 0x000000ffff037224 */ /* 0x000fe200078e0005 */
[----:B------:R-:W-:Y:S01]  /*9740*/  DSETP.GT.AND P0, PT, R4, RZ, PT ;  /* 0x000000ff0400722a */ /* 0x000fe20003f04000 */
[----:B------:R-:W-:Y:S01]  /*9750*/  IMAD.MOV.U32 R18, RZ, RZ, R13 ;  /* 0x000000ffff127224 */ /* 0x000fe200078e000d */
[----:B------:R-:W-:Y:S02]  /*9760*/  DSETP.GTU.AND P3, PT, R88, RZ, PT ;  /* 0x000000ff5800722a */ /* 0x000fe40003f6c000 */
[----:B------:R-:W-:Y:S01]  /*9770*/  FSEL R10, RZ, -1.875, P1 ;  /* 0xbff00000ff0a7808 */ /* 0x000fe20000800000 */
[----:B------:R-:W-:-:S03]  /*9780*/  DSETP.GTU.AND P2, PT, R8, RZ, PT ;  /* 0x000000ff0800722a */ /* 0x000fc60003f4c000 */
[----:B------:R-:W-:Y:S01]  /*9790*/  FSEL R11, R10, 1.875, !P0 ;  /* 0x3ff000000a0b7808 */ /* 0x000fe20004000000 */
[----:B------:R-:W-:Y:S01]  /*97a0*/  DSETP.MIN.AND P0, P1, |R4|, |R12|, PT ;  /* 0x4000000c0400722a */ /* 0x000fe20003900200 */
[----:B------:R-:W-:Y:S01]  /*97b0*/  IMAD.MOV.U32 R10, RZ, RZ, RZ ;  /* 0x000000ffff0a7224 */ /* 0x000fe200078e00ff */
[----:B------:R-:W-:Y:S02]  /*97c0*/  FSEL R34, R8, R34, P2 ;  /* 0x0000002208227208 */ /* 0x000fe40001000000 */
[----:B------:R-:W-:Y:S02]  /*97d0*/  FSEL R8, R9, R35, P2 ;  /* 0x0000002309087208 */ /* 0x000fe40001000000 */
[----:B------:R-:W-:Y:S01]  /*97e0*/  FSEL R3, |R3|, |R18|, P0 ;  /* 0x4000001203037208 */ /* 0x000fe20000000200 */
[----:B------:R-:W-:Y:S01]  /*97f0*/  DADD R96, R96, R10 ;  /* 0x0000000060607229 */ /* 0x000fe2000000000a */
[----:B------:R-:W-:Y:S01]  /*9800*/  @!P3 IMAD.MOV.U32 R88, RZ, RZ, R42 ;  /* 0x000000ffff58b224 */ /* 0x000fe200078e002a */
[----:B------:R-:W-:-:S02]  /*9810*/  MOV R10, R4 ;  /* 0x00000004000a7202 */ /* 0x000fc40000000f00 */
[----:B------:R-:W-:Y:S02]  /*9820*/  MOV R11, R12 ;  /* 0x0000000c000b7202 */ /* 0x000fe40000000f00 */
[----:B------:R-:W-:Y:S02]  /*9830*/  @!P3 MOV R89, R43 ;  /* 0x0000002b0059b202 */ /* 0x000fe40000000f00 */
[----:B------:R-:W-:Y:S01]  /*9840*/  @P1 LOP3.LUT R3, R18, 0x80000, RZ, 0xfc, !PT ;  /* 0x0008000012031812 */ /* 0x000fe200078efcff */
[C---:B------:R-:W-:Y:S01]  /*9850*/  DMUL R4, R96.reuse, 0.5 ;  /* 0x3fe0000060047828 */ /* 0x040fe20000000000 */
[----:B------:R-:W-:Y:S01]  /*9860*/  SEL R10, R10, R11, P0 ;  /* 0x0000000b0a0a7207 */ /* 0x000fe20000000000 */
[----:B------:R-:W-:Y:S01]  /*9870*/  DSETP.NEU.AND P1, PT, R96, RZ, PT ;  /* 0x000000ff6000722a */ /* 0x000fe20003f2d000 */
[----:B------:R-:W-:Y:S01]  /*9880*/  MOV R35, R8 ;  /* 0x0000000800237202 */ /* 0x000fe20000000f00 */
[----:B------:R-:W-:Y:S01]  /*9890*/  IMAD.MOV.U32 R11, RZ, RZ, R3 ;  /* 0x000000ffff0b7224 */ /* 0x000fe200078e0003 */
[----:B------:R-:W-:-:S05]  /*98a0*/  DSETP.GTU.AND P0, PT, R14, RZ, PT ;  /* 0x000000ff0e00722a */ /* 0x000fca0003f0c000 */
[----:B------:R-:W-:Y:S01]  /*98b0*/  DMUL R4, R4, R10 ;  /* 0x0000000a04047228 */ /* 0x000fe20000000000 */
[----:B------:R-:W-:Y:S02]  /*98c0*/  FSEL R36, R14, R36, P0 ;  /* 0x000000240e247208 */ /* 0x000fe40000000000 */
[----:B------:R-:W-:-:S05]  /*98d0*/  FSEL R14, R15, R37, P0 ;  /* 0x000000250f0e7208 */ /* 0x000fca0000000000 */
[----:B------:R-:W-:Y:S02]  /*98e0*/  IMAD.MOV.U32 R37, RZ, RZ, R14 ;  /* 0x000000ffff257224 */ /* 0x000fe400078e000e */
[----:B------:R-:W-:Y:S02]  /*98f0*/  FSEL R4, R4, RZ, P1 ;  /* 0x000000ff04047208 */ /* 0x000fe40000800000 */
[----:B------:R-:W-:Y:S01]  /*9900*/  FSEL R5, R5, RZ, P1 ;  /* 0x000000ff05057208 */ /* 0x000fe20000800000 */
[----:B------:R-:W-:-:S05]  /*9910*/  DSETP.GTU.AND P1, PT, R6, RZ, PT ;  /* 0x000000ff0600722a */ /* 0x000fca0003f2c000 */
[----:B------:R-:W-:Y:S01]  /*9920*/  DFMA R40, R92, R4, R40 ;  /* 0x000000045c28722b */ /* 0x000fe20000000028 */
[----:B------:R-:W-:Y:S02]  /*9930*/  FSEL R38, R6, R38, P1 ;  /* 0x0000002606267208 */ /* 0x000fe40000800000 */
[----:B------:R-:W-:-:S05]  /*9940*/  FSEL R6, R7, R39, P1 ;  /* 0x0000002707067208 */ /* 0x000fca0000800000 */
[----:B------:R-:W-:-:S07]  /*9950*/  IMAD.MOV.U32 R39, RZ, RZ, R6 ;  /* 0x000000ffff277224 */ /* 0x000fce00078e0006 */
.L_x_101:
[----:B------:R-:W-:Y:S05]  /*9960*/  BSYNC.RECONVERGENT B1 ;  /* 0x0000000000017941 */ /* 0x000fea0003800200 */
.L_x_100:
[----:B------:R-:W0:Y:S01]  /*9970*/  MUFU.RCP64H R5, R85 ;  /* 0x0000005500057308 */ /* 0x000e220000001800 */
[----:B------:R-:W-:Y:S01]  /*9980*/  IMAD.MOV.U32 R4, RZ, RZ, 0x1 ;  /* 0x00000001ff047424 */ /* 0x000fe200078e00ff */
[----:B------:R-:W-:Y:S01]  /*9990*/  UMOV UR4, 0xaaaaaaab ;  /* 0xaaaaaaab00047882 */ /* 0x000fe20000000000 */
[----:B------:R-:W-:Y:S01]  /*99a0*/  UMOV UR5, 0x3ffaaaaa ;  /* 0x3ffaaaaa00057882 */ /* 0x000fe20000000000 */
[----:B------:R-:W-:Y:S01]  /*99b0*/  BSSY.RECONVERGENT B1, `(.L_x_132) ;  /* 0x000001a000017945 */ /* 0x000fe20003800200 */
[----:B------:R-:W-:Y:S02]  /*99c0*/  DMUL R10, R86, UR4 ;  /* 0x00000004560a7c28 */ /* 0x000fe40008000000 */
[----:B------:R-:W-:Y:S02]  /*99d0*/  DADD R54, RZ, -R90 ;  /* 0x00000000ff367229 */ /* 0x000fe4000000085a */
[----:B------:R-:W-:Y:S02]  /*99e0*/  DFMA R48, RZ, R90, RZ ;  /* 0x0000005aff30722b */ /* 0x000fe400000000ff */
[----:B------:R-:W-:-:S02]  /*99f0*/  DADD R56, RZ, -R40 ;  /* 0x00000000ff387229 */ /* 0x000fc40000000828 */
[----:B------:R-:W-:Y:S02]  /*9a00*/  DFMA R42, RZ, R40, RZ ;  /* 0x00000028ff2a722b */ /* 0x000fe400000000ff */
        /* <DEDUP_REMOVED lines=20> */
.L_x_133:
[----:B------:R-:W-:Y:S05]  /*9b50*/  BSYNC.RECONVERGENT B1 ;  /* 0x0000000000017941 */ /* 0x000fea0003800200 */
.L_x_132:
        /* <DEDUP_REMOVED lines=12> */
[----:B------:R-:W-:Y:S01]  /*9c20*/  VIADD R11, R19, 0xfff00000 ;  /* 0xfff00000130b7836 */ /* 0x000fe20000000000 */
[----:B------:R-:W-:-:S05]  /*9c30*/  MOV R10, R18 ;  /* 0x00000012000a7202 */ /* 0x000fca0000000f00 */
        /* <DEDUP_REMOVED lines=12> */
[----:B------:R-:W-:Y:S05]  /*9d00*/  CALL.REL.NOINC `($__internal_1_$__cuda_sm20_dsqrt_rn_f64_mediumpath_v1) ;  /* 0x0000007400987944 */ /* 0x000fea0003c00000 */
[----:B------:R-:W-:Y:S01]  /*9d10*/  MOV R6, R3 ;  /* 0x0000000300067202 */ /* 0x000fe20000000f00 */
[----:B------:R-:W-:-:S07]  /*9d20*/  IMAD.MOV.U32 R7, RZ, RZ, R68 ;  /* 0x000000ffff077224 */ /* 0x000fce00078e0044 */
.L_x_135:
[----:B------:R-:W-:Y:S05]  /*9d30*/  BSYNC.RECONVERGENT B0 ;  /* 0x0000000000007941 */ /* 0x000fea0003800200 */
.L_x_134:
        /* <DEDUP_REMOVED lines=26> */
.L_x_137:
[----:B------:R-:W-:Y:S05]  /*9ee0*/  BSYNC.RECONVERGENT B1 ;  /* 0x0000000000017941 */ /* 0x000fea0003800200 */
.L_x_136:
[----:B------:R-:W0:Y:S01]  /*9ef0*/  MUFU.RSQ64H R9, R5 ;  /* 0x0000000500097308 */ /* 0x000e220000001c00 */
[----:B------:R-:W-:Y:S01]  /*9f00*/  IADD3 R8, PT, PT, R5, -0x3500000, RZ ;  /* 0xfcb0000005087810 */ /* 0x000fe20007ffe0ff */
[----:B------:R-:W-:Y:S01]  /*9f10*/  IMAD.MOV.U32 R12, RZ, RZ, 0x0 ;  /* 0x00000000ff0c7424 */ /* 0x000fe200078e00ff */
[----:B------:R-:W-:Y:S01]  /*9f20*/  BSSY.RECONVERGENT B0, `(.L_x_138) ;  /* 0x000001a000007945 */ /* 0x000fe20003800200 */
[----:B------:R-:W-:Y:S01]  /*9f30*/  IMAD.MOV.U32 R13, RZ, RZ, 0x3fd80000 ;  /* 0x3fd80000ff0d7424 */ /* 0x000fe200078e00ff */
[----:B------:R-:W-:Y:S02]  /*9f40*/  ISETP.GE.U32.AND P0, PT, R8, 0x7ca00000, PT ;  /* 0x7ca000000800780c */ /* 0x000fe40003f06070 */
        /* <DEDUP_REMOVED lines=16> */
[----:B------:R-:W-:Y:S01]  /*a050*/  MOV R19, R13 ;  /* 0x0000000d00137202 */ /* 0x000fe20000000f00 */
[----:B------:R-:W-:Y:S01]  /*a060*/  IMAD.MOV.U32 R73, RZ, RZ, R15 ;  /* 0x000000ffff497224 */ /* 0x000fe200078e000f */
[----:B------:R-:W-:Y:S01]  /*a070*/  MOV R74, 0xa0a0 ;  /* 0x0000a0a0004a7802 */ /* 0x000fe20000000f00 */
[----:B------:R-:W-:-:S07]  /*a080*/  IMAD.MOV.U32 R23, RZ, RZ, R8 ;  /* 0x000000ffff177224 */ /* 0x000fce00078e0008 */
[----:B------:R-:W-:Y:S05]  /*a090*/  CALL.REL.NOINC `($__internal_1_$__cuda_sm20_dsqrt_rn_f64_mediumpath_v1) ;  /* 0x0000007000b47944 */ /* 0x000fea0003c00000 */
[----:B------:R-:W-:Y:S02]  /*a0a0*/  IMAD.MOV.U32 R10, RZ, RZ, R3 ;  /* 0x000000ffff0a7224 */ /* 0x000fe400078e0003 */
[----:B------:R-:W-:-:S07]  /*a0b0*/  IMAD.MOV.U32 R11, RZ, RZ, R68 ;  /* 0x000000ffff0b7224 */ /* 0x000fce00078e0044 */
.L_x_139:
[----:B------:R-:W-:Y:S05]  /*a0c0*/  BSYNC.RECONVERGENT B0 ;  /* 0x0000000000007941 */ /* 0x000fea0003800200 */
.L_x_138:
[----:B------:R-:W-:Y:S01]  /*a0d0*/  DSETP.MAX.AND P2, P3, R10, R6, PT ;  /* 0x000000060a00722a */ /* 0x000fe20003b4f000 */
[----:B------:R-:W-:Y:S01]  /*a0e0*/  IMAD.MOV.U32 R3, RZ, RZ, R11 ;  /* 0x000000ffff037224 */ /* 0x000fe200078e000b */
[----:B------:R-:W-:Y:S01]  /*a0f0*/  MOV R4, R7 ;  /* 0x0000000700047202 */ /* 0x000fe20000000f00 */
[C-C-:B------:R-:W-:Y:S01]  /*a100*/  DSETP.MAX.AND P4, P5, R54.reuse, R56.reuse, PT ;  /* 0x000000383600722a */ /* 0x140fe20003d8f000 */
[----:B------:R-:W-:Y:S01]  /*a110*/  IMAD.MOV.U32 R5, RZ, RZ, R54 ;  /* 0x000000ffff057224 */ /* 0x000fe200078e0036 */
[----:B------:R-:W-:Y:S01]  /*a120*/  DSETP.MIN.AND P0, P1, R54, R56, PT ;  /* 0x000000383600722a */ /* 0x000fe20003900000 */
[----:B------:R-:W-:Y:S01]  /*a130*/  FSEL R7, R3, R4, P2 ;  /* 0x0000000403077208 */ /* 0x000fe20001000000 */
[----:B------:R-:W-:Y:S01]  /*a140*/  IMAD.MOV.U32 R3, RZ, RZ, R56 ;  /* 0x000000ffff037224 */ /* 0x000fe200078e0038 */
[----:B------:R-:W-:Y:S01]  /*a150*/  MOV R8, R57 ;  /* 0x0000003900087202 */ /* 0x000fe20000000f00 */
[----:B------:R-:W-:Y:S01]  /*a160*/  IMAD.MOV.U32 R99, RZ, RZ, R6 ;  /* 0x000000ffff637224 */ /* 0x000fe200078e0006 */
[----:B------:R-:W-:Y:S01]  /*a170*/  MOV R98, R10 ;  /* 0x0000000a00627202 */ /* 0x000fe20000000f00 */
[--C-:B------:R-:W-:Y:S01]  /*a180*/  IMAD.MOV.U32 R6, RZ, RZ, R55.reuse ;  /* 0x000000ffff067224 */ /* 0x100fe200078e0037 */
[----:B------:R-:W-:Y:S01]  /*a190*/  SEL R94, R5, R3, P4 ;  /* 0x00000003055e7207 */ /* 0x000fe20002000000 */
[----:B------:R-:W-:Y:S01]  /*a1a0*/  IMAD.MOV.U32 R3, RZ, RZ, R55 ;  /* 0x000000ffff037224 */ /* 0x000fe200078e0037 */
[----:B------:R-:W-:Y:S01]  /*a1b0*/  MOV R5, R57 ;  /* 0x0000003900057202 */ /* 0x000fe20000000f00 */
[----:B------:R-:W-:Y:S01]  /*a1c0*/  DMUL R90, R90, R90 ;  /* 0x0000005a5a5a7228 */ /* 0x000fe20000000000 */
[----:B------:R-:W-:Y:S01]  /*a1d0*/  FSEL R9, R6, R8, P4 ;  /* 0x0000000806097208 */ /* 0x000fe20002000000 */
[----:B------:R-:W-:Y:S01]  /*a1e0*/  DMUL R62, R40, R40 ;  /* 0x00000028283e7228 */ /* 0x000fe20000000000 */
[----:B------:R-:W-:Y:S01]  /*a1f0*/  @P3 LOP3.LUT R7, R4, 0x80000, RZ, 0xfc, !PT ;  /* 0x0008000004073812 */ /* 0x000fe200078efcff */
[----:B------:R-:W-:Y:S01]  /*a200*/  IMAD.MOV.U32 R4, RZ, RZ, R56 ;  /* 0x000000ffff047224 */ /* 0x000fe200078e0038 */
[----:B------:R-:W-:Y:S01]  /*a210*/  @P5 LOP3.LUT R9, R8, 0x80000, RZ, 0xfc, !PT ;  /* 0x0008000008095812 */ /* 0x000fe200078efcff */
[----:B------:R-:W-:Y:S01]  /*a220*/  BSSY.RECONVERGENT B1, `(.L_x_140) ;  /* 0x000002a000017945 */ /* 0x000fe20003800200 */
[----:B------:R-:W-:Y:S01]  /*a230*/  FSEL R6, R3, R5, P0 ;  /* 0x0000000503067208 */ /* 0x000fe20000000000 */
[----:B------:R-:W-:Y:S01]  /*a240*/  IMAD.MOV.U32 R3, RZ, RZ, R54 ;  /* 0x000000ffff037224 */ /* 0x000fe200078e0036 */
[----:B------:R-:W-:Y:S01]  /*a250*/  @P1 LOP3.LUT R6, R5, 0x80000, RZ, 0xfc, !PT ;  /* 0x0008000005061812 */ /* 0x000fe200078efcff */
[----:B------:R-:W-:Y:S01]  /*a260*/  IMAD.MOV.U32 R95, RZ, RZ, R9 ;  /* 0x000000ffff5f7224 */ /* 0x000fe200078e0009 */
[----:B------:R-:W-:Y:S01]  /*a270*/  SEL R98, R98, R99, P2 ;  /* 0x0000006362627207 */ /* 0x000fe20001000000 */
[----:B------:R-:W-:Y:S01]  /*a280*/  DMUL R90, R90, 0.5 ;  /* 0x3fe000005a5a7828 */ /* 0x000fe20000000000 */
[----:B------:R-:W-:Y:S01]  /*a290*/  MOV R99, R7 ;  /* 0x0000000700637202 */ /* 0x000fe20000000f00 */
[----:B------:R-:W-:Y:S01]  /*a2a0*/  IMAD.MOV.U32 R93, RZ, RZ, R6 ;  /* 0x000000ffff5d7224 */ /* 0x000fe200078e0006 */
[----:B------:R-:W-:Y:S01]  /*a2b0*/  SEL R92, R3, R4, P0 ;  /* 0x00000004035c7207 */ /* 0x000fe20000000000 */
[----:B------:R-:W-:Y:S01]  /*a2c0*/  DMUL R62, R62, 0.5 ;  /* 0x3fe000003e3e7828 */ /* 0x000fe20000000000 */
[----:B------:R-:W-:-:S02]  /*a2d0*/  MOV R6, 0x1 ;  /* 0x0000000100067802 */ /* 0x000fc40000000f00 */
[----:B------:R-:W-:Y:S02]  /*a2e0*/  DADD R96, R98, R94 ;  /* 0x0000000062607229 */ /* 0x000fe4000000005e */
        /* <DEDUP_REMOVED lines=26> */
[----:B------:R-:W-:Y:S05]  /*a490*/  CALL.REL.NOINC `($__internal_0_$__cuda_sm20_div_rn_f64_full) ;  /* 0x0000006800307944 */ /* 0x000fea0003c00000 */
[----:B------:R-:W-:Y:S01]  /*a4a0*/  MOV R4, R76 ;  /* 0x0000004c00047202 */ /* 0x000fe20000000f00 */
[----:B------:R-:W-:-:S07]  /*a4b0*/  IMAD.MOV.U32 R5, RZ, RZ, R77 ;  /* 0x000000ffff057224 */ /* 0x000fce00078e004d */
.L_x_141:
[----:B------:R-:W-:Y:S05]  /*a4c0*/  BSYNC.RECONVERGENT B1 ;  /* 0x0000000000017941 */ /* 0x000fea0003800200 */
.L_x_140:
[----:B------:R-:W0:Y:S01]  /*a4d0*/  MUFU.RCP64H R7, 0.66666650772094726562 ;  /* 0x3fe5555500077908 */ /* 0x000e220000001800 */
[----:B------:R-:W-:Y:S02]  /*a4e0*/  HFMA2 R9, -RZ, RZ, 1.9736328125, 85.3125 ;  /* 0x3fe55555ff097431 */ /* 0x000fe400000001ff */
        /* <DEDUP_REMOVED lines=20> */
[----:B------:R-:W-:Y:S05]  /*a630*/  CALL.REL.NOINC `($__internal_0_$__cuda_sm20_div_rn_f64_full) ;  /* 0x0000006400c87944 */ /* 0x000fea0003c00000 */
[----:B------:R-:W-:Y:S01]  /*a640*/  MOV R6, R76 ;  /* 0x0000004c00067202 */ /* 0x000fe20000000f00 */
[----:B------:R-:W-:-:S07]  /*a650*/  IMAD.MOV.U32 R7, RZ, RZ, R77 ;  /* 0x000000ffff077224 */ /* 0x000fce00078e004d */
.L_x_143:
[----:B------:R-:W-:Y:S05]  /*a660*/  BSYNC.RECONVERGENT B1 ;  /* 0x0000000000017941 */ /* 0x000fea0003800200 */
.L_x_142:
[----:B------:R-:W0:Y:S01]  /*a670*/  MUFU.RCP64H R9, 0.66666650772094726562 ;  /* 0x3fe5555500097908 */ /* 0x000e220000001800 */
[----:B------:R-:W-:Y:S02]  /*a680*/  HFMA2 R11, -RZ, RZ, 1.9736328125, 85.3125 ;  /* 0x3fe55555ff0b7431 */ /* 0x000fe400000001ff */
[----:B------:R-:W-:Y:S01]  /*a690*/  IMAD.MOV.U32 R10, RZ, RZ, 0x55555556 ;  /* 0x55555556ff0a7424 */ /* 0x000fe200078e00ff */
[----:B------:R-:W-:Y:S01]  /*a6a0*/  FSETP.GEU.AND P1, PT, |R39|, 6.5827683646048100446e-37, PT ;  /* 0x036000002700780b */ /* 0x000fe20003f2e200 */
[----:B------:R-:W-:Y:S01]  /*a6b0*/  IMAD.MOV.U32 R8, RZ, RZ, 0x1 ;  /* 0x00000001ff087424 */ /* 0x000fe200078e00ff */
[----:B------:R-:W-:Y:S01]  /*a6c0*/  BSSY.RECONVERGENT B1, `(.L_x_144) ;  /* 0x0000015000017945 */ /* 0x000fe20003800200 */
[----:B------:R-:W-:-:S04]  /*a6d0*/  DFMA R108, R90, R84, R6 ;  /* 0x000000545a6c722b */ /* 0x000fc80000000006 */
        /* <DEDUP_REMOVED lines=19> */
.L_x_145:
[----:B------:R-:W-:Y:S05]  /*a810*/  BSYNC.RECONVERGENT B1 ;  /* 0x0000000000017941 */ /* 0x000fea0003800200 */
.L_x_144:
        /* <DEDUP_REMOVED lines=14> */
[----:B------:R-:W-:Y:S01]  /*a900*/  @P0 DFMA R10, RZ, R6, -R10 ;  /* 0x00000006ff0a022b */ /* 0x000fe2000000080a */
[----:B------:R-:W-:Y:S10]  /*a910*/  @P0 BRA `(.L_x_147) ;  /* 0x0000000c00540947 */ /* 0x000ff40003800000 */
[-C--:B------:R-:W-:Y:S02]  /*a920*/  DFMA R116, R62, R36.reuse, R8 ;  /* 0x000000243e74722b */ /* 0x080fe40000000008 */
[-C--:B------:R-:W-:Y:S02]  /*a930*/  DMUL R118, R56, R36.reuse ;  /* 0x0000002438767228 */ /* 0x080fe40000000000 */
[----:B------:R-:W-:Y:S02]  /*a940*/  DSETP.GTU.AND P0, PT, R96, RZ, PT ;  /* 0x000000ff6000722a */ /* 0x000fe40003f0c000 */
[----:B------:R-:W-:Y:S02]  /*a950*/  DMUL R8, R42, R36 ;  /* 0x000000242a087228 */ /* 0x000fe40000000000 */
[----:B------:R-:W-:Y:S02]  /*a960*/  DADD R122, R116, R38 ;  /* 0x00000000747a7229 */ /* 0x000fe40000000026 */
[----:B------:R-:W-:-:S02]  /*a970*/  DMUL R6, R42, R118 ;  /* 0x000000762a067228 */ /* 0x000fc40000000000 */
[----:B------:R-:W-:-:S04]  /*a980*/  DFMA R120, R56, R118, R38 ;  /* 0x000000763878722b */ /* 0x000fc80000000026 */
[----:B------:R-:W-:Y:S02]  /*a990*/  DMUL R122, R56, R122 ;  /* 0x0000007a387a7228 */ /* 0x000fe40000000000 */
[----:B------:R-:W-:Y:S02]  /*a9a0*/  @!P0 DFMA R6, -RZ, R8, R6 ;  /* 0x00000008ff06822b */ /* 0x000fe40000000106 */
[----:B------:R-:W-:Y:S02]  /*a9b0*/  @!P0 DFMA R10, -RZ, R118, R120 ;  /* 0x00000076ff0a822b */ /* 0x000fe40000000178 */
[----:B------:R-:W-:Y:S02]  /*a9c0*/  @!P0 DFMA R106, -RZ, R36, R118 ;  /* 0x00000024ff6a822b */ /* 0x000fe40000000176 */
[----:B------:R-:W-:-:S04]  /*a9d0*/  @!P0 DFMA R104, -RZ, R116, R122 ;  /* 0x00000074ff68822b */ /* 0x000fc8000000017a */
[----:B------:R-:W-:Y:S01]  /*a9e0*/  @!P0 DFMA R10, RZ, R6, -R10 ;  /* 0x00000006ff0a822b */ /* 0x000fe2000000080a */
        /* <DEDUP_REMOVED lines=25> */
.L_x_149:
[----:B------:R-:W-:Y:S05]  /*ab80*/  BSYNC.RECONVERGENT B2 ;  /* 0x0000000000027941 */ /* 0x000fea0003800200 */
.L_x_148:
        /* <DEDUP_REMOVED lines=24> */
.L_x_151:
[----:B------:R-:W-:Y:S05]  /*ad10*/  BSYNC.RECONVERGENT B2 ;  /* 0x0000000000027941 */ /* 0x000fea0003800200 */
.L_x_150:
        /* <DEDUP_REMOVED lines=23> */
.L_x_153:
[----:B------:R-:W-:Y:S05]  /*ae90*/  BSYNC.RECONVERGENT B2 ;  /* 0x0000000000027941 */ /* 0x000fea0003800200 */
.L_x_152:
        /* <DEDUP_REMOVED lines=23> */
.L_x_155:
[----:B------:R-:W-:Y:S05]  /*b010*/  BSYNC.RECONVERGENT B2 ;  /* 0x0000000000027941 */ /* 0x000fea0003800200 */
.L_x_154:
        /* <DEDUP_REMOVED lines=31> */
.L_x_157:
[----:B------:R-:W-:Y:S05]  /*b210*/  BSYNC.RECONVERGENT B2 ;  /* 0x0000000000027941 */ /* 0x000fea0003800200 */
.L_x_156:
        /* <DEDUP_REMOVED lines=25> */
.L_x_159:
[----:B------:R-:W-:Y:S05]  /*b3b0*/  BSYNC.RECONVERGENT B2 ;  /* 0x0000000000027941 */ /* 0x000fea0003800200 */
.L_x_158:
        /* <DEDUP_REMOVED lines=22> */
.L_x_161:
        /* <DEDUP_REMOVED lines=19> */
.L_x_162:
[----:B------:R-:W-:Y:S05]  /*b650*/  BSYNC.RECONVERGENT B0 ;  /* 0x0000000000007941 */ /* 0x000fea0003800200 */
.L_x_160:
[----:B------:R-:W-:-:S11]  /*b660*/  DFMA R10, RZ, R8, -R4 ;  /* 0x00000008ff0a722b */ /* 0x000fd60000000804 */
.L_x_147:
[----:B------:R-:W-:Y:S05]  /*b670*/  BSYNC.RECONVERGENT B1 ;  /* 0x0000000000017941 */ /* 0x000fea0003800200 */
.L_x_146:
        /* <DEDUP_REMOVED lines=26> */
[----:B------:R-:W-:Y:S01]  /*b820*/  MOV R19, R13 ;  /* 0x0000000d00137202 */ /* 0x000fe20000000f00 */
[----:B------:R-:W-:Y:S01]  /*b830*/  IMAD.MOV.U32 R70, RZ, RZ, -0x2d0e5604 ;  /* 0xd2f1a9fcff467424 */ /* 0x000fe200078e00ff */
[----:B------:R-:W-:Y:S01]  /*b840*/  MOV R3, 0xb870 ;  /* 0x0000b87000037802 */ /* 0x000fe20000000f00 */
[----:B------:R-:W-:-:S07]  /*b850*/  IMAD.MOV.U32 R71, RZ, RZ, 0x3f30624d ;  /* 0x3f30624dff477424 */ /* 0x000fce00078e00ff */
[----:B------:R-:W-:Y:S05]  /*b860*/  CALL.REL.NOINC `($__internal_0_$__cuda_sm20_div_rn_f64_full) ;  /* 0x00000054003c7944 */ /* 0x000fea0003c00000 */
[----:B------:R-:W-:Y:S01]  /*b870*/  MOV R4, R76 ;  /* 0x0000004c00047202 */ /* 0x000fe20000000f00 */
[----:B------:R-:W-:-:S07]  /*b880*/  IMAD.MOV.U32 R5, RZ, RZ, R77 ;  /* 0x000000ffff057224 */ /* 0x000fce00078e004d */
.L_x_164:
[----:B------:R-:W-:Y:S05]  /*b890*/  BSYNC.RECONVERGENT B1 ;  /* 0x0000000000017941 */ /* 0x000fea0003800200 */
.L_x_163:
[----:B------:R-:W0:Y:S01]  /*b8a0*/  MUFU.RCP64H R7, R65 ;  /* 0x0000004100077308 */ /* 0x000e220000001800 */
[----:B------:R-:W-:Y:S01]  /*b8b0*/  IMAD.MOV.U32 R6, RZ, RZ, 0x1 ;  /* 0x00000001ff067424 */ /* 0x000fe200078e00ff */
[----:B------:R-:W-:Y:S01]  /*b8c0*/  UMOV UR4, 0xaaaaaaab ;  /* 0xaaaaaaab00047882 */ /* 0x000fe20000000000 */
[----:B------:R-:W-:Y:S01]  /*b8d0*/  UMOV UR5, 0x3ffaaaaa ;  /* 0x3ffaaaaa00057882 */ /* 0x000fe20000000000 */
[----:B------:R-:W-:Y:S01]  /*b8e0*/  DSETP.MIN.AND P2, P3, R82, R4, PT ;  /* 0x000000045200722a */ /* 0x000fe20003b40000 */
[----:B------:R-:W-:Y:S01]  /*b8f0*/  IMAD.MOV.U32 R3, RZ, RZ, R83 ;  /* 0x000000ffff037224 */ /* 0x000fe200078e0053 */
[----:B------:R-:W-:Y:S01]  /*b900*/  DMUL R14, R66, UR4 ;  /* 0x00000004420e7c28 */ /* 0x000fe20008000000 */
[----:B------:R-:W-:Y:S01]  /*b910*/  MOV R36, R82 ;  /* 0x0000005200247202 */ /* 0x000fe20000000f00 */
[----:B------:R-:W-:Y:S01]  /*b920*/  BSSY.RECONVERGENT B1, `(.L_x_165) ;  /* 0x000001e000017945 */ /* 0x000fe20003800200 */
[----:B------:R-:W-:Y:S01]  /*b930*/  MOV R37, R4 ;  /* 0x0000000400257202 */ /* 0x000fe20000000f00 */
[----:B------:R-:W-:-:S02]  /*b940*/  DADD R44, R106, R44 ;  /* 0x000000006a2c7229 */ /* 0x000fc4000000002c */
[----:B------:R-:W-:Y:S01]  /*b950*/  DADD R58, R10, R58 ;  /* 0x000000000a3a7229 */ /* 0x000fe2000000003a */
[----:B------:R-:W-:Y:S01]  /*b960*/  SEL R36, R36, R37, P2 ;  /* 0x0000002524247207 */ /* 0x000fe20001000000 */
[----:B------:R-:W-:Y:S02]  /*b970*/  DADD R46, R104, R46 ;  /* 0x00000000682e7229 */ /* 0x000fe4000000002e */
        /* <DEDUP_REMOVED lines=10> */
[----:B------:R-:W-:Y:S01]  /*ba20*/  FSETP.GT.AND P0, PT, |R8|, 1.469367938527859385e-39, PT ;  /* 0x001000000800780b */ /* 0x000fe20003f04200 */
[----:B------:R-:W-:-:S05]  /*ba30*/  IMAD.MOV.U32 R8, RZ, RZ, R5 ;  /* 0x000000ffff087224 */ /* 0x000fca00078e0005 */
[----:B------:R-:W-:Y:S02]  /*ba40*/  FSEL R3, R3, R8, P2 ;  /* 0x0000000803037208 */ /* 0x000fe40001000000 */
[----:B------:R-:W-:-:S05]  /*ba50*/  @P3 LOP3.LUT R3, R8, 0x80000, RZ, 0xfc, !PT ;  /* 0x0008000008033812 */ /* 0x000fca00078efcff */
[----:B------:R-:W-:Y:S01]  /*ba60*/  IMAD.MOV.U32 R37, RZ, RZ, R3 ;  /* 0x000000ffff257224 */ /* 0x000fe200078e0003 */
[----:B------:R-:W-:Y:S06]  /*ba70*/  @P0 BRA P1, `(.L_x_166) ;  /* 0x0000000000200947 */ /* 0x000fec0000800000 */
        /* <DEDUP_REMOVED lines=8> */
.L_x_166:
[----:B------:R-:W-:Y:S05]  /*bb00*/  BSYNC.RECONVERGENT B1 ;  /* 0x0000000000017941 */ /* 0x000fea0003800200 */
.L_x_165:
        /* <DEDUP_REMOVED lines=29> */
.L_x_168:
[----:B------:R-:W-:Y:S05]  /*bce0*/  BSYNC.RECONVERGENT B0 ;  /* 0x0000000000007941 */ /* 0x000fea0003800200 */
.L_x_167:
        /* <DEDUP_REMOVED lines=26> */
.L_x_170:
[----:B------:R-:W-:Y:S05]  /*be90*/  BSYNC.RECONVERGENT B1 ;  /* 0x0000000000017941 */ /* 0x000fea0003800200 */
.L_x_169:
        /* <DEDUP_REMOVED lines=29> */
.L_x_172:
[----:B------:R-:W-:Y:S05]  /*c070*/  BSYNC.RECONVERGENT B0 ;  /* 0x0000000000007941 */ /* 0x000fea0003800200 */
.L_x_171:
[----:B------:R-:W-:Y:S01]  /*c080*/  DSETP.MAX.AND P0, P1, R10, R8, PT ;  /* 0x000000080a00722a */ /* 0x000fe2000390f000 */
[----:B------:R-:W-:Y:S01]  /*c090*/  IMAD.MOV.U32 R6, RZ, RZ, R9 ;  /* 0x000000ffff067224 */ /* 0x000fe200078e0009 */
[----:B------:R-:W-:Y:S01]  /*c0a0*/  MOV R3, R11 ;  /* 0x0000000b00037202 */ /* 0x000fe20000000f00 */
[----:B------:R-:W-:Y:S01]  /*c0b0*/  IMAD.MOV.U32 R4, RZ, RZ, R10 ;  /* 0x000000ffff047224 */ /* 0x000fe200078e000a */
[----:B------:R-:W-:Y:S01]  /*c0c0*/  MOV R5, R8 ;  /* 0x0000000800057202 */ /* 0x000fe20000000f00 */
[----:B------:R-:W-:Y:S01]  /*c0d0*/  BSSY.RECONVERGENT B1, `(.L_x_173) ;  /* 0x0000024000017945 */ /* 0x000fe20003800200 */
[----:B------:R-:W-:Y:S02]  /*c0e0*/  FSEL R3, R3, R6, P0 ;  /* 0x0000000603037208 */ /* 0x000fe40000000000 */
[----:B------:R-:W-:-:S06]  /*c0f0*/  SEL R4, R4, R5, P0 ;  /* 0x0000000504047207 */ /* 0x000fcc0000000000 */
[----:B------:R-:W-:Y:S01]  /*c100*/  @P1 LOP3.LUT R3, R6, 0x80000, RZ, 0xfc, !PT ;  /* 0x0008000006031812 */ /* 0x000fe200078efcff */
[----:B------:R-:W-:-:S04]  /*c110*/  IMAD.MOV.U32 R6, RZ, RZ, 0x1 ;  /* 0x00000001ff067424 */ /* 0x000fc800078e00ff */
        /* <DEDUP_REMOVED lines=28> */
[----:B------:R-:W-:Y:S05]  /*c2e0*/  CALL.REL.NOINC `($__internal_0_$__cuda_sm20_div_rn_f64_full) ;  /* 0x00000048009c7944 */ /* 0x000fea0003c00000 */
[----:B------:R-:W-:Y:S01]  /*c2f0*/  IMAD.MOV.U32 R4, RZ, RZ, R76 ;  /* 0x000000ffff047224 */ /* 0x000fe200078e004c */
[----:B------:R-:W-:-:S07]  /*c300*/  MOV R5, R77 ;  /* 0x0000004d00057202 */ /* 0x000fce0000000f00 */
.L_x_174:
[----:B------:R-:W-:Y:S05]  /*c310*/  BSYNC.RECONVERGENT B1 ;  /* 0x0000000000017941 */ /* 0x000fea0003800200 */
.L_x_173:
        /* <DEDUP_REMOVED lines=22> */
[----:B------:R-:W-:Y:S05]  /*c480*/  CALL.REL.NOINC `($__internal_0_$__cuda_sm20_div_rn_f64_full) ;  /* 0x0000004800347944 */ /* 0x000fea0003c00000 */
[----:B------:R-:W-:Y:S01]  /*c490*/  IMAD.MOV.U32 R6, RZ, RZ, R76 ;  /* 0x000000ffff067224 */ /* 0x000fe200078e004c */
[----:B------:R-:W-:-:S07]  /*c4a0*/  MOV R7, R77 ;  /* 0x0000004d00077202 */ /* 0x000fce0000000f00 */
.L_x_176:
[----:B------:R-:W-:Y:S05]  /*c4b0*/  BSYNC.RECONVERGENT B1 ;  /* 0x0000000000017941 */ /* 0x000fea0003800200 */
.L_x_175:
[----:B------:R-:W0:Y:S01]  /*c4c0*/  MUFU.RCP64H R9, 0.66666650772094726562 ;  /* 0x3fe5555500097908 */ /* 0x000e220000001800 */
[----:B------:R-:W-:Y:S02]  /*c4d0*/  HFMA2 R8, -RZ, RZ, 0, 5.9604644775390625e-08 ;  /* 0x00000001ff087431 */ /* 0x000fe400000001ff */
        /* <DEDUP_REMOVED lines=24> */
.L_x_178:
[----:B------:R-:W-:Y:S05]  /*c660*/  BSYNC.RECONVERGENT B1 ;  /* 0x0000000000017941 */ /* 0x000fea0003800200 */
.L_x_177:
[----:B------:R-:W-:Y:S01]  /*c670*/  DSETP.GE.AND P0, PT, R92, RZ, PT ;  /* 0x000000ff5c00722a */ /* 0x000fe20003f06000 */
[----:B------:R-:W-:Y:S01]  /*c680*/  BSSY.RECONVERGENT B1, `(.L_x_179) ;  /* 0x00000dc000017945 */ /* 0x000fe20003800200 */
[-CC-:B------:R-:W-:Y:S02]  /*c690*/  DFMA R84, R54, R40.reuse, R66.reuse ;  /* 0x000000283654722b */ /* 0x180fe40000000042 */
[C---:B------:R-:W-:Y:S02]  /*c6a0*/  DMUL R86, R48.reuse, R40 ;  /* 0x0000002830567228 */ /* 0x040fe40000000000 */
[----:B------:R-:W-:Y:S02]  /*c6b0*/  DMUL R96, R48, R64 ;  /* 0x0000004030607228 */ /* 0x000fe40000000000 */
[----:B------:R-:W-:Y:S02]  /*c6c0*/  DADD R100, R90, R66 ;  /* 0x000000005a647229 */ /* 0x000fe40000000042 */
[----:B------:R-:W-:-:S04]  /*c6d0*/  DFMA R102, R62, R34, R8 ;  /* 0x000000223e66722b */ /* 0x000fc80000000008 */
[----:B------:R-:W-:Y:S02]  /*c6e0*/  @P0 DFMA R6, -RZ, R40, R84 ;  /* 0x00000028ff06022b */ /* 0x000fe40000000154 */
[----:B------:R-:W-:Y:S02]  /*c6f0*/  @P0 DFMA R10, -RZ, R96, R86 ;  /* 0x00000060ff0a022b */ /* 0x000fe40000000156 */
[----:B------:R-:W-:Y:S02]  /*c700*/  DMUL R100, R54, R100 ;  /* 0x0000006436647228 */ /* 0x000fe40000000000 */
[----:B------:R-:W-:-:S04]  /*c710*/  @P0 DFMA R98, -RZ, R64, R40 ;  /* 0x00000040ff62022b */ /* 0x000fc80000000128 */
[----:B------:R-:W-:Y:S02]  /*c720*/  @P0 DFMA R8, RZ, R10, -R6 ;  /* 0x0000000aff08022b */ /* 0x000fe40000000806 */
        /* <DEDUP_REMOVED lines=11> */
[----:B------:R-:W-:Y:S02]  /*c7e0*/  @!P0 DFMA R8, RZ, R6, -R8 ;  /* 0x00000006ff08822b */ /* 0x000fe40000000808 */
        /* <DEDUP_REMOVED lines=26> */
.L_x_182:
[----:B------:R-:W-:Y:S05]  /*c990*/  BSYNC.RECONVERGENT B2 ;  /* 0x0000000000027941 */ /* 0x000fea0003800200 */
.L_x_181:
        /* <DEDUP_REMOVED lines=24> */
.L_x_184:
[----:B------:R-:W-:Y:S05]  /*cb20*/  BSYNC.RECONVERGENT B2 ;  /* 0x0000000000027941 */ /* 0x000fea0003800200 */
.L_x_183:
        /* <DEDUP_REMOVED lines=23> */
.L_x_186:
[----:B------:R-:W-:Y:S05]  /*cca0*/  BSYNC.RECONVERGENT B2 ;  /* 0x0000000000027941 */ /* 0x000fea0003800200 */
.L_x_185:
        /* <DEDUP_REMOVED lines=23> */
.L_x_188:
[----:B------:R-:W-:Y:S05]  /*ce20*/  BSYNC.RECONVERGENT B2 ;  /* 0x0000000000027941 */ /* 0x000fea0003800200 */
.L_x_187:
        /* <DEDUP_REMOVED lines=31> */
.L_x_190:
[----:B------:R-:W-:Y:S05]  /*d020*/  BSYNC.RECONVERGENT B2 ;  /* 0x0000000000027941 */ /* 0x000fea0003800200 */
.L_x_189:
[----:B------:R-:W0:Y:S01]  /*d030*/  MUFU.RCP64H R19, R113 ;  /* 0x0000007100137308 */ /* 0x000e220000001800 */
[----:B------:R-:W-:Y:S01]  /*d040*/  MOV R18, 0x1 ;  /* 0x0000000100127802 */ /* 0x000fe20000000f00 */
        /* <DEDUP_REMOVED lines=23> */
.L_x_192:
[----:B------:R-:W-:Y:S05]  /*d1c0*/  BSYNC.RECONVERGENT B2 ;  /* 0x0000000000027941 */ /* 0x000fea0003800200 */
.L_x_191:
[----:B------:R-:W-:Y:S01]  /*d1d0*/  DSETP.GE.AND P0, PT, R4, RZ, PT ;  /* 0x000000ff0400722a */ /* 0x000fe20003f06000 */
[----:B------:R-:W-:Y:S01]  /*d1e0*/  BSSY.RECONVERGENT B0, `(.L_x_193) ;  /* 0x0000024000007945 */ /* 0x000fe20003800200 */
[----:B------:R-:W-:-:S04]  /*d1f0*/  DFMA R10, R90, R10, R18 ;  /* 0x0000000a5a0a722b */ /* 0x000fc80000000012 */
[----:B------:R-:W-:-:S14]  /*d200*/  DSETP.GEU.OR P0, PT, R92, RZ, !P0 ;  /* 0x000000ff5c00722a */ /* 0x000fdc000470e400 */
        /* <DEDUP_REMOVED lines=14> */
[----:B------:R-:W-:Y:S01]  /*d2f0*/  DFMA R8, -RZ, R48, R86 ;  /* 0x00000030ff08722b */ /* 0x000fe20000000156 */
[----:B------:R-:W-:Y:S10]  /*d300*/  BRA `(.L_x_195) ;  /* 0x0000000000447947 */ /* 0x000ff40003800000 */
.L_x_194:
        /* <DEDUP_REMOVED lines=17> */
.L_x_195:
[----:B------:R-:W-:Y:S05]  /*d420*/  BSYNC.RECONVERGENT B0 ;  /* 0x0000000000007941 */ /* 0x000fea0003800200 */
.L_x_193:
[----:B------:R-:W-:-:S11]  /*d430*/  DFMA R8, RZ, R8, -R4 ;  /* 0x00000008ff08722b */ /* 0x000fd60000000804 */
.L_x_180:
[----:B------:R-:W-:Y:S05]  /*d440*/  BSYNC.RECONVERGENT B1 ;  /* 0x0000000000017941 */ /* 0x000fea0003800200 */
.L_x_179:
        /* <DEDUP_REMOVED lines=11> */
[----:B------:R-:W-:-:S04]  /*d500*/  HFMA2 R4, -RZ, RZ, 0, 5.9604644775390625e-08 ;  /* 0x00000001ff047431 */ /* 0x000fc800000001ff */
        /* <DEDUP_REMOVED lines=21> */
.L_x_197:
[----:B------:R-:W-:Y:S05]  /*d660*/  BSYNC.RECONVERGENT B1 ;  /* 0x0000000000017941 */ /* 0x000fea0003800200 */
.L_x_196:
[----:B------:R-:W0:Y:S01]  /*d670*/  MUFU.RCP64H R7, R17 ;  /* 0x0000001100077308 */ /* 0x000e220000001800 */
[----:B------:R-:W-:Y:S01]  /*d680*/  IMAD.MOV.U32 R6, RZ, RZ, 0x1 ;  /* 0x00000001ff067424 */ /* 0x000fe200078e00ff */
[----:B------:R-:W-:Y:S01]  /*d690*/  UMOV UR4, 0x84b5dcc6 ;  /* 0x84b5dcc600047882 */ /* 0x000fe20000000000 */
[----:B------:R-:W-:Y:S01]  /*d6a0*/  UMOV UR5, 0x4005d07c ;  /* 0x4005d07c00057882 */ /* 0x000fe20000000000 */
[----:B------:R-:W-:Y:S01]  /*d6b0*/  DADD R20, R8, R20 ;  /* 0x0000000008147229 */ /* 0x000fe20000000014 */
[----:B------:R-:W-:Y:S01]  /*d6c0*/  MOV R3, R37 ;  /* 0x0000002500037202 */ /* 0x000fe20000000f00 */
[----:B------:R-:W-:Y:S01]  /*d6d0*/  DSETP.MIN.AND P1, P2, R36, R4, PT ;  /* 0x000000042400722a */ /* 0x000fe20003a20000 */
[----:B------:R-:W-:Y:S01]  /*d6e0*/  IMAD.MOV.U32 R8, RZ, RZ, R5 ;  /* 0x000000ffff087224 */ /* 0x000fe200078e0005 */
[----:B------:R-:W-:Y:S01]  /*d6f0*/  BSSY.RECONVERGENT B1, `(.L_x_198) ;  /* 0x000001c000017945 */ /* 0x000fe20003800200 */
[----:B------:R-:W-:Y:S01]  /*d700*/  IMAD.MOV.U32 R34, RZ, RZ, R36 ;  /* 0x000000ffff227224 */ /* 0x000fe200078e0024 */
[----:B------:R-:W-:Y:S01]  /*d710*/  DADD R50, R98, R50 ;  /* 0x0000000062327229 */ /* 0x000fe20000000032 */
[----:B------:R-:W-:Y:S01]  /*d720*/  IMAD.MOV.U32 R35, RZ, RZ, R4 ;  /* 0x000000ffff237224 */ /* 0x000fe200078e0004 */
[----:B------:R-:W-:Y:S01]  /*d730*/  FSEL R3, R3, R8, P1 ;  /* 0x0000000803037208 */ /* 0x000fe20000800000 */
[----:B------:R-:W-:-:S03]  /*d740*/  DADD R52, R62, R52 ;  /* 0x000000003e347229 */ /* 0x000fc60000000034 */
[----:B------:R-:W-:Y:S01]  /*d750*/  SEL R34, R34, R35, P1 ;  /* 0x0000002322227207 */ /* 0x000fe20000800000 */
[----:B0-----:R-:W-:-:S03]  /*d760*/  DFMA R10, -R16, R6, 1 ;  /* 0x3ff00000100a742b */ /* 0x001fc60000000106 */
[----:B------:R-:W-:-:S04]  /*d770*/  @P2 LOP3.LUT R3, R8, 0x80000, RZ, 0xfc, !PT ;  /* 0x0008000008032812 */ /* 0x000fc800078efcff */
[----:B------:R-:W-:Y:S01]  /*d780*/  MOV R35, R3 ;  /* 0x0000000300237202 */ /* 0x000fe20000000f00 */
[----:B------:R-:W-:-:S08]  /*d790*/  DFMA R10, R10, R10, R10 ;  /* 0x0000000a0a0a722b */ /* 0x000fd0000000000a */
[----:B------:R-:W-:-:S08]  /*d7a0*/  DFMA R10, R6, R10, R6 ;  /* 0x0000000a060a722b */ /* 0x000fd00000000006 */
[----:B------:R-:W-:-:S08]  /*d7b0*/  DFMA R6, -R16, R10, 1 ;  /* 0x3ff000001006742b */ /* 0x000fd0000000010a */
[----:B------:R-:W-:-:S08]  /*d7c0*/  DFMA R6, R10, R6, R10 ;  /* 0x000000060a06722b */ /* 0x000fd0000000000a */
[----:B------:R-:W-:-:S08]  /*d7d0*/  DMUL R10, R6, -UR4 ;  /* 0x80000004060a7c28 */ /* 0x000fd00008000000 */
[----:B------:R-:W-:-:S08]  /*d7e0*/  DFMA R12, -R16, R10, -UR4 ;  /* 0x80000004100c7e2b */ /* 0x000fd0000800010a */
[----:B------:R-:W-:-:S10]  /*d7f0*/  DFMA R6, R6, R12, R10 ;  /* 0x0000000c0606722b */ /* 0x000fd4000000000a */
[----:B------:R-:W-:-:S05]  /*d800*/  FFMA R9, RZ, R17, R7 ;  /* 0x00000011ff097223 */ /* 0x000fca0000000007 */
[----:B------:R-:W-:-:S13]  /*d810*/  FSETP.GT.AND P0, PT, |R9|, 1.469367938527859385e-39, PT ;  /* 0x001000000900780b */ /* 0x000fda0003f04200 */
[----:B------:R-:W-:Y:S05]  /*d820*/  @P0 BRA `(.L_x_199) ;  /* 0x0000000000200947 */ /* 0x000fea0003800000 */
[----:B------:R-:W-:Y:S01]  /*d830*/  IMAD.MOV.U32 R70, RZ, RZ, -0x7b4a233a ;  /* 0x84b5dcc6ff467424 */ /* 0x000fe200078e00ff */
[----:B------:R-:W-:Y:S01]  /*d840*/  MOV R18, R16 ;  /* 0x0000001000127202 */ /* 0x000fe20000000f00 */
[----:B------:R-:W-:Y:S01]  /*d850*/  IMAD.MOV.U32 R71, RZ, RZ, -0x3ffa2f84 ;  /* 0xc005d07cff477424 */ /* 0x000fe200078e00ff */
[----:B------:R-:W-:Y:S01]  /*d860*/  MOV R3, 0xd890 ;  /* 0x0000d89000037802 */ /* 0x000fe20000000f00 */
[----:B------:R-:W-:-:S07]  /*d870*/  IMAD.MOV.U32 R19, RZ, RZ, R17 ;  /* 0x000000ffff137224 */ /* 0x000fce00078e0011 */
[----:B------:R-:W-:Y:S05]  /*d880*/  CALL.REL.NOINC `($__internal_0_$__cuda_sm20_div_rn_f64_full) ;  /* 0x0000003400347944 */ /* 0x000fea0003c00000 */
[----:B------:R-:W-:Y:S01]  /*d890*/  IMAD.MOV.U32 R6, RZ, RZ, R76 ;  /* 0x000000ffff067224 */ /* 0x000fe200078e004c */
[----:B------:R-:W-:-:S07]  /*d8a0*/  MOV R7, R77 ;  /* 0x0000004d00077202 */ /* 0x000fce0000000f00 */
.L_x_199:
[----:B------:R-:W-:Y:S05]  /*d8b0*/  BSYNC.RECONVERGENT B1 ;  /* 0x0000000000017941 */ /* 0x000fea0003800200 */
.L_x_198:
[----:B------:R-:W-:Y:S01]  /*d8c0*/  IMAD.MOV.U32 R4, RZ, RZ, 0x652b82fe ;  /* 0x652b82feff047424 */ /* 0x000fe200078e00ff */
[----:B------:R-:W-:Y:S01]  /*d8d0*/  UMOV UR4, 0xfefa39ef ;  /* 0xfefa39ef00047882 */ /* 0x000fe20000000000 */
[----:B------:R-:W-:Y:S01]  /*d8e0*/  IMAD.MOV.U32 R5, RZ, RZ, 0x3ff71547 ;  /* 0x3ff71547ff057424 */ /* 0x000fe200078e00ff */
[----:B------:R-:W-:Y:S01]  /*d8f0*/  UMOV UR5, 0x3fe62e42 ;  /* 0x3fe62e4200057882 */ /* 0x000fe20000000000 */
[----:B------:R-:W0:Y:S01]  /*d900*/  MUFU.RCP64H R11, R29 ;  /* 0x0000001d000b7308 */ /* 0x000e220000001800 */
[----:B------:R-:W-:Y:S01]  /*d910*/  IMAD.MOV.U32 R10, RZ, RZ, 0x1 ;  /* 0x00000001ff0a7424 */ /* 0x000fe200078e00ff */
[----:B------:R-:W-:Y:S01]  /*d920*/  FSETP.GEU.AND P0, PT, |R7|, 4.1917929649353027344, PT ;  /* 0x4086232b0700780b */ /* 0x000fe20003f0e200 */
[----:B------:R-:W-:Y:S01]  /*d930*/  BSSY.RECONVERGENT B0, `(.L_x_200) ;  /* 0x000003e000007945 */ /* 0x000fe20003800200 */
[----:B------:R-:W-:-:S08]  /*d940*/  DFMA R14, R6, R4, 6.75539944105574400000e+15 ;  /* 0x43380000060e742b */ /* 0x000fd00000000004 */
[----:B------:R-:W-:Y:S02]  /*d950*/  DADD R4, R14, -6.75539944105574400000e+15 ;  /* 0xc33800000e047429 */ /* 0x000fe40000000000 */
[----:B0-----:R-:W-:-:S06]  /*d960*/  DFMA R12, -R28, R10, 1 ;  /* 0x3ff000001c0c742b */ /* 0x001fcc000000010a */
[----:B------:R-:W-:Y:S01]  /*d970*/  DFMA R8, R4, -UR4, R6 ;  /* 0x8000000404087c2b */ /* 0x000fe20008000006 */
[----:B------:R-:W-:Y:S01]  /*d980*/  UMOV UR4, 0x3b39803f ;  /* 0x3b39803f00047882 */ /* 0x000fe20000000000 */
[----:B------:R-:W-:Y:S01]  /*d990*/  UMOV UR5, 0x3c7abc9e ;  /* 0x3c7abc9e00057882 */ /* 0x000fe20000000000 */
[----:B------:R-:W-:-:S05]  /*d9a0*/  DFMA R12, R12, R12, R12 ;  /* 0x0000000c0c0c722b */ /* 0x000fca000000000c */
[----:B------:R-:W-:Y:S01]  /*d9b0*/  DFMA R8, R4, -UR4, R8 ;  /* 0x8000000404087c2b */ /* 0x000fe20008000008 */
[----:B------:R-:W-:Y:S01]  /*d9c0*/  UMOV UR4, 0x69ce2bdf ;  /* 0x69ce2bdf00047882 */ /* 0x000fe20000000000 */
[----:B------:R-:W-:Y:S01]  /*d9d0*/  MOV R4, 0xfca213ea ;  /* 0xfca213ea00047802 */ /* 0x000fe20000000f00 */
[----:B------:R-:W-:Y:S01]  /*d9e0*/  IMAD.MOV.U32 R5, RZ, RZ, 0x3e928af3 ;  /* 0x3e928af3ff057424 */ /* 0x000fe200078e00ff */
[----:B------:R-:W-:Y:S01]  /*d9f0*/  UMOV UR5, 0x3e5ade15 ;  /* 0x3e5ade1500057882 */ /* 0x000fe20000000000 */
[----:B------:R-:W-:-:S04]  /*da00*/  DFMA R12, R10, R12, R10 ;  /* 0x0000000c0a0c722b */ /* 0x000fc8000000000a */
[----:B------:R-:W-:Y:S01]  /*da10*/  DFMA R4, R8, UR4, R4 ;  /* 0x0000000408047c2b */ /* 0x000fe20008000004 */
[----:B------:R-:W-:Y:S01]  /*da20*/  UMOV UR4, 0x62401315 ;  /* 0x6240131500047882 */ /* 0x000fe20000000000 */
[----:B------:R-:W-:Y:S02]  /*da30*/  UMOV UR5, 0x3ec71dee ;  /* 0x3ec71dee00057882 */ /* 0x000fe40000000000 */
[----:B------:R-:W-:-:S04]  /*da40*/  DFMA R10, -R28, R12, 1 ;  /* 0x3ff000001c0a742b */ /* 0x000fc8000000010c */
[----:B------:R-:W-:Y:S01]  /*da50*/  DFMA R4, R8, R4, UR4 ;  /* 0x0000000408047e2b */ /* 0x000fe20008000004 */
[----:B------:R-:W-:Y:S01]  /*da60*/  UMOV UR4, 0x7c89eb71 ;  /* 0x7c89eb7100047882 */ /* 0x000fe20000000000 */
[----:B------:R-:W-:Y:S02]  /*da70*/  UMOV UR5, 0x3efa0199 ;  /* 0x3efa019900057882 */ /* 0x000fe40000000000 */
[----:B------:R-:W-:-:S04]  /*da80*/  DFMA R10, R12, R10, R12 ;  /* 0x0000000a0c0a722b */ /* 0x000fc8000000000c */
[----:B------:R-:W-:Y:S01]  /*da90*/  DFMA R4, R8, R4, UR4 ;  /* 0x0000000408047e2b */ /* 0x000fe20008000004 */
[----:B------:R-:W-:Y:S01]  /*daa0*/  UMOV UR4, 0x14761f65 ;  /* 0x14761f6500047882 */ /* 0x000fe20000000000 */
[----:B------:R-:W-:Y:S02]  /*dab0*/  UMOV UR5, 0x3f2a01a0 ;  /* 0x3f2a01a000057882 */ /* 0x000fe40000000000 */
[----:B------:R-:W-:-:S04]  /*dac0*/  DMUL R12, R26, R10 ;  /* 0x0000000a1a0c7228 */ /* 0x000fc80000000000 */
[----:B------:R-:W-:Y:S01]  /*dad0*/  DFMA R4, R8, R4, UR4 ;  /* 0x0000000408047e2b */ /* 0x000fe20008000004 */
[----:B------:R-:W-:Y:S01]  /*dae0*/  UMOV UR4, 0x1852b7af ;  /* 0x1852b7af00047882 */ /* 0x000fe20000000000 */
[----:B------:R-:W-:-:S06]  /*daf0*/  UMOV UR5, 0x3f56c16c ;  /* 0x3f56c16c00057882 */ /* 0x000fcc0000000000 */
        /* <DEDUP_REMOVED lines=12> */
[----:B------:R-:W-:-:S08]  /*dbc0*/  DFMA R4, R8, R4, UR4 ;  /* 0x0000000408047e2b */ /* 0x000fd00008000004 */
[----:B------:R-:W-:-:S08]  /*dbd0*/  DFMA R4, R8, R4, 1 ;  /* 0x3ff000000804742b */ /* 0x000fd00000000004 */
[----:B------:R-:W-:Y:S02]  /*dbe0*/  DFMA R8, R8, R4, 1 ;  /* 0x3ff000000808742b */ /* 0x000fe40000000004 */
[----:B------:R-:W-:-:S08]  /*dbf0*/  DFMA R4, -R28, R12, R26 ;  /* 0x0000000c1c04722b */ /* 0x000fd0000000011a */
[----:B------:R-:W-:Y:S01]  /*dc00*/  DFMA R4, R10, R4, R12 ;  /* 0x000000040a04722b */ /* 0x000fe2000000000c */
[----:B------:R-:W-:Y:S01]  /*dc10*/  LEA R11, R14, R9, 0x14 ;  /* 0x000000090e0b7211 */ /* 0x000fe200078ea0ff */
[----:B------:R-:W-:Y:S01]  /*dc20*/  IMAD.MOV.U32 R10, RZ, RZ, R8 ;  /* 0x000000ffff0a7224 */ /* 0x000fe200078e0008 */
[----:B------:R-:W-:Y:S08]  /*dc30*/  @!P0 BRA `(.L_x_201) ;  /* 0x0000000000348947 */ /* 0x000ff00003800000 */
[----:B------:R-:W-:Y:S01]  /*dc40*/  FSETP.GEU.AND P1, PT, |R7|, 4.2275390625, PT ;  /* 0x408748000700780b */ /* 0x000fe20003f2e200 */
[C---:B------:R-:W-:Y:S02]  /*dc50*/  DADD R10, R6.reuse, +INF ;  /* 0x7ff00000060a7429 */ /* 0x040fe40000000000 */
[----:B------:R-:W-:-:S08]  /*dc60*/  DSETP.GEU.AND P0, PT, R6, RZ, PT ;  /* 0x000000ff0600722a */ /* 0x000fd00003f0e000 */
[----:B------:R-:W-:Y:S02]  /*dc70*/  FSEL R10, R10, RZ, P0 ;  /* 0x000000ff0a0a7208 */ /* 0x000fe40000000000 */
[----:B------:R-:W-:Y:S01]  /*dc80*/  @!P1 LEA.HI R3, R14, R14, RZ, 0x1 ;  /* 0x0000000e0e039211 */ /* 0x000fe200078f08ff */
[----:B------:R-:W-:Y:S01]  /*dc90*/  @!P1 IMAD.MOV.U32 R6, RZ, RZ, R8 ;  /* 0x000000ffff069224 */ /* 0x000fe200078e0008 */
[----:B------:R-:W-:Y:S01]  /*dca0*/  FSEL R11, R11, RZ, P0 ;  /* 0x000000ff0b0b7208 */ /* 0x000fe20000000000 */
[----:B------:R-:W-:Y:S01]  /*dcb0*/  @!P1 IMAD.MOV.U32 R8, RZ, RZ, RZ ;  /* 0x000000ffff089224 */ /* 0x000fe200078e00ff */
[----:B------:R-:W-:-:S04]  /*dcc0*/  @!P1 SHF.R.S32.HI R3, RZ, 0x1, R3 ;  /* 0x00000001ff039819 */ /* 0x000fc80000011403 */
[----:B------:R-:W-:Y:S01]  /*dcd0*/  @!P1 LEA R7, R3, R9, 0x14 ;  /* 0x0000000903079211 */ /* 0x000fe200078ea0ff */
[----:B------:R-:W-:-:S05]  /*dce0*/  @!P1 IMAD.IADD R14, R14, 0x1, -R3 ;  /* 0x000000010e0e9824 */ /* 0x000fca00078e0a03 */
[----:B------:R-:W-:-:S06]  /*dcf0*/  @!P1 LEA R9, R14, 0x3ff00000, 0x14 ;  /* 0x3ff000000e099811 */ /* 0x000fcc00078ea0ff */
[----:B------:R-:W-:-:S11]  /*dd00*/  @!P1 DMUL R10, R6, R8 ;  /* 0x00000008060a9228 */ /* 0x000fd60000000000 */
.L_x_201:
[----:B------:R-:W-:Y:S05]  /*dd10*/  BSYNC.RECONVERGENT B0 ;  /* 0x0000000000007941 */ /* 0x000fea0003800200 */
.L_x_200:
[----:B------:R-:W-:Y:S01]  /*dd20*/  FFMA R3, RZ, R29, R5 ;  /* 0x0000001dff037223 */ /* 0x000fe20000000005 */
[----:B------:R-:W-:Y:S01]  /*dd30*/  FSETP.GEU.AND P1, PT, |R27|, 6.5827683646048100446e-37, PT ;  /* 0x036000001b00780b */ /* 0x000fe20003f2e200 */
[----:B------:R-:W-:Y:S01]  /*dd40*/  UMOV UR4, 0x1a36e2f ;  /* 0x01a36e2f00047882 */ /* 0x000fe20000000000 */
[----:B------:R-:W-:Y:S01]  /*dd50*/  UMOV UR5, 0x3fb205bc ;  /* 0x3fb205bc00057882 */ /* 0x000fe20000000000 */
[----:B------:R-:W-:Y:S01]  /*dd60*/  BSSY.RECONVERGENT B1, `(.L_x_202) ;  /* 0x000000d000017945 */ /* 0x000fe20003800200 */
[----:B------:R-:W-:Y:S01]  /*dd70*/  FSETP.GT.AND P0, PT, |R3|, 1.469367938527859385e-39, PT ;  /* 0x001000000300780b */ /* 0x000fe20003f04200 */
[----:B------:R-:W-:-:S08]  /*dd80*/  DADD R6, -R24, -UR4 ;  /* 0x8000000418067e29 */ /* 0x000fd00008000100 */
[----:B------:R-:W-:-:S04]  /*dd90*/  DMUL R8, R6, R6 ;  /* 0x0000000606087228 */ /* 0x000fc80000000000 */
[----:B------:R-:W-:Y:S07]  /*dda0*/  @P0 BRA P1, `(.L_x_203) ;  /* 0x0000000000200947 */ /* 0x000fee0000800000 */
        /* <DEDUP_REMOVED lines=8> */
.L_x_203:
[----:B------:R-:W-:Y:S05]  /*de30*/  BSYNC.RECONVERGENT B1 ;  /* 0x0000000000017941 */ /* 0x000fea0003800200 */
.L_x_202:
[----:B------:R-:W-:Y:S01]  /*de40*/  UMOV UR4, 0x50eb5314 ;  /* 0x50eb531400047882 */ /* 0x000fe20000000000 */
[----:B------:R-:W-:Y:S01]  /*de50*/  UMOV UR5, 0x3f591b18 ;  /* 0x3f591b1800057882 */ /* 0x000fe20000000000 */
[----:B------:R-:W-:Y:S01]  /*de60*/  IMAD.MOV.U32 R18, RZ, RZ, 0x0 ;  /* 0x00000000ff127424 */ /* 0x000fe200078e00ff */
[----:B------:R-:W-:Y:S01]  /*de70*/  DADD R36, R4, UR4 ;  /* 0x0000000404247e29 */ /* 0x000fe20008000000 */
[----:B------:R-:W-:Y:S01]  /*de80*/  UMOV UR4, 0x6dc9c883 ;  /* 0x6dc9c88300047882 */ /* 0x000fe20000000000 */
[----:B------:R-:W-:Y:S01]  /*de90*/  UMOV UR5, 0x3ff45f30 ;  /* 0x3ff45f3000057882 */ /* 0x000fe20000000000 */
[----:B------:R-:W-:Y:S01]  /*dea0*/  IMAD.MOV.U32 R19, RZ, RZ, 0x3fd80000 ;  /* 0x3fd80000ff137424 */ /* 0x000fe200078e00ff */
[----:B------:R-:W-:Y:S04]  /*deb0*/  BSSY.RECONVERGENT B0, `(.L_x_204) ;  /* 0x000001c000007945 */ /* 0x000fe80003800200 */
[----:B------:R-:W-:-:S06]  /*dec0*/  DFMA R38, R36, UR4, R8 ;  /* 0x0000000424267c2b */ /* 0x000fcc0008000008 */
[----:B------:R-:W0:Y:S04]  /*ded0*/  MUFU.RSQ64H R15, R39 ;  /* 0x00000027000f7308 */ /* 0x000e280000001c00 */
[----:B------:R-:W-:-:S04]  /*dee0*/  IADD3 R14, PT, PT, R39, -0x3500000, RZ ;  /* 0xfcb00000270e7810 */ /* 0x000fc80007ffe0ff */
[----:B------:R-:W-:Y:S02]  /*def0*/  ISETP.GE.U32.AND P0, PT, R14, 0x7ca00000, PT ;  /* 0x7ca000000e00780c */ /* 0x000fe40003f06070 */
[----:B0-----:R-:W-:-:S08]  /*df00*/  DMUL R12, R14, R14 ;  /* 0x0000000e0e0c7228 */ /* 0x001fd00000000000 */
[----:B------:R-:W-:-:S08]  /*df10*/  DFMA R12, R38, -R12, 1 ;  /* 0x3ff00000260c742b */ /* 0x000fd0000000080c */
        /* <DEDUP_REMOVED lines=21> */
.L_x_205:
[----:B------:R-:W-:Y:S05]  /*e070*/  BSYNC.RECONVERGENT B0 ;  /* 0x0000000000007941 */ /* 0x000fea0003800200 */
.L_x_204:
[----:B------:R-:W-:Y:S01]  /*e080*/  UMOV UR4, 0x45252403 ;  /* 0x4525240300047882 */ /* 0x000fe20000000000 */
[----:B------:R-:W-:Y:S01]  /*e090*/  UMOV UR5, 0x40021bb9 ;  /* 0x40021bb900057882 */ /* 0x000fe20000000000 */
[----:B------:R-:W-:Y:S01]  /*e0a0*/  BSSY.RECONVERGENT B0, `(.L_x_206) ;  /* 0x000001f000007945 */ /* 0x000fe20003800200 */
[----:B------:R-:W-:Y:S01]  /*e0b0*/  DFMA R38, R36, UR4, R8 ;  /* 0x0000000424267c2b */ /* 0x000fe20008000008 */
[----:B------:R-:W-:Y:S02]  /*e0c0*/  IMAD.MOV.U32 R36, RZ, RZ, 0x0 ;  /* 0x00000000ff247424 */ /* 0x000fe400078e00ff */
[----:B------:R-:W-:-:S03]  /*e0d0*/  IMAD.MOV.U32 R37, RZ, RZ, 0x3fd80000 ;  /* 0x3fd80000ff257424 */ /* 0x000fc600078e00ff */
        /* <DEDUP_REMOVED lines=22> */
[----:B------:R-:W-:Y:S02]  /*e240*/  IMAD.MOV.U32 R73, RZ, RZ, R43 ;  /* 0x000000ffff497224 */ /* 0x000fe400078e002b */
[----:B------:R-:W-:-:S07]  /*e250*/  IMAD.MOV.U32 R19, RZ, RZ, R37 ;  /* 0x000000ffff137224 */ /* 0x000fce00078e0025 */
[----:B------:R-:W-:Y:S05]  /*e260*/  CALL.REL.NOINC `($__internal_1_$__cuda_sm20_dsqrt_rn_f64_mediumpath_v1) ;  /* 0x0000003000407944 */ /* 0x000fea0003c00000 */
[----:B------:R-:W-:Y:S01]  /*e270*/  IMAD.MOV.U32 R18, RZ, RZ, R3 ;  /* 0x000000ffff127224 */ /* 0x000fe200078e0003 */
[----:B------:R-:W-:-:S07]  /*e280*/  MOV R19, R68 ;  /* 0x0000004400137202 */ /* 0x000fce0000000f00 */
.L_x_207:
[----:B------:R-:W-:Y:S05]  /*e290*/  BSYNC.RECONVERGENT B0 ;  /* 0x0000000000007941 */ /* 0x000fea0003800200 */
.L_x_206:
[----:B------:R-:W-:Y:S01]  /*e2a0*/  ISETP.GT.AND P0, PT, R19, 0xfffff, PT ;  /* 0x000fffff1300780c */ /* 0x000fe20003f04270 */
[----:B------:R-:W-:Y:S01]  /*e2b0*/  IMAD.MOV.U32 R14, RZ, RZ, R18 ;  /* 0x000000ffff0e7224 */ /* 0x000fe200078e0012 */
[----:B------:R-:W-:Y:S01]  /*e2c0*/  MOV R3, R19 ;  /* 0x0000001300037202 */ /* 0x000fe20000000f00 */
[----:B------:R-:W-:Y:S01]  /*e2d0*/  IMAD.MOV.U32 R15, RZ, RZ, R19 ;  /* 0x000000ffff0f7224 */ /* 0x000fe200078e0013 */
[----:B------:R-:W-:Y:S01]  /*e2e0*/  BSSY.RECONVERGENT B0, `(.L_x_208) ;  /* 0x0000052000007945 */ /* 0x000fe20003800200 */
[----:B------:R-:W-:-:S08]  /*e2f0*/  MOV R48, 0xfffffc01 ;  /* 0xfffffc0100307802 */ /* 0x000fd00000000f00 */
[----:B------:R-:W-:Y:S01]  /*e300*/  @!P0 DMUL R14, R18, 1.80143985094819840000e+16 ;  /* 0x43500000120e8828 */ /* 0x000fe20000000000 */
[----:B------:R-:W-:-:S09]  /*e310*/  @!P0 IMAD.MOV.U32 R48, RZ, RZ, -0x435 ;  /* 0xfffffbcbff308424 */ /* 0x000fd200078e00ff */
[----:B------:R-:W-:-:S04]  /*e320*/  @!P0 IMAD.MOV.U32 R3, RZ, RZ, R15 ;  /* 0x000000ffff038224 */ /* 0x000fc800078e000f */
[----:B------:R-:W-:-:S05]  /*e330*/  VIADD R23, R3, 0xffffffff ;  /* 0xffffffff03177836 */ /* 0x000fca0000000000 */
[----:B------:R-:W-:Y:S01]  /*e340*/  ISETP.GT.U32.AND P1, PT, R23, 0x7feffffe, PT ;  /* 0x7feffffe1700780c */ /* 0x000fe20003f24070 */
[----:B------:R-:W-:Y:S01]  /*e350*/  IMAD.MOV.U32 R23, RZ, RZ, R18 ;  /* 0x000000ffff177224 */ /* 0x000fe200078e0012 */
[----:B------:R-:W-:-:S11]  /*e360*/  @!P0 MOV R23, R14 ;  /* 0x0000000e00178202 */ /* 0x000fd60000000f00 */
[----:B------:R-:W-:Y:S05]  /*e370*/  @P1 BRA `(.L_x_209) ;  /* 0x0000000400081947 */ /* 0x000fea0003800000 */
[C---:B------:R-:W-:Y:S01]  /*e380*/  LOP3.LUT R14, R3.reuse, 0xfffff, RZ, 0xc0, !PT ;  /* 0x000fffff030e7812 */ /* 0x040fe200078ec0ff */
[----:B------:R-:W-:Y:S01]  /*e390*/  IMAD.MOV.U32 R38, RZ, RZ, RZ ;  /* 0x000000ffff267224 */ /* 0x000fe200078e00ff */
[----:B------:R-:W-:Y:S01]  /*e3a0*/  MOV R42, 0x8b7a8b04 ;  /* 0x8b7a8b04002a7802 */ /* 0x000fe20000000f00 */
[----:B------:R-:W-:Y:S01]  /*e3b0*/  IMAD.MOV.U32 R43, RZ, RZ, 0x3ed0ee25 ;  /* 0x3ed0ee25ff2b7424 */ /* 0x000fe200078e00ff */
[----:B------:R-:W-:Y:S01]  /*e3c0*/  LOP3.LUT R14, R14, 0x3ff00000, RZ, 0xfc, !PT ;  /* 0x3ff000000e0e7812 */ /* 0x000fe200078efcff */
[----:B------:R-:W-:Y:S01]  /*e3d0*/  UMOV UR4, 0x3ae80f1e ;  /* 0x3ae80f1e00047882 */ /* 0x000fe20000000000 */
[----:B------:R-:W-:Y:S01]  /*e3e0*/  UMOV UR5, 0x3eb1380b ;  /* 0x3eb1380b00057882 */ /* 0x000fe20000000000 */
[----:B------:R-:W-:Y:S01]  /*e3f0*/  LEA.HI R54, R3, R48, RZ, 0xc ;  /* 0x0000003003367211 */ /* 0x000fe200078f60ff */
[----:B------:R-:W-:Y:S01]  /*e400*/  UMOV UR6, 0x80000000 ;  /* 0x8000000000067882 */ /* 0x000fe20000000000 */
[----:B------:R-:W-:Y:S01]  /*e410*/  ISETP.GE.U32.AND P0, PT, R14, 0x3ff6a09f, PT ;  /* 0x3ff6a09f0e00780c */ /* 0x000fe20003f06070 */
[----:B------:R-:W-:Y:S01]  /*e420*/  IMAD.MOV.U32 R15, RZ, RZ, R14 ;  /* 0x000000ffff0f7224 */ /* 0x000fe200078e000e */
[----:B------:R-:W-:Y:S01]  /*e430*/  MOV R55, 0x43300000 ;  /* 0x4330000000377802 */ /* 0x000fe20000000f00 */
[----:B------:R-:W-:Y:S01]  /*e440*/  IMAD.MOV.U32 R14, RZ, RZ, R23 ;  /* 0x000000ffff0e7224 */ /* 0x000fe200078e0017 */
[----:B------:R-:W-:-:S09]  /*e450*/  UMOV UR7, 0x43300000 ;  /* 0x4330000000077882 */ /* 0x000fd20000000000 */
[----:B------:R-:W-:Y:S01]  /*e460*/  @P0 IADD3 R23, PT, PT, R15, -0x100000, RZ ;  /* 0xfff000000f170810 */ /* 0x000fe20007ffe0ff */
[----:B------:R-:W-:-:S04]  /*e470*/  @P0 VIADD R54, R54, 0x1 ;  /* 0x0000000136360836 */ /* 0x000fc80000000000 */
[----:B------:R-:W-:Y:S01]  /*e480*/  @P0 IMAD.MOV.U32 R15, RZ, RZ, R23 ;  /* 0x000000ffff0f0224 */ /* 0x000fe200078e0017 */
[----:B------:R-:W-:-:S05]  /*e490*/  LOP3.LUT R54, R54, 0x80000000, RZ, 0x3c, !PT ;  /* 0x8000000036367812 */ /* 0x000fca00078e3cff */
[C---:B------:R-:W-:Y:S02]  /*e4a0*/  DADD R36, R14.reuse, 1 ;  /* 0x3ff000000e247429 */ /* 0x040fe40000000000 */
[----:B------:R-:W-:Y:S02]  /*e4b0*/  DADD R14, R14, -1 ;  /* 0xbff000000e0e7429 */ /* 0x000fe40000000000 */
[----:B------:R-:W-:Y:S01]  /*e4c0*/  DADD R54, R54, -UR6 ;  /* 0x8000000636367e29 */ /* 0x000fe20008000000 */
[----:B------:R-:W-:Y:S01]  /*e4d0*/  UMOV UR6, 0xfefa39ef ;  /* 0xfefa39ef00067882 */ /* 0x000fe20000000000 */
[----:B------:R-:W0:Y:S01]  /*e4e0*/  MUFU.RCP64H R39, R37 ;  /* 0x0000002500277308 */ /* 0x000e220000001800 */
[----:B------:R-:W-:Y:S01]  /*e4f0*/  UMOV UR7, 0x3fe62e42 ;  /* 0x3fe62e4200077882 */ /* 0x000fe20000000000 */
[----:B0-----:R-:W-:-:S08]  /*e500*/  DFMA R36, -R36, R38, 1 ;  /* 0x3ff000002424742b */ /* 0x001fd00000000126 */
[----:B------:R-:W-:-:S08]  /*e510*/  DFMA R36, R36, R36, R36 ;  /* 0x000000242424722b */ /* 0x000fd00000000024 */
[----:B------:R-:W-:-:S08]  /*e520*/  DFMA R36, R38, R36, R38 ;  /* 0x000000242624722b */ /* 0x000fd00000000026 */
[----:B------:R-:W-:-:S08]  /*e530*/  DMUL R38, R14, R36 ;  /* 0x000000240e267228 */ /* 0x000fd00000000000 */
[----:B------:R-:W-:-:S08]  /*e540*/  DFMA R38, R14, R36, R38 ;  /* 0x000000240e26722b */ /* 0x000fd00000000026 */
[----:B------:R-:W-:Y:S02]  /*e550*/  DMUL R40, R38, R38 ;  /* 0x0000002626287228 */ /* 0x000fe40000000000 */
[----:B------:R-:W-:-:S06]  /*e560*/  DADD R48, R14, -R38 ;  /* 0x000000000e307229 */ /* 0x000fcc0000000826 */
[----:B------:R-:W-:Y:S01]  /*e570*/  DFMA R42, R40, UR4, R42 ;  /* 0x00000004282a7c2b */ /* 0x000fe2000800002a */
[----:B------:R-:W-:Y:S01]  /*e580*/  UMOV UR4, 0x9f02676f ;  /* 0x9f02676f00047882 */ /* 0x000fe20000000000 */
[----:B------:R-:W-:Y:S01]  /*e590*/  UMOV UR5, 0x3ef3b266 ;  /* 0x3ef3b26600057882 */ /* 0x000fe20000000000 */
[----:B------:R-:W-:-:S05]  /*e5a0*/  DADD R48, R48, R48 ;  /* 0x0000000030307229 */ /* 0x000fca0000000030 */
[----:B------:R-:W-:Y:S01]  /*e5b0*/  DFMA R42, R40, R42, UR4 ;  /* 0x00000004282a7e2b */ /* 0x000fe2000800002a */
[----:B------:R-:W-:Y:S01]  /*e5c0*/  UMOV UR4, 0xa9ab0956 ;  /* 0xa9ab095600047882 */ /* 0x000fe20000000000 */
[----:B------:R-:W-:Y:S01]  /*e5d0*/  UMOV UR5, 0x3f1745cb ;  /* 0x3f1745cb00057882 */ /* 0x000fe20000000000 */
[----:B------:R-:W-:Y:S02]  /*e5e0*/  DFMA R48, R14, -R38, R48 ;  /* 0x800000260e30722b */ /* 0x000fe40000000030 */
[----:B------:R-:W-:-:S03]  /*e5f0*/  DFMA R14, R54, UR6, R38 ;  /* 0x00000006360e7c2b */ /* 0x000fc60008000026 */
[----:B------:R-:W-:Y:S01]  /*e600*/  DFMA R42, R40, R42, UR4 ;  /* 0x00000004282a7e2b */ /* 0x000fe2000800002a */
[----:B------:R-:W-:Y:S01]  /*e610*/  UMOV UR4, 0x2d1b5154 ;  /* 0x2d1b515400047882 */ /* 0x000fe20000000000 */
[----:B------:R-:W-:Y:S01]  /*e620*/  UMOV UR5, 0x3f3c71c7 ;  /* 0x3f3c71c700057882 */ /* 0x000fe20000000000 */
[----:B------:R-:W-:-:S05]  /*e630*/  DMUL R48, R36, R48 ;  /* 0x0000003024307228 */ /* 0x000fca0000000000 */
        /* <DEDUP_REMOVED lines=11> */
[----:B------:R-:W-:Y:S02]  /*e6f0*/  UMOV UR5, 0x3fe62e42 ;  /* 0x3fe62e4200057882 */ /* 0x000fe40000000000 */
[----:B------:R-:W-:Y:S01]  /*e700*/  DFMA R56, R54, -UR4, R14 ;  /* 0x8000000436387c2b */ /* 0x000fe2000800000e */
[----:B------:R-:W-:Y:S01]  /*e710*/  UMOV UR4, 0x3b39803f ;  /* 0x3b39803f00047882 */ /* 0x000fe20000000000 */
[----:B------:R-:W-:Y:S02]  /*e720*/  UMOV UR5, 0x3c7abc9e ;  /* 0x3c7abc9e00057882 */ /* 0x000fe40000000000 */
[----:B------:R-:W-:-:S04]  /*e730*/  DMUL R42, R40, R42 ;  /* 0x0000002a282a7228 */ /* 0x000fc80000000000 */
[----:B------:R-:W-:-:S04]  /*e740*/  DADD R56, -R38, R56 ;  /* 0x0000000026387229 */ /* 0x000fc80000000138 */
[----:B------:R-:W-:-:S08]  /*e750*/  DFMA R42, R38, R42, R48 ;  /* 0x0000002a262a722b */ /* 0x000fd00000000030 */
[----:B------:R-:W-:-:S08]  /*e760*/  DADD R42, R42, -R56 ;  /* 0x000000002a2a7229 */ /* 0x000fd00000000838 */
[----:B------:R-:W-:-:S08]  /*e770*/  DFMA R42, R54, UR4, R42 ;  /* 0x00000004362a7c2b */ /* 0x000fd0000800002a */
[----:B------:R-:W-:Y:S01]  /*e780*/  DADD R14, R14, R42 ;  /* 0x000000000e0e7229 */ /* 0x000fe2000000002a */
[----:B------:R-:W-:Y:S10]  /*e790*/  BRA `(.L_x_210) ;  /* 0x0000000000187947 */ /* 0x000ff40003800000 */
.L_x_209:
[----:B------:R-:W-:Y:S01]  /*e7a0*/  IMAD.MOV.U32 R36, RZ, RZ, 0x0 ;  /* 0x00000000ff247424 */ /* 0x000fe200078e00ff */
[----:B------:R-:W-:Y:S01]  /*e7b0*/  LOP3.LUT P0, RZ, R15, 0x7fffffff, RZ, 0xc0, !PT ;  /* 0x7fffffff0fff7812 */ /* 0x000fe2000780c0ff */
[----:B------:R-:W-:-:S06]  /*e7c0*/  IMAD.MOV.U32 R37, RZ, RZ, 0x7ff00000 ;  /* 0x7ff00000ff257424 */ /* 0x000fcc00078e00ff */
[----:B------:R-:W-:-:S10]  /*e7d0*/  DFMA R36, R14, R36, +INF ;  /* 0x7ff000000e24742b */ /* 0x000fd40000000024 */
[----:B------:R-:W-:Y:S02]  /*e7e0*/  FSEL R14, R36, RZ, P0 ;  /* 0x000000ff240e7208 */ /* 0x000fe40000000000 */
[----:B------:R-:W-:-:S07]  /*e7f0*/  FSEL R15, R37, -QNAN , P0 ;  /* 0xfff00000250f7808 */ /* 0x000fce0000000000 */
.L_x_210:
[----:B------:R-:W-:Y:S05]  /*e800*/  BSYNC.RECONVERGENT B0 ;  /* 0x0000000000007941 */ /* 0x000fea0003800200 */
.L_x_208:
[----:B------:R-:W0:Y:S01]  /*e810*/  MUFU.RCP64H R37, R19 ;  /* 0x0000001300257308 */ /* 0x000e220000001800 */
[----:B------:R-:W-:Y:S01]  /*e820*/  MOV R36, 0x1 ;  /* 0x0000000100247802 */ /* 0x000fe20000000f00 */
[----:B------:R-:W-:Y:S01]  /*e830*/  UMOV UR4, 0x50eb5314 ;  /* 0x50eb531400047882 */ /* 0x000fe20000000000 */
[----:B------:R-:W-:Y:S01]  /*e840*/  UMOV UR5, 0x3f591b18 ;  /* 0x3f591b1800057882 */ /* 0x000fe20000000000 */
[----:B------:R-:W-:Y:S01]  /*e850*/  BSSY.RECONVERGENT B1, `(.L_x_211) ;  /* 0x0000027000017945 */ /* 0x000fe20003800200 */
[----:B------:R-:W-:Y:S01]  /*e860*/  DADD R4, -R4, UR4 ;  /* 0x0000000404047e29 */ /* 0x000fe20008000100 */
[----:B------:R-:W-:Y:S01]  /*e870*/  UMOV UR4, 0xe199379f ;  /* 0xe199379f00047882 */ /* 0x000fe20000000000 */
[----:B------:R-:W-:Y:S02]  /*e880*/  UMOV UR5, 0x3f7d41d4 ;  /* 0x3f7d41d400057882 */ /* 0x000fe40000000000 */
[----:B------:R-:W-:Y:S01]  /*e890*/  DMUL R48, R10, UR4 ;  /* 0x000000040a307c28 */ /* 0x000fe20008000000 */
[----:B------:R-:W-:Y:S01]  /*e8a0*/  UMOV UR4, 0xc308feac ;  /* 0xc308feac00047882 */ /* 0x000fe20000000000 */
[----:B------:R-:W-:Y:S01]  /*e8b0*/  UMOV UR5, 0x3fd92580 ;  /* 0x3fd9258000057882 */ /* 0x000fe20000000000 */
[----:B------:R-:W-:Y:S01]  /*e8c0*/  IMAD.MOV.U32 R10, RZ, RZ, -0x40d4dc66 ;  /* 0xbf2b239aff0a7424 */ /* 0x000fe200078e00ff */
[----:B------:R-:W-:Y:S01]  /*e8d0*/  DMUL R54, R4, R12 ;  /* 0x0000000c04367228 */ /* 0x000fe20000000000 */
[----:B------:R-:W-:Y:S01]  /*e8e0*/  IMAD.MOV.U32 R11, RZ, RZ, 0x3fc4c60c ;  /* 0x3fc4c60cff0b7424 */ /* 0x000fe200078e00ff */
[----:B------:R-:W-:Y:S01]  /*e8f0*/  DMUL R4, R28, UR4 ;  /* 0x000000041c047c28 */ /* 0x000fe20008000000 */
[----:B------:R-:W-:Y:S01]  /*e900*/  UMOV UR4, 0x11d1e48f ;  /* 0x11d1e48f00047882 */ /* 0x000fe20000000000 */
[----:B0-----:R-:W-:Y:S01]  /*e910*/  DFMA R38, R36, -R18, 1 ;  /* 0x3ff000002426742b */ /* 0x001fe20000000812 */
[----:B------:R-:W-:-:S02]  /*e920*/  UMOV UR5, 0x3f744ce9 ;  /* 0x3f744ce900057882 */ /* 0x000fc40000000000 */
[----:B------:R-:W-:-:S03]  /*e930*/  DFMA R14, R14, -R10, 1 ;  /* 0x3ff000000e0e742b */ /* 0x000fc6000000080a */
[----:B------:R-:W-:Y:S01]  /*e940*/  DMUL R10, R48, R4 ;  /* 0x00000004300a7228 */ /* 0x000fe20000000000 */
[----:B------:R-:W-:Y:S01]  /*e950*/  FSETP.GEU.AND P1, PT, |R55|, 6.5827683646048100446e-37, PT ;  /* 0x036000003700780b */ /* 0x000fe20003f2e200 */
[----:B------:R-:W-:-:S06]  /*e960*/  DFMA R38, R38, R38, R38 ;  /* 0x000000262626722b */ /* 0x000fcc0000000026 */
[----:B------:R-:W-:Y:S02]  /*e970*/  DMUL R10, R10, R18 ;  /* 0x000000120a0a7228 */ /* 0x000fe40000000000 */
[----:B------:R-:W-:-:S08]  /*e980*/  DFMA R38, R36, R38, R36 ;  /* 0x000000262426722b */ /* 0x000fd00000000024 */
[----:B------:R-:W-:-:S08]  /*e990*/  DFMA R36, R38, -R18, 1 ;  /* 0x3ff000002624742b */ /* 0x000fd00000000812 */
[----:B------:R-:W-:Y:S02]  /*e9a0*/  DFMA R36, R38, R36, R38 ;  /* 0x000000242624722b */ /* 0x000fe40000000026 */
[----:B------:R-:W-:Y:S02]  /*e9b0*/  DMUL R38, R14, R14 ;  /* 0x0000000e0e267228 */ /* 0x000fe40000000000 */
[----:B------:R-:W-:-:S04]  /*e9c0*/  DMUL R14, R24, R24 ;  /* 0x00000018180e7228 */ /* 0x000fc80000000000 */
[----:B------:R-:W-:Y:S02]  /*e9d0*/  DMUL R40, R54, R36 ;  /* 0x0000002436287228 */ /* 0x000fe40000000000 */
[----:B------:R-:W-:-:S06]  /*e9e0*/  DMUL R38, R38, R10 ;  /* 0x0000000a26267228 */ /* 0x000fcc0000000000 */
[----:B------:R-:W-:Y:S02]  /*e9f0*/  DFMA R42, R40, -R18, R54 ;  /* 0x80000012282a722b */ /* 0x000fe40000000036 */
[----:B------:R-:W-:-:S06]  /*ea00*/  DMUL R10, R6, R38 ;  /* 0x00000026060a7228 */ /* 0x000fcc0000000000 */
[----:B------:R-:W-:Y:S02]  /*ea10*/  DFMA R4, R36, R42, R40 ;  /* 0x0000002a2404722b */ /* 0x000fe40000000028 */
[----:B------:R-:W-:-:S08]  /*ea20*/  DADD R36, -R14, UR4 ;  /* 0x000000040e247e29 */ /* 0x000fd00008000100 */
        /* <DEDUP_REMOVED lines=9> */
.L_x_212:
[----:B------:R-:W-:Y:S05]  /*eac0*/  BSYNC.RECONVERGENT B1 ;  /* 0x0000000000017941 */ /* 0x000fea0003800200 */
.L_x_211:
[----:B------:R-:W-:Y:S01]  /*ead0*/  ISETP.GT.AND P0, PT, R13, 0xfffff, PT ;  /* 0x000fffff0d00780c */ /* 0x000fe20003f04270 */
[----:B------:R-:W-:Y:S01]  /*eae0*/  IMAD.MOV.U32 R18, RZ, RZ, R12 ;  /* 0x000000ffff127224 */ /* 0x000fe200078e000c */
[----:B------:R-:W-:Y:S01]  /*eaf0*/  MOV R3, R13 ;  /* 0x0000000d00037202 */ /* 0x000fe20000000f00 */
[----:B------:R-:W-:Y:S01]  /*eb00*/  IMAD.MOV.U32 R19, RZ, RZ, R13 ;  /* 0x000000ffff137224 */ /* 0x000fe200078e000d */
[----:B------:R-:W-:Y:S01]  /*eb10*/  UMOV UR4, 0xc308feac ;  /* 0xc308feac00047882 */ /* 0x000fe20000000000 */
[----:B------:R-:W-:Y:S01]  /*eb20*/  UMOV UR5, 0x3fd92580 ;  /* 0x3fd9258000057882 */ /* 0x000fe20000000000 */
[----:B------:R-:W-:Y:S01]  /*eb30*/  DFMA R36, R36, 0.5, R4 ;  /* 0x3fe000002424782b */ /* 0x000fe20000000004 */
[----:B------:R-:W-:Y:S01]  /*eb40*/  BSSY.RECONVERGENT B0, `(.L_x_213) ;  /* 0x0000053000007945 */ /* 0x000fe20003800200 */
[----:B------:R-:W-:-:S05]  /*eb50*/  DMUL R6, R28, -UR4 ;  /* 0x800000041c067c28 */ /* 0x000fca0008000000 */
[----:B------:R-:W-:Y:S02]  /*eb60*/  @!P0 DMUL R18, R12, 1.80143985094819840000e+16 ;  /* 0x435000000c128828 */ /* 0x000fe40000000000 */
[----:B------:R-:W-:Y:S02]  /*eb70*/  DMUL R36, R38, R36 ;  /* 0x0000002426247228 */ /* 0x000fe40000000000 */
[----:B------:R-:W-:Y:S01]  /*eb80*/  DMUL R62, R48, R6 ;  /* 0x00000006303e7228 */ /* 0x000fe20000000000 */
[----:B------:R-:W-:-:S05]  /*eb90*/  MOV R6, R12 ;  /* 0x0000000c00067202 */ /* 0x000fca0000000f00 */
[----:B------:R-:W-:Y:S01]  /*eba0*/  @!P0 IMAD.MOV.U32 R3, RZ, RZ, R19 ;  /* 0x000000ffff038224 */ /* 0x000fe200078e0013 */
[----:B------:R-:W-:-:S03]  /*ebb0*/  @!P0 MOV R6, R18 ;  /* 0x0000001200068202 */ /* 0x000fc60000000f00 */
[----:B------:R-:W-:-:S05]  /*ebc0*/  VIADD R23, R3, 0xffffffff ;  /* 0xffffffff03177836 */ /* 0x000fca0000000000 */
[----:B------:R-:W-:Y:S01]  /*ebd0*/  ISETP.GT.U32.AND P1, PT, R23, 0x7feffffe, PT ;  /* 0x7feffffe1700780c */ /* 0x000fe20003f24070 */
[----:B------:R-:W-:Y:S02]  /*ebe0*/  IMAD.MOV.U32 R23, RZ, RZ, -0x3ff ;  /* 0xfffffc01ff177424 */ /* 0x000fe400078e00ff */
[----:B------:R-:W-:-:S10]  /*ebf0*/  @!P0 IMAD.MOV.U32 R23, RZ, RZ, -0x435 ;  /* 0xfffffbcbff178424 */ /* 0x000fd400078e00ff */
[----:B------:R-:W-:Y:S05]  /*ec00*/  @P1 BRA `(.L_x_214) ;  /* 0x0000000400001947 */ /* 0x000fea0003800000 */
[----:B------:R-:W-:Y:S01]  /*ec10*/  LOP3.LUT R7, R3, 0xfffff, RZ, 0xc0, !PT ;  /* 0x000fffff03077812 */ /* 0x000fe200078ec0ff */
[----:B------:R-:W-:Y:S01]  /*ec20*/  IMAD.MOV.U32 R48, RZ, RZ, -0x748574fc ;  /* 0x8b7a8b04ff307424 */ /* 0x000fe200078e00ff */
[----:B------:R-:W-:Y:S01]  /*ec30*/  MOV R40, RZ ;  /* 0x000000ff00287202 */ /* 0x000fe20000000f00 */
[----:B------:R-:W-:Y:S01]  /*ec40*/  IMAD.MOV.U32 R49, RZ, RZ, 0x3ed0ee25 ;  /* 0x3ed0ee25ff317424 */ /* 0x000fe200078e00ff */
[----:B------:R-:W-:Y:S01]  /*ec50*/  LOP3.LUT R7, R7, 0x3ff00000, RZ, 0xfc, !PT ;  /* 0x3ff0000007077812 */ /* 0x000fe200078efcff */
[----:B------:R-:W-:Y:S01]  /*ec60*/  UMOV UR4, 0x3ae80f1e ;  /* 0x3ae80f1e00047882 */ /* 0x000fe20000000000 */
[----:B------:R-:W-:Y:S01]  /*ec70*/  UMOV UR5, 0x3eb1380b ;  /* 0x3eb1380b00057882 */ /* 0x000fe20000000000 */
[----:B------:R-:W-:Y:S01]  /*ec80*/  LEA.HI R23, R3, R23, RZ, 0xc ;  /* 0x0000001703177211 */ /* 0x000fe200078f60ff */
[----:B------:R-:W-:Y:S01]  /*ec90*/  IMAD.MOV.U32 R57, RZ, RZ, 0x43300000 ;  /* 0x43300000ff397424 */ /* 0x000fe200078e00ff */
[----:B------:R-:W-:Y:S01]  /*eca0*/  ISETP.GE.U32.AND P0, PT, R7, 0x3ff6a09f, PT ;  /* 0x3ff6a09f0700780c */ /* 0x000fe20003f06070 */
[----:B------:R-:W-:Y:S01]  /*ecb0*/  UMOV UR6, 0x80000000 ;  /* 0x8000000000067882 */ /* 0x000fe20000000000 */
[----:B------:R-:W-:-:S11]  /*ecc0*/  UMOV UR7, 0x43300000 ;  /* 0x4330000000077882 */ /* 0x000fd60000000000 */
[----:B------:R-:W-:Y:S01]  /*ecd0*/  @P0 VIADD R18, R7, 0xfff00000 ;  /* 0xfff0000007120836 */ /* 0x000fe20000000000 */
[----:B------:R-:W-:-:S03]  /*ece0*/  @P0 IADD3 R23, PT, PT, R23, 0x1, RZ ;  /* 0x0000000117170810 */ /* 0x000fc60007ffe0ff */
        /* <DEDUP_REMOVED lines=50> */
.L_x_214:
[----:B------:R-:W-:Y:S01]  /*f010*/  IMAD.MOV.U32 R6, RZ, RZ, 0x0 ;  /* 0x00000000ff067424 */ /* 0x000fe200078e00ff */
[----:B------:R-:W-:Y:S02]  /*f020*/  MOV R7, 0x7ff00000 ;  /* 0x7ff0000000077802 */ /* 0x000fe40000000f00 */
[----:B------:R-:W-:-:S04]  /*f030*/  LOP3.LUT P0, RZ, R19, 0x7fffffff, RZ, 0xc0, !PT ;  /* 0x7fffffff13ff7812 */ /* 0x000fc8000780c0ff */
[----:B------:R-:W-:-:S10]  /*f040*/  DFMA R6, R18, R6, +INF ;  /* 0x7ff000001206742b */ /* 0x000fd40000000006 */
[----:B------:R-:W-:Y:S02]  /*f050*/  FSEL R48, R6, RZ, P0 ;  /* 0x000000ff06307208 */ /* 0x000fe40000000000 */
[----:B------:R-:W-:-:S07]  /*f060*/  FSEL R49, R7, -QNAN , P0 ;  /* 0xfff0000007317808 */ /* 0x000fce0000000000 */
.L_x_215:
[----:B------:R-:W-:Y:S05]  /*f070*/  BSYNC.RECONVERGENT B0 ;  /* 0x0000000000007941 */ /* 0x000fea0003800200 */
.L_x_213:
[----:B------:R-:W0:Y:S01]  /*f080*/  LDC.64 R6, c[0x0][0x3d8] ;  /* 0x0000f600ff067b82 */ /* 0x000e220000000a00 */
[----:B------:R-:W-:Y:S02]  /*f090*/  IMAD.MOV.U32 R40, RZ, RZ, 0x47ae147b ;  /* 0x47ae147bff287424 */ /* 0x000fe400078e00ff */
[----:B------:R-:W-:Y:S01]  /*f0a0*/  IMAD.MOV.U32 R41, RZ, RZ, 0x3f547ae1 ;  /* 0x3f547ae1ff297424 */ /* 0x000fe200078e00ff */
[----:B0-----:R0:W5:Y:S01]  /*f0b0*/  LDG.E.64 R42, desc[UR36][R6.64] ;  /* 0x00000024062a7981 */ /* 0x001162000c1e1b00 */
[----:B------:R-:W-:Y:S01]  /*f0c0*/  IMAD.MOV.U32 R54, RZ, RZ, -0x40d4dc66 ;  /* 0xbf2b239aff367424 */ /* 0x000fe200078e00ff */
[----:B------:R-:W-:Y:S01]  /*f0d0*/  FSETP.GEU.AND P1, PT, |R45|, 6.5827683646048100446e-37, PT ;  /* 0x036000002d00780b */ /* 0x000fe20003f2e200 */
[----:B------:R-:W-:Y:S01]  /*f0e0*/  IMAD.MOV.U32 R55, RZ, RZ, 0x3fc4c60c ;  /* 0x3fc4c60cff377424 */ /* 0x000fe200078e00ff */
[----:B------:R-:W-:Y:S01]  /*f0f0*/  UMOV UR4, 0x47ae147b ;  /* 0x47ae147b00047882 */ /* 0x000fe20000000000 */
[----:B------:R-:W-:Y:S01]  /*f100*/  UMOV UR5, 0x3f947ae1 ;  /* 0x3f947ae100057882 */ /* 0x000fe20000000000 */
[----:B------:R-:W-:Y:S01]  /*f110*/  DFMA R8, R8, 0.5, R4 ;  /* 0x3fe000000808782b */ /* 0x000fe20000000004 */
[----:B------:R-:W-:Y:S01]  /*f120*/  BSSY.RECONVERGENT B1, `(.L_x_216) ;  /* 0x000001c000017945 */ /* 0x000fe20003800200 */
[----:B------:R-:W-:Y:S01]  /*f130*/  DMUL R38, R38, UR4 ;  /* 0x0000000426267c28 */ /* 0x000fe20008000000 */
[----:B0-----:R-:W0:Y:S01]  /*f140*/  MUFU.RCP64H R7, 0.0012499997392296791077 ;  /* 0x3f547ae100077908 */ /* 0x001e220000001800 */
[----:B------:R-:W-:Y:S01]  /*f150*/  HFMA2 R6, -RZ, RZ, 0, 5.9604644775390625e-08 ;  /* 0x00000001ff067431 */ /* 0x000fe200000001ff */
[----:B------:R-:W-:-:S02]  /*f160*/  DFMA R48, R48, -R54, 1 ;  /* 0x3ff000003030742b */ /* 0x000fc40000000836 */
[----:B------:R-:W-:-:S03]  /*f170*/  DMUL R4, R62, R12 ;  /* 0x0000000c3e047228 */ /* 0x000fc60000000000 */
[----:B------:R-:W-:Y:S02]  /*f180*/  DMUL R12, R38, R8 ;  /* 0x00000008260c7228 */ /* 0x000fe40000000000 */
[----:B0-----:R-:W-:-:S08]  /*f190*/  DFMA R18, R6, -R40, 1 ;  /* 0x3ff000000612742b */ /* 0x001fd00000000828 */
[----:B------:R-:W-:-:S08]  /*f1a0*/  DFMA R18, R18, R18, R18 ;  /* 0x000000121212722b */ /* 0x000fd00000000012 */
[----:B------:R-:W-:-:S08]  /*f1b0*/  DFMA R18, R6, R18, R6 ;  /* 0x000000120612722b */ /* 0x000fd00000000006 */
[----:B------:R-:W-:-:S08]  /*f1c0*/  DFMA R6, R18, -R40, 1 ;  /* 0x3ff000001206742b */ /* 0x000fd00000000828 */
[----:B------:R-:W-:-:S08]  /*f1d0*/  DFMA R6, R18, R6, R18 ;  /* 0x000000061206722b */ /* 0x000fd00000000012 */
[----:B------:R-:W-:-:S08]  /*f1e0*/  DMUL R18, R44, R6 ;  /* 0x000000062c127228 */ /* 0x000fd00000000000 */
[----:B------:R-:W-:-:S08]  /*f1f0*/  DFMA R40, R18, -R40, R44 ;  /* 0x800000281228722b */ /* 0x000fd0000000002c */
[----:B------:R-:W-:Y:S02]  /*f200*/  DFMA R6, R6, R40, R18 ;  /* 0x000000280606722b */ /* 0x000fe40000000012 */
[----:B------:R-:W-:-:S08]  /*f210*/  DMUL R40, R48, R48 ;  /* 0x0000003030287228 */ /* 0x000fd00000000000 */
[----:B------:R-:W-:Y:S01]  /*f220*/  FFMA R3, RZ, 0.82999998331069946289, R7 ;  /* 0x3f547ae1ff037823 */ /* 0x000fe20000000007 */
[----:B------:R-:W-:-:S04]  /*f230*/  DMUL R40, R40, R4 ;  /* 0x0000000428287228 */ /* 0x000fc80000000000 */
[----:B------:R-:W-:-:S13]  /*f240*/  FSETP.GT.AND P0, PT, |R3|, 1.469367938527859385e-39, PT ;  /* 0x001000000300780b */ /* 0x000fda0003f04200 */
[----:B------:R-:W-:Y:S05]  /*f250*/  @P0 BRA P1, `(.L_x_217) ;  /* 0x0000000000200947 */ /* 0x000fea0000800000 */
[----:B------:R-:W-:Y:S01]  /*f260*/  MOV R70, R44 ;  /* 0x0000002c00467202 */ /* 0x000fe20000000f00 */
[----:B------:R-:W-:Y:S01]  /*f270*/  IMAD.MOV.U32 R71, RZ, RZ, R45 ;  /* 0x000000ffff477224 */ /* 0x000fe200078e002d */
[----:B------:R-:W-:Y:S01]  /*f280*/  MOV R19, 0x3f547ae1 ;  /* 0x3f547ae100137802 */ /* 0x000fe20000000f00 */
[----:B------:R-:W-:Y:S01]  /*f290*/  IMAD.MOV.U32 R18, RZ, RZ, 0x47ae147b ;  /* 0x47ae147bff127424 */ /* 0x000fe200078e00ff */
[----:B------:R-:W-:-:S07]  /*f2a0*/  MOV R3, 0xf2c0 ;  /* 0x0000f2c000037802 */ /* 0x000fce0000000f00 */
[----:B-----5:R-:W-:Y:S05]  /*f2b0*/  CALL.REL.NOINC `($__internal_0_$__cuda_sm20_div_rn_f64_full) ;  /* 0x0000001800a87944 */ /* 0x020fea0003c00000 */
[----:B------:R-:W-:Y:S02]  /*f2c0*/  IMAD.MOV.U32 R6, RZ, RZ, R76 ;  /* 0x000000ffff067224 */ /* 0x000fe400078e004c */
[----:B------:R-:W-:-:S07]  /*f2d0*/  IMAD.MOV.U32 R7, RZ, RZ, R77 ;  /* 0x000000ffff077224 */ /* 0x000fce00078e004d */
.L_x_217:
[----:B------:R-:W-:Y:S05]  /*f2e0*/  BSYNC.RECONVERGENT B1 ;  /* 0x0000000000017941 */ /* 0x000fea0003800200 */
.L_x_216:
[----:B------:R-:W0:Y:S01]  /*f2f0*/  MUFU.RCP64H R5, R17 ;  /* 0x0000001100057308 */ /* 0x000e220000001800 */
[----:B------:R-:W-:Y:S01]  /*f300*/  MOV R4, 0x1 ;  /* 0x0000000100047802 */ /* 0x000fe20000000f00 */
[----:B------:R-:W-:Y:S05]  /*f310*/  BSSY.RECONVERGENT B1, `(.L_x_218) ;  /* 0x0000014000017945 */ /* 0x000fea0003800200 */
[----:B0-----:R-:W-:-:S08]  /*f320*/  DFMA R8, -R16, R4, 1 ;  /* 0x3ff000001008742b */ /* 0x001fd00000000104 */
[----:B------:R-:W-:-:S08]  /*f330*/  DFMA R8, R8, R8, R8 ;  /* 0x000000080808722b */ /* 0x000fd00000000008 */
[----:B------:R-:W-:-:S08]  /*f340*/  DFMA R8, R4, R8, R4 ;  /* 0x000000080408722b */ /* 0x000fd00000000004 */
[----:B------:R-:W-:-:S08]  /*f350*/  DFMA R4, -R16, R8, 1 ;  /* 0x3ff000001004742b */ /* 0x000fd00000000108 */
[----:B------:R-:W-:-:S08]  /*f360*/  DFMA R18, R8, R4, R8 ;  /* 0x000000040812722b */ /* 0x000fd00000000008 */
[----:B------:R-:W-:-:S08]  /*f370*/  DMUL R4, R18, 2 ;  /* 0x4000000012047828 */ /* 0x000fd00000000000 */
[----:B------:R-:W-:-:S08]  /*f380*/  DFMA R8, -R16, R4, 2 ;  /* 0x400000001008742b */ /* 0x000fd00000000104 */
[----:B------:R-:W-:-:S10]  /*f390*/  DFMA R4, R18, R8, R4 ;  /* 0x000000081204722b */ /* 0x000fd40000000004 */
[----:B------:R-:W-:-:S05]  /*f3a0*/  FFMA R3, RZ, R17, R5 ;  /* 0x00000011ff037223 */ /* 0x000fca0000000005 */
[----:B------:R-:W-:-:S13]  /*f3b0*/  FSETP.GT.AND P0, PT, |R3|, 1.469367938527859385e-39, PT ;  /* 0x001000000300780b */ /* 0x000fda0003f04200 */
[----:B------:R-:W-:Y:S05]  /*f3c0*/  @P0 BRA `(.L_x_219) ;  /* 0x0000000000200947 */ /* 0x000fea0003800000 */
[----:B------:R-:W-:Y:S01]  /*f3d0*/  IMAD.MOV.U32 R70, RZ, RZ, RZ ;  /* 0x000000ffff467224 */ /* 0x000fe200078e00ff */
[----:B------:R-:W-:Y:S01]  /*f3e0*/  MOV R18, R16 ;  /* 0x0000001000127202 */ /* 0x000fe20000000f00 */
[----:B------:R-:W-:Y:S01]  /*f3f0*/  IMAD.MOV.U32 R71, RZ, RZ, 0x40000000 ;  /* 0x40000000ff477424 */ /* 0x000fe200078e00ff */
[----:B------:R-:W-:Y:S01]  /*f400*/  MOV R3, 0xf430 ;  /* 0x0000f43000037802 */ /* 0x000fe20000000f00 */
[----:B------:R-:W-:-:S07]  /*f410*/  IMAD.MOV.U32 R19, RZ, RZ, R17 ;  /* 0x000000ffff137224 */ /* 0x000fce00078e0011 */
[----:B-----5:R-:W-:Y:S05]  /*f420*/  CALL.REL.NOINC `($__internal_0_$__cuda_sm20_div_rn_f64_full) ;  /* 0x00000018004c7944 */ /* 0x020fea0003c00000 */
[----:B------:R-:W-:Y:S01]  /*f430*/  IMAD.MOV.U32 R4, RZ, RZ, R76 ;  /* 0x000000ffff047224 */ /* 0x000fe200078e004c */
[----:B------:R-:W-:-:S07]  /*f440*/  MOV R5, R77 ;  /* 0x0000004d00057202 */ /* 0x000fce0000000f00 */
.L_x_219:
[----:B------:R-:W-:Y:S05]  /*f450*/  BSYNC.RECONVERGENT B1 ;  /* 0x0000000000017941 */ /* 0x000fea0003800200 */
.L_x_218:
[----:B------:R-:W0:Y:S01]  /*f460*/  LDC.64 R38, c[0x0][0x398] ;  /* 0x0000e600ff267b82 */ /* 0x000e220000000a00 */
[----:B------:R-:W-:-:S07]  /*f470*/  DMUL R8, R32, -R24 ;  /* 0x8000001820087228 */ /* 0x000fce0000000000 */
[----:B------:R-:W1:Y:S01]  /*f480*/  LDC.64 R18, c[0x0][0x3d8] ;  /* 0x0000f600ff127b82 */ /* 0x000e620000000a00 */
[----:B------:R-:W-:-:S08]  /*f490*/  DFMA R6, R8, -R4, R6 ;  /* 0x800000040806722b */ /* 0x000fd00000000006 */
[----:B-----5:R-:W-:Y:S02]  /*f4a0*/  DFMA R48, R42, -R6, R32 ;  /* 0x800000062a30722b */ /* 0x020fe40000000020 */
[----:B------:R-:W2:Y:S01]  /*f4b0*/  MUFU.RCP64H R7, 0.0012499997392296791077 ;  /* 0x3f547ae100077908 */ /* 0x000ea20000001800 */
[----:B0-----:R-:W-:Y:S01]  /*f4c0*/  IMAD.WIDE R38, R0, 0x8, R38 ;  /* 0x0000000800267825 */ /* 0x001fe200078e0226 */
[----:B------:R-:W-:-:S04]  /*f4d0*/  MOV R6, 0x1 ;  /* 0x0000000100067802 */ /* 0x000fc80000000f00 */
[----:B------:R0:W-:Y:S04]  /*f4e0*/  STG.E.64 desc[UR36][R38.64], R48 ;  /* 0x0000003026007986 */ /* 0x0001e8000c101b24 */
[----:B-1----:R1:W5:Y:S01]  /*f4f0*/  LDG.E.64 R42, desc[UR36][R18.64] ;  /* 0x00000024122a7981 */ /* 0x002362000c1e1b00 */
[----:B------:R-:W-:Y:S01]  /*f500*/  FSETP.GEU.AND P1, PT, |R59|, 6.5827683646048100446e-37, PT ;  /* 0x036000003b00780b */ /* 0x000fe20003f2e200 */
[----:B------:R-:W-:Y:S01]  /*f510*/  BSSY.RECONVERGENT B1, `(.L_x_220) ;  /* 0x0000016000017945 */ /* 0x000fe20003800200 */
[----:B-1----:R-:W-:Y:S02]  /*f520*/  IMAD.MOV.U32 R18, RZ, RZ, 0x47ae147b ;  /* 0x47ae147bff127424 */ /* 0x002fe400078e00ff */
[----:B------:R-:W-:-:S06]  /*f530*/  IMAD.MOV.U32 R19, RZ, RZ, 0x3f547ae1 ;  /* 0x3f547ae1ff137424 */ /* 0x000fcc00078e00ff */
[----:B--2---:R-:W-:-:S08]  /*f540*/  DFMA R44, R6, -R18, 1 ;  /* 0x3ff00000062c742b */ /* 0x004fd00000000812 */
[----:B------:R-:W-:-:S08]  /*f550*/  DFMA R44, R44, R44, R44 ;  /* 0x0000002c2c2c722b */ /* 0x000fd0000000002c */
[----:B------:R-:W-:-:S08]  /*f560*/  DFMA R44, R6, R44, R6 ;  /* 0x0000002c062c722b */ /* 0x000fd00000000006 */
[----:B------:R-:W-:-:S08]  /*f570*/  DFMA R6, R44, -R18, 1 ;  /* 0x3ff000002c06742b */ /* 0x000fd00000000812 */
[----:B------:R-:W-:-:S08]  /*f580*/  DFMA R44, R44, R6, R44 ;  /* 0x000000062c2c722b */ /* 0x000fd0000000002c */
[----:B------:R-:W-:-:S08]  /*f590*/  DMUL R6, R58, R44 ;  /* 0x0000002c3a067228 */ /* 0x000fd00000000000 */
[----:B------:R-:W-:-:S08]  /*f5a0*/  DFMA R18, R6, -R18, R58 ;  /* 0x800000120612722b */ /* 0x000fd0000000003a */
[----:B------:R-:W-:-:S10]  /*f5b0*/  DFMA R6, R44, R18, R6 ;  /* 0x000000122c06722b */ /* 0x000fd40000000006 */
[----:B------:R-:W-:-:S05]  /*f5c0*/  FFMA R3, RZ, 0.82999998331069946289, R7 ;  /* 0x3f547ae1ff037823 */ /* 0x000fca0000000007 */
[----:B------:R-:W-:-:S13]  /*f5d0*/  FSETP.GT.AND P0, PT, |R3|, 1.469367938527859385e-39, PT ;  /* 0x001000000300780b */ /* 0x000fda0003f04200 */
[----:B0-----:R-:W-:Y:S05]  /*f5e0*/  @P0 BRA P1, `(.L_x_221) ;  /* 0x0000000000200947 */ /* 0x001fea0000800000 */
[----:B------:R-:W-:Y:S01]  /*f5f0*/  IMAD.MOV.U32 R70, RZ, RZ, R58 ;  /* 0x000000ffff467224 */ /* 0x000fe200078e003a */
[----:B------:R-:W-:Y:S01]  /*f600*/  MOV R18, 0x47ae147b ;  /* 0x47ae147b00127802 */ /* 0x000fe20000000f00 */
[----:B------:R-:W-:Y:S01]  /*f610*/  IMAD.MOV.U32 R71, RZ, RZ, R59 ;  /* 0x000000ffff477224 */ /* 0x000fe200078e003b */
[----:B------:R-:W-:Y:S01]  /*f620*/  MOV R3, 0xf650 ;  /* 0x0000f65000037802 */ /* 0x000fe20000000f00 */
[----:B------:R-:W-:-:S07]  /*f630*/  IMAD.MOV.U32 R19, RZ, RZ, 0x3f547ae1 ;  /* 0x3f547ae1ff137424 */ /* 0x000fce00078e00ff */
[----:B-----5:R-:W-:Y:S05]  /*f640*/  CALL.REL.NOINC `($__internal_0_$__cuda_sm20_div_rn_f64_full) ;  /* 0x0000001400c47944 */ /* 0x020fea0003c00000 */
[----:B------:R-:W-:Y:S01]  /*f650*/  IMAD.MOV.U32 R6, RZ, RZ, R76 ;  /* 0x000000ffff067224 */ /* 0x000fe200078e004c */
[----:B------:R-:W-:-:S07]  /*f660*/  MOV R7, R77 ;  /* 0x0000004d00077202 */ /* 0x000fce0000000f00 */
.L_x_221:
[----:B------:R-:W-:Y:S05]  /*f670*/  BSYNC.RECONVERGENT B1 ;  /* 0x0000000000017941 */ /* 0x000fea0003800200 */
.L_x_220:
[----:B------:R-:W0:Y:S01]  /*f680*/  MUFU.RCP64H R19, R49 ;  /* 0x0000003100137308 */ /* 0x000e220000001800 */
[----:B------:R-:W-:Y:S01]  /*f690*/  IMAD.MOV.U32 R18, RZ, RZ, 0x1 ;  /* 0x00000001ff127424 */ /* 0x000fe200078e00ff */
[----:B------:R-:W-:Y:S01]  /*f6a0*/  DADD R10, -R10, R6 ;  /* 0x000000000a0a7229 */ /* 0x000fe20000000106 */
[----:B------:R-:W-:Y:S01]  /*f6b0*/  BSSY.RECONVERGENT B1, `(.L_x_222) ;  /* 0x0000019000017945 */ /* 0x000fe20003800200 */
[----:B------:R-:W-:Y:S02]  /*f6c0*/  DMUL R8, R24, R8 ;  /* 0x0000000818087228 */ /* 0x000fe40000000000 */
[----:B------:R-:W-:-:S06]  /*f6d0*/  DMUL R32, R32, R24 ;  /* 0x0000001820207228 */ /* 0x000fcc0000000000 */
[----:B------:R-:W-:Y:S02]  /*f6e0*/  DFMA R8, R8, -R4, R10 ;  /* 0x800000040808722b */ /* 0x000fe4000000000a */
[----:B0-----:R-:W-:-:S06]  /*f6f0*/  DFMA R44, -R48, R18, 1 ;  /* 0x3ff00000302c742b */ /* 0x001fcc0000000112 */
[----:B-----5:R-:W-:Y:S02]  /*f700*/  DFMA R42, R42, -R8, R32 ;  /* 0x800000082a2a722b */ /* 0x020fe40000000020 */
        /* <DEDUP_REMOVED lines=19> */
.L_x_223:
[----:B------:R-:W-:Y:S05]  /*f840*/  BSYNC.RECONVERGENT B1 ;  /* 0x0000000000017941 */ /* 0x000fea0003800200 */
.L_x_222:
[----:B------:R-:W0:Y:S08]  /*f850*/  LDC.64 R42, c[0x0][0x3a0] ;  /* 0x0000e800ff2a7b82 */ /* 0x000e300000000a00 */
[----:B------:R-:W1:Y:S01]  /*f860*/  LDC.64 R44, c[0x0][0x3d8] ;  /* 0x0000f600ff2c7b82 */ /* 0x000e620000000a00 */
[----:B0-----:R-:W-:-:S05]  /*f870*/  IMAD.WIDE R42, R0, 0x8, R42 ;  /* 0x00000008002a7825 */ /* 0x001fca00078e022a */
[----:B------:R0:W-:Y:S04]  /*f880*/  STG.E.64 desc[UR36][R42.64], R6 ;  /* 0x000000062a007986 */ /* 0x0001e8000c101b24 */
[----:B-1----:R-:W5:Y:S01]  /*f890*/  LDG.E.64 R44, desc[UR36][R44.64] ;  /* 0x000000242c2c7981 */ /* 0x002f62000c1e1b00 */
[----:B------:R-:W1:Y:S01]  /*f8a0*/  MUFU.RCP64H R9, 0.0012499997392296791077 ;  /* 0x3f547ae100097908 */ /* 0x000e620000001800 */
[----:B------:R-:W-:Y:S02]  /*f8b0*/  HFMA2 R11, -RZ, RZ, 1.83203125, 56352 ;  /* 0x3f547ae1ff0b7431 */ /* 0x000fe400000001ff */
[----:B------:R-:W-:Y:S01]  /*f8c0*/  IMAD.MOV.U32 R10, RZ, RZ, 0x47ae147b ;  /* 0x47ae147bff0a7424 */ /* 0x000fe200078e00ff */
[----:B------:R-:W-:Y:S01]  /*f8d0*/  FSETP.GEU.AND P1, PT, |R47|, 6.5827683646048100446e-37, PT ;  /* 0x036000002f00780b */ /* 0x000fe20003f2e200 */
[----:B------:R-:W-:Y:S01]  /*f8e0*/  IMAD.MOV.U32 R8, RZ, RZ, 0x1 ;  /* 0x00000001ff087424 */ /* 0x000fe200078e00ff */
[----:B------:R-:W-:Y:S05]  /*f8f0*/  BSSY.RECONVERGENT B1, `(.L_x_224) ;  /* 0x0000014000017945 */ /* 0x000fea0003800200 */
[----:B-1----:R-:W-:-:S08]  /*f900*/  DFMA R18, R8, -R10, 1 ;  /* 0x3ff000000812742b */ /* 0x002fd0000000080a */
        /* <DEDUP_REMOVED lines=11> */
[----:B------:R-:W-:Y:S01]  /*f9c0*/  MOV R71, R47 ;  /* 0x0000002f00477202 */ /* 0x000fe20000000f00 */
[----:B------:R-:W-:Y:S01]  /*f9d0*/  IMAD.MOV.U32 R18, RZ, RZ, 0x47ae147b ;  /* 0x47ae147bff127424 */ /* 0x000fe200078e00ff */
[----:B------:R-:W-:Y:S01]  /*f9e0*/  MOV R3, 0xfa10 ;  /* 0x0000fa1000037802 */ /* 0x000fe20000000f00 */
[----:B------:R-:W-:-:S07]  /*f9f0*/  IMAD.MOV.U32 R19, RZ, RZ, 0x3f547ae1 ;  /* 0x3f547ae1ff137424 */ /* 0x000fce00078e00ff */
[----:B-----5:R-:W-:Y:S05]  /*fa00*/  CALL.REL.NOINC `($__internal_0_$__cuda_sm20_div_rn_f64_full) ;  /* 0x0000001000d47944 */ /* 0x020fea0003c00000 */
[----:B------:R-:W-:Y:S01]  /*fa10*/  MOV R8, R76 ;  /* 0x0000004c00087202 */ /* 0x000fe20000000f00 */
[----:B------:R-:W-:-:S07]  /*fa20*/  IMAD.MOV.U32 R9, RZ, RZ, R77 ;  /* 0x000000ffff097224 */ /* 0x000fce00078e004d */
.L_x_225:
[----:B------:R-:W-:Y:S05]  /*fa30*/  BSYNC.RECONVERGENT B1 ;  /* 0x0000000000017941 */ /* 0x000fea0003800200 */
.L_x_224:
[----:B------:R-:W0:Y:S01]  /*fa40*/  MUFU.RCP64H R11, 0.66666650772094726562 ;  /* 0x3fe55555000b7908 */ /* 0x000e220000001800 */
[----:B------:R-:W-:Y:S02]  /*fa50*/  HFMA2 R47, -RZ, RZ, 1.9736328125, 85.3125 ;  /* 0x3fe55555ff2f7431 */ /* 0x000fe400000001ff */
[----:B------:R-:W-:Y:S01]  /*fa60*/  IMAD.MOV.U32 R46, RZ, RZ, 0x55555556 ;  /* 0x55555556ff2e7424 */ /* 0x000fe200078e00ff */
[----:B------:R-:W-:Y:S01]  /*fa70*/  UMOV UR4, 0xaaaaaaab ;  /* 0xaaaaaaab00047882 */ /* 0x000fe20000000000 */
[----:B------:R-:W-:Y:S01]  /*fa80*/  IMAD.MOV.U32 R10, RZ, RZ, 0x1 ;  /* 0x00000001ff0a7424 */ /* 0x000fe200078e00ff */
[----:B------:R-:W-:Y:S01]  /*fa90*/  UMOV UR5, 0x3ffaaaaa ;  /* 0x3ffaaaaa00057882 */ /* 0x000fe20000000000 */
[----:B------:R-:W-:Y:S01]  /*faa0*/  BSSY.RECONVERGENT B1, `(.L_x_226) ;  /* 0x0000018000017945 */ /* 0x000fe20003800200 */
[----:B------:R-:W-:-:S03]  /*fab0*/  DADD R36, -R36, R8 ;  /* 0x0000000024247229 */ /* 0x000fc60000000108 */
[----:B0-----:R-:W-:-:S08]  /*fac0*/  DFMA R18, R10, -R46, 1 ;  /* 0x3ff000000a12742b */ /* 0x001fd0000000082e */
[----:B------:R-:W-:-:S08]  /*fad0*/  DFMA R18, R18, R18, R18 ;  /* 0x000000121212722b */ /* 0x000fd00000000012 */
[----:B------:R-:W-:Y:S02]  /*fae0*/  DFMA R48, R10, R18, R10 ;  /* 0x000000120a30722b */ /* 0x000fe4000000000a */
[----:B------:R-:W-:-:S06]  /*faf0*/  DMUL R10, R30, UR4 ;  /* 0x000000041e0a7c28 */ /* 0x000fcc0008000000 */
[----:B------:R-:W-:Y:S02]  /*fb00*/  DFMA R54, R48, -R46, 1 ;  /* 0x3ff000003036742b */ /* 0x000fe4000000082e */
[----:B------:R-:W-:-:S06]  /*fb10*/  DMUL R18, R24, -R10 ;  /* 0x8000000a18127228 */ /* 0x000fcc0000000000 */
[----:B------:R-:W-:-:S04]  /*fb20*/  DFMA R54, R48, R54, R48 ;  /* 0x000000363036722b */ /* 0x000fc80000000030 */
[----:B------:R-:W-:-:S04]  /*fb30*/  FSETP.GEU.AND P1, PT, |R19|, 6.5827683646048100446e-37, PT ;  /* 0x036000001300780b */ /* 0x000fc80003f2e200 */
        /* <DEDUP_REMOVED lines=14> */
.L_x_227:
[----:B------:R-:W-:Y:S05]  /*fc20*/  BSYNC.RECONVERGENT B1 ;  /* 0x0000000000017941 */ /* 0x000fea0003800200 */
.L_x_226:
[----:B------:R-:W0:Y:S01]  /*fc30*/  MUFU.RCP64H R9, 0.66666650772094726562 ;  /* 0x3fe5555500097908 */ /* 0x000e220000001800 */
[----:B------:R-:W-:Y:S02]  /*fc40*/  HFMA2 R19, -RZ, RZ, 1.9736328125, 85.3125 ;  /* 0x3fe55555ff137431 */ /* 0x000fe400000001ff */
[----:B------:R-:W-:Y:S01]  /*fc50*/  IMAD.MOV.U32 R18, RZ, RZ, 0x55555556 ;  /* 0x55555556ff127424 */ /* 0x000fe200078e00ff */
[----:B------:R-:W-:Y:S01]  /*fc60*/  DMUL R32, R24, R32 ;  /* 0x0000002018207228 */ /* 0x000fe20000000000 */
[----:B------:R-:W-:Y:S01]  /*fc70*/  IMAD.MOV.U32 R8, RZ, RZ, 0x1 ;  /* 0x00000001ff087424 */ /* 0x000fe200078e00ff */
[----:B------:R-:W-:Y:S01]  /*fc80*/  FSETP.GEU.AND P1, PT, |R31|, 6.5827683646048100446e-37, PT ;  /* 0x036000001f00780b */ /* 0x000fe20003f2e200 */
[----:B------:R-:W-:Y:S04]  /*fc90*/  BSSY.RECONVERGENT B1, `(.L_x_228) ;  /* 0x0000017000017945 */ /* 0x000fe80003800200 */
        /* <DEDUP_REMOVED lines=9> */
[----:B------:R-:W-:Y:S01]  /*fd30*/  FFMA R3, RZ, 1.7916666269302368164, R9 ;  /* 0x3fe55555ff037823 */ /* 0x000fe20000000009 */
[----:B------:R-:W-:-:S04]  /*fd40*/  DFMA R18, R18, -0.5, R10 ;  /* 0xbfe000001212782b */ /* 0x000fc8000000000a */
[----:B------:R-:W-:-:S04]  /*fd50*/  FSETP.GT.AND P0, PT, |R3|, 1.469367938527859385e-39, PT ;  /* 0x001000000300780b */ /* 0x000fc80003f04200 */
[----:B------:R-:W-:-:S09]  /*fd60*/  DFMA R36, R18, -R4, R36 ;  /* 0x800000041224722b */ /* 0x000fd20000000024 */
        /* <DEDUP_REMOVED lines=9> */
.L_x_229:
[----:B------:R-:W-:Y:S05]  /*fe00*/  BSYNC.RECONVERGENT B1 ;  /* 0x0000000000017941 */ /* 0x000fea0003800200 */
.L_x_228:
[----:B------:R-:W2:Y:S01]  /*fe10*/  LDG.E.64 R10, desc[UR36][R38.64] ;  /* 0x00000024260a7981 */ /* 0x000ea2000c1e1b00 */
[----:B-----5:R-:W-:Y:S01]  /*fe20*/  DFMA R44, R44, -R36, R8 ;  /* 0x800000242c2c722b */ /* 0x020fe20000000008 */
[----:B------:R-:W0:Y:S01]  /*fe30*/  LDC.64 R30, c[0x0][0x3a8] ;  /* 0x0000ea00ff1e7b82 */ /* 0x000e220000000a00 */
[----:B------:R-:W-:Y:S01]  /*fe40*/  UMOV UR4, 0x55555556 ;  /* 0x5555555600047882 */ /* 0x000fe20000000000 */
[----:B------:R-:W-:-:S05]  /*fe50*/  UMOV UR5, 0x3fe55555 ;  /* 0x3fe5555500057882 */ /* 0x000fca0000000000 */
[----:B------:R-:W-:Y:S01]  /*fe60*/  DFMA R44, R32, 0.5, R44 ;  /* 0x3fe00000202c782b */ /* 0x000fe2000000002c */
[----:B------:R-:W1:Y:S01]  /*fe70*/  LDC.64 R8, c[0x0][0x3d8] ;  /* 0x0000f600ff087b82 */ /* 0x000e620000000a00 */
[----:B0-----:R-:W-:Y:S01]  /*fe80*/  IMAD.WIDE R30, R0, 0x8, R30 ;  /* 0x00000008001e7825 */ /* 0x001fe200078e021e */
[----:B--2---:R-:W-:-:S08]  /*fe90*/  DMUL R10, R10, R6 ;  /* 0x000000060a0a7228 */ /* 0x004fd00000000000 */
[----:B------:R-:W-:-:S08]  /*fea0*/  DMUL R10, R10, R6 ;  /* 0x000000060a0a7228 */ /* 0x000fd00000000000 */
[----:B------:R-:W-:-:S08]  /*feb0*/  DFMA R10, R10, -0.5, R44 ;  /* 0xbfe000000a0a782b */ /* 0x000fd0000000002c */
[----:B------:R-:W-:-:S07]  /*fec0*/  DMUL R10, R10, UR4 ;  /* 0x000000040a0a7c28 */ /* 0x000fce0008000000 */
[----:B------:R0:W-:Y:S04]  /*fed0*/  STG.E.64 desc[UR36][R30.64], R10 ;  /* 0x0000000a1e007986 */ /* 0x0001e8000c101b24 */
[----:B-1----:R-:W5:Y:S01]  /*fee0*/  LDG.E.64 R8, desc[UR36][R8.64] ;  /* 0x0000002408087981 */ /* 0x002f62000c1e1b00 */
[----:B------:R-:W1:Y:S01]  /*fef0*/  MUFU.RCP64H R7, 0.0012499997392296791077 ;  /* 0x3f547ae100077908 */ /* 0x000e620000001800 */
[----:B------:R-:W-:Y:S01]  /*ff00*/  IMAD.MOV.U32 R6, RZ, RZ, 0x1 ;  /* 0x00000001ff067424 */ /* 0x000fe200078e00ff */
[----:B------:R-:W-:Y:S01]  /*ff10*/  FSETP.GEU.AND P1, PT, |R51|, 6.5827683646048100446e-37, PT ;  /* 0x036000003300780b */ /* 0x000fe20003f2e200 */
[----:B------:R-:W-:Y:S01]  /*ff20*/  BSSY.RECONVERGENT B1, `(.L_x_230) ;  /* 0x0000016000017945 */ /* 0x000fe20003800200 */
[----:B0-----:R-:W-:Y:S01]  /*ff30*/  IMAD.MOV.U32 R10, RZ, RZ, 0x47ae147b ;  /* 0x47ae147bff0a7424 */ /* 0x001fe200078e00ff */
[----:B------:R-:W-:-:S06]  /*ff40*/  MOV R11, 0x3f547ae1 ;  /* 0x3f547ae1000b7802 */ /* 0x000fcc0000000f00 */
        /* <DEDUP_REMOVED lines=19> */
.L_x_231:
[----:B------:R-:W-:Y:S05]  /*10080*/  BSYNC.RECONVERGENT B1 ;  /* 0x0000000000017941 */ /* 0x000fea0003800200 */
.L_x_230:
[----:B------:R-:W0:Y:S01]  /*10090*/  LDC.64 R32, c[0x0][0x3b8] ;  /* 0x0000ee00ff207b82 */ /* 0x000e220000000a00 */
[----:B------:R-:W-:Y:S02]  /*100a0*/  DADD R6, -R40, R6 ;  /* 0x0000000028067229 */ /* 0x000fe40000000106 */
[----:B------:R-:W-:-:S05]  /*100b0*/  DMUL R46, R28, -R24 ;  /* 0x800000181c2e7228 */ /* 0x000fca0000000000 */
[----:B------:R-:W1:Y:S03]  /*100c0*/  LDC.64 R36, c[0x0][0x3d8] ;  /* 0x0000f600ff247b82 */ /* 0x000e660000000a00 */
[----:B------:R-:W-:-:S08]  /*100d0*/  DFMA R6, R46, -R4, R6 ;  /* 0x800000042e06722b */ /* 0x000fd00000000006 */
[----:B-----5:R-:W-:Y:S01]  /*100e0*/  DFMA R6, R8, -R6, R28 ;  /* 0x800000060806722b */ /* 0x020fe2000000001c */
[----:B0-----:R-:W-:-:S06]  /*100f0*/  IMAD.WIDE R32, R0, 0x8, R32 ;  /* 0x0000000800207825 */ /* 0x001fcc00078e0220 */
[----:B------:R0:W-:Y:S04]  /*10100*/  STG.E.64 desc[UR36][R32.64], R6 ;  /* 0x0000000620007986 */ /* 0x0001e8000c101b24 */
[----:B-1----:R-:W2:Y:S04]  /*10110*/  LDG.E.64 R36, desc[UR36][R36.64] ;  /* 0x0000002424247981 */ /* 0x002ea8000c1e1b00 */
[----:B------:R-:W3:Y:S01]  /*10120*/  LDG.E.64 R42, desc[UR36][R42.64] ;  /* 0x000000242a2a7981 */ /* 0x000ee2000c1e1b00 */
[----:B------:R-:W-:Y:S01]  /*10130*/  IMAD.MOV.U32 R8, RZ, RZ, 0x1 ;  /* 0x00000001ff087424 */ /* 0x000fe200078e00ff */
[----:B------:R-:W-:Y:S01]  /*10140*/  DMUL R44, R28, R24 ;  /* 0x000000181c2c7228 */ /* 0x000fe20000000000 */
[----:B------:R-:W-:Y:S01]  /*10150*/  BSSY.RECONVERGENT B1, `(.L_x_232) ;  /* 0x0000018000017945 */ /* 0x000fe20003800200 */
[----:B--2---:R-:W1:Y:S01]  /*10160*/  MUFU.RCP64H R9, R37 ;  /* 0x0000002500097308 */ /* 0x004e620000001800 */
[----:B---3--:R-:W-:-:S08]  /*10170*/  DMUL R28, R6, R42 ;  /* 0x0000002a061c7228 */ /* 0x008fd00000000000 */
[----:B------:R-:W-:Y:S02]  /*10180*/  DADD R18, R28, -R44 ;  /* 0x000000001c127229 */ /* 0x000fe4000000082c */
[----:B-1----:R-:W-:-:S08]  /*10190*/  DFMA R10, -R36, R8, 1 ;  /* 0x3ff00000240a742b */ /* 0x002fd00000000108 */
[----:B------:R-:W-:Y:S01]  /*101a0*/  FSETP.GEU.AND P1, PT, |R19|, 6.5827683646048100446e-37, PT ;  /* 0x036000001300780b */ /* 0x000fe20003f2e200 */
[----:B------:R-:W-:-:S08]  /*101b0*/  DFMA R10, R10, R10, R10 ;  /* 0x0000000a0a0a722b */ /* 0x000fd0000000000a */
[----:B------:R-:W-:-:S08]  /*101c0*/  DFMA R10, R8, R10, R8 ;  /* 0x0000000a080a722b */ /* 0x000fd00000000008 */
[----:B0-----:R-:W-:-:S08]  /*101d0*/  DFMA R6, -R36, R10, 1 ;  /* 0x3ff000002406742b */ /* 0x001fd0000000010a */
        /* <DEDUP_REMOVED lines=15> */
.L_x_233:
[----:B------:R-:W-:Y:S05]  /*102d0*/  BSYNC.RECONVERGENT B1 ;  /* 0x0000000000017941 */ /* 0x000fea0003800200 */
.L_x_232:
[----:B------:R-:W0:Y:S01]  /*102e0*/  MUFU.RCP64H R9, 0.0012499997392296791077 ;  /* 0x3f547ae100097908 */ /* 0x000e220000001800 */
        /* <DEDUP_REMOVED lines=16> */
[----:B------:R-:W-:Y:S01]  /*103f0*/  MOV R70, R20 ;  /* 0x0000001400467202 */ /* 0x000fe20000000f00 */
[----:B------:R-:W-:Y:S01]  /*10400*/  IMAD.MOV.U32 R71, RZ, RZ, R21 ;  /* 0x000000ffff477224 */ /* 0x000fe200078e0015 */
[----:B------:R-:W-:Y:S01]  /*10410*/  MOV R19, 0x3f547ae1 ;  /* 0x3f547ae100137802 */ /* 0x000fe20000000f00 */
[----:B------:R-:W-:Y:S01]  /*10420*/  IMAD.MOV.U32 R18, RZ, RZ, 0x47ae147b ;  /* 0x47ae147bff127424 */ /* 0x000fe200078e00ff */
[----:B------:R-:W-:-:S07]  /*10430*/  MOV R3, 0x10450 ;  /* 0x0001045000037802 */ /* 0x000fce0000000f00 */
[----:B------:R-:W-:Y:S05]  /*10440*/  CALL.REL.NOINC `($__internal_0_$__cuda_sm20_div_rn_f64_full) ;  /* 0x0000000800447944 */ /* 0x000fea0003c00000 */
[----:B------:R-:W-:Y:S02]  /*10450*/  IMAD.MOV.U32 R8, RZ, RZ, R76 ;  /* 0x000000ffff087224 */ /* 0x000fe400078e004c */
[----:B------:R-:W-:-:S07]  /*10460*/  IMAD.MOV.U32 R9, RZ, RZ, R77 ;  /* 0x000000ffff097224 */ /* 0x000fce00078e004d */
.L_x_235:
[----:B------:R-:W-:Y:S05]  /*10470*/  BSYNC.RECONVERGENT B1 ;  /* 0x0000000000017941 */ /* 0x000fea0003800200 */
.L_x_234:
[----:B------:R-:W0:Y:S01]  /*10480*/  MUFU.RCP64H R11, 0.0012499997392296791077 ;  /* 0x3f547ae1000b7908 */ /* 0x000e220000001800 */
[----:B------:R-:W-:Y:S01]  /*10490*/  MOV R18, 0x47ae147b ;  /* 0x47ae147b00127802 */ /* 0x000fe20000000f00 */
[----:B------:R-:W-:Y:S01]  /*104a0*/  IMAD.MOV.U32 R19, RZ, RZ, 0x3f547ae1 ;  /* 0x3f547ae1ff137424 */ /* 0x000fe200078e00ff */
[----:B------:R-:W-:Y:S01]  /*104b0*/  FSETP.GEU.AND P1, PT, |R53|, 6.5827683646048100446e-37, PT ;  /* 0x036000003500780b */ /* 0x000fe20003f2e200 */
[----:B------:R-:W-:Y:S01]  /*104c0*/  IMAD.MOV.U32 R10, RZ, RZ, 0x1 ;  /* 0x00000001ff0a7424 */ /* 0x000fe200078e00ff */
[----:B------:R-:W-:Y:S01]  /*104d0*/  DADD R6, R8, R6 ;  /* 0x0000000008067229 */ /* 0x000fe20000000006 */
[----:B------:R-:W-:Y:S01]  /*104e0*/  BSSY.RECONVERGENT B1, `(.L_x_236) ;  /* 0x0000016000017945 */ /* 0x000fe20003800200 */
[----:B------:R-:W-:-:S08]  /*104f0*/  DMUL R46, R24, R46 ;  /* 0x0000002e182e7228 */ /* 0x000fd00000000000 */
[----:B------:R-:W-:Y:S02]  /*10500*/  DFMA R46, R46, -R4, R6 ;  /* 0x800000042e2e722b */ /* 0x000fe40000000006 */
        /* <DEDUP_REMOVED lines=19> */
.L_x_237:
[----:B------:R-:W-:Y:S05]  /*10640*/  BSYNC.RECONVERGENT B1 ;  /* 0x0000000000017941 */ /* 0x000fea0003800200 */
.L_x_236:
        /* <DEDUP_REMOVED lines=25> */
.L_x_239:
[----:B------:R-:W-:Y:S05]  /*107e0*/  BSYNC.RECONVERGENT B1 ;  /* 0x0000000000017941 */ /* 0x000fea0003800200 */
.L_x_238:
[----:B------:R-:W0:Y:S01]  /*107f0*/  MUFU.RCP64H R9, 0.66666650772094726562 ;  /* 0x3fe5555500097908 */ /* 0x000e220000001800 */
[----:B------:R-:W-:Y:S01]  /*10800*/  MOV R18, 0x55555556 ;  /* 0x5555555600127802 */ /* 0x000fe20000000f00 */
[----:B------:R-:W-:Y:S01]  /*10810*/  IMAD.MOV.U32 R19, RZ, RZ, 0x3fe55555 ;  /* 0x3fe55555ff137424 */ /* 0x000fe200078e00ff */
[----:B------:R-:W-:Y:S01]  /*10820*/  UMOV UR4, 0xaaaaaaab ;  /* 0xaaaaaaab00047882 */ /* 0x000fe20000000000 */
[----:B------:R-:W-:Y:S01]  /*10830*/  IMAD.MOV.U32 R8, RZ, RZ, 0x1 ;  /* 0x00000001ff087424 */ /* 0x000fe200078e00ff */
[----:B------:R-:W-:Y:S01]  /*10840*/  UMOV UR5, 0x3ffaaaaa ;  /* 0x3ffaaaaa00057882 */ /* 0x000fe20000000000 */
[----:B------:R-:W-:Y:S01]  /*10850*/  DFMA R14, R14, 0.5, R6 ;  /* 0x3fe000000e0e782b */ /* 0x000fe20000000006 */
[----:B------:R-:W-:Y:S01]  /*10860*/  BSSY.RECONVERGENT B1, `(.L_x_240) ;  /* 0x000001a000017945 */ /* 0x000fe20003800200 */
[----:B------:R-:W-:-:S06]  /*10870*/  DMUL R26, R26, UR4 ;  /* 0x000000041a1a7c28 */ /* 0x000fcc0008000000 */
[----:B------:R-:W-:Y:S02]  /*10880*/  DFMA R12, R40, -R14, R12 ;  /* 0x8000000e280c722b */ /* 0x000fe4000000000c */
[----:B------:R-:W-:Y:S02]  /*10890*/  DMUL R26, R24, -R26 ;  /* 0x8000001a181a7228 */ /* 0x000fe40000000000 */
[----:B0-----:R-:W-:-:S04]  /*108a0*/  DFMA R20, R8, -R18, 1 ;  /* 0x3ff000000814742b */ /* 0x001fc80000000812 */
[----:B------:R-:W-:-:S04]  /*108b0*/  DFMA R12, R24, R46, R12 ;  /* 0x0000002e180c722b */ /* 0x000fc8000000000c */
[----:B------:R-:W-:Y:S01]  /*108c0*/  DFMA R20, R20, R20, R20 ;  /* 0x000000141414722b */ /* 0x000fe20000000014 */
[----:B------:R-:W-:-:S03]  /*108d0*/  FSETP.GEU.AND P1, PT, |R27|, 6.5827683646048100446e-37, PT ;  /* 0x036000001b00780b */ /* 0x000fc60003f2e200 */
[----:B------:R-:W-:-:S04]  /*108e0*/  DADD R12, -R12, R10 ;  /* 0x000000000c0c7229 */ /* 0x000fc8000000010a */
        /* <DEDUP_REMOVED lines=17> */
.L_x_241:
[----:B------:R-:W-:Y:S05]  /*10a00*/  BSYNC.RECONVERGENT B1 ;  /* 0x0000000000017941 */ /* 0x000fea0003800200 */
.L_x_240:
[----:B------:R-:W-:Y:S01]  /*10a10*/  DMUL R44, R24, R44 ;  /* 0x0000002c182c7228 */ /* 0x000fe20000000000 */
[----:B------:R-:W-:Y:S01]  /*10a20*/  UMOV UR4, 0x55555556 ;  /* 0x5555555600047882 */ /* 0x000fe20000000000 */
[----:B------:R-:W-:Y:S01]  /*10a30*/  DMUL R28, R42, R28 ;  /* 0x0000001c2a1c7228 */ /* 0x000fe20000000000 */
[----:B------:R-:W-:Y:S01]  /*10a40*/  UMOV UR5, 0x3fe55555 ;  /* 0x3fe5555500057882 */ /* 0x000fe20000000000 */
[----:B------:R-:W-:Y:S04]  /*10a50*/  BSSY.RECONVERGENT B6, `(.L_x_242) ;  /* 0x0000019000067945 */ /* 0x000fe80003800200 */
[----:B------:R-:W-:-:S08]  /*10a60*/  DMUL R24, R24, R44 ;  /* 0x0000002c18187228 */ /* 0x000fd00000000000 */
[----:B------:R-:W-:-:S08]  /*10a70*/  DFMA R24, R24, -0.5, R8 ;  /* 0xbfe000001818782b */ /* 0x000fd00000000008 */
[----:B------:R-:W-:Y:S01]  /*10a80*/  DFMA R24, R24, -R4, R12 ;  /* 0x800000041818722b */ /* 0x000fe2000000000c */
[----:B------:R-:W0:Y:S07]  /*10a90*/  LDC.64 R4, c[0x0][0x3c8] ;  /* 0x0000f200ff047b82 */ /* 0x000e2e0000000a00 */
[----:B------:R-:W-:-:S08]  /*10aa0*/  DFMA R24, -R36, R24, R6 ;  /* 0x000000182418722b */ /* 0x000fd00000000106 */
[----:B------:R-:W-:-:S08]  /*10ab0*/  DFMA R24, R44, 0.5, R24 ;  /* 0x3fe000002c18782b */ /* 0x000fd00000000018 */
[----:B------:R-:W-:Y:S01]  /*10ac0*/  DFMA R18, R28, -0.5, R24 ;  /* 0xbfe000001c12782b */ /* 0x000fe20000000018 */
[----:B0-----:R-:W-:-:S07]  /*10ad0*/  IMAD.WIDE R24, R0, 0x8, R4 ;  /* 0x0000000800187825 */ /* 0x001fce00078e0204 */
[----:B------:R-:W-:-:S07]  /*10ae0*/  DMUL R18, R18, UR4 ;  /* 0x0000000412127c28 */ /* 0x000fce0008000000 */
[----:B------:R0:W-:Y:S01]  /*10af0*/  STG.E.64 desc[UR36][R24.64], R18 ;  /* 0x0000001218007986 */ /* 0x0001e2000c101b24 */
[----:B------:R-:W-:-:S14]  /*10b00*/  DSETP.GEU.AND P0, PT, R18, RZ, PT ;  /* 0x000000ff1200722a */ /* 0x000fdc0003f0e000 */
[----:B0-----:R-:W-:Y:S05]  /*10b10*/  @P0 BRA `(.L_x_243) ;  /* 0x0000000000300947 */ /* 0x001fea0003800000 */
[----:B------:R-:W-:Y:S01]  /*10b20*/  MOV R0, 0x0 ;  /* 0x0000000000007802 */ /* 0x000fe20000000f00 */
[----:B------:R0:W-:Y:S01]  /*10b30*/  STL.128 [R1], R16 ;  /* 0x0000001001007387 */ /* 0x0001e20000100c00 */
[----:B------:R-:W1:Y:S01]  /*10b40*/  LDCU.64 UR4, c[0x4][0x10] ;  /* 0x01000200ff0477ac */ /* 0x000e620008000a00 */
[----:B------:R-:W-:Y:S01]  /*10b50*/  IMAD.MOV.U32 R6, RZ, RZ, R22 ;  /* 0x000000ffff067224 */ /* 0x000fe200078e0016 */
[----:B------:R0:W2:Y:S01]  /*10b60*/  LDC.64 R8, c[0x4][R0] ;  /* 0x0100000000087b82 */ /* 0x0000a20000000a00 */
[----:B------:R-:W-:Y:S02]  /*10b70*/  MOV R7, R2 ;  /* 0x0000000200077202 */ /* 0x000fe40000000f00 */
[----:B-1----:R-:W-:Y:S01]  /*10b80*/  MOV R4, UR4 ;  /* 0x0000000400047c02 */ /* 0x002fe20008000f00 */
[----:B0-----:R-:W-:-:S07]  /*10b90*/  IMAD.U32 R5, RZ, RZ, UR5 ;  /* 0x00000005ff057e24 */ /* 0x001fce000f8e00ff */
[----:B------:R-:W-:-:S07]  /*10ba0*/  LEPC R20, `(.L_x_244) ;  /* 0x000000001014794e */ /* 0x000fce0000000000 */
[----:B--2---:R-:W-:Y:S05]  /*10bb0*/  CALL.ABS.NOINC R8 ;  /* 0x0000000008007343 */ /* 0x004fea0003c00000 */
.L_x_244:
[----:B------:R-:W2:Y:S04]  /*10bc0*/  LDG.E.64 R30, desc[UR36][R30.64] ;  /* 0x000000241e1e7981 */ /* 0x000ea8000c1e1b00 */
[----:B--2---:R0:W-:Y:S02]  /*10bd0*/  STG.E.64 desc[UR36][R24.64], R30 ;  /* 0x0000001e18007986 */ /* 0x0041e4000c101b24 */
.L_x_243:
[----:B------:R-:W-:Y:S05]  /*10be0*/  BSYNC.RECONVERGENT B6 ;  /* 0x0000000000067941 */ /* 0x000fea0003800200 */
.L_x_242:
[----:B------:R-:W2:Y:S01]  /*10bf0*/  LDG.E.64 R18, desc[UR36][R32.64] ;  /* 0x0000002420127981 */ /* 0x000ea2000c1e1b00 */
[----:B------:R-:W-:Y:S01]  /*10c00*/  BSSY.RECONVERGENT B6, `(.L_x_245) ;  /* 0x000000f000067945 */ /* 0x000fe20003800200 */
[----:B--2---:R-:W-:-:S14]  /*10c10*/  DSETP.GEU.AND P0, PT, R18, RZ, PT ;  /* 0x000000ff1200722a */ /* 0x004fdc0003f0e000 */
[----:B------:R-:W-:Y:S05]  /*10c20*/  @P0 BRA `(.L_x_246) ;  /* 0x0000000000300947 */ /* 0x000fea0003800000 */
[----:B------:R-:W-:Y:S01]  /*10c30*/  MOV R0, 0x0 ;  /* 0x0000000000007802 */ /* 0x000fe20000000f00 */
[----:B------:R1:W-:Y:S01]  /*10c40*/  STL.128 [R1], R16 ;  /* 0x0000001001007387 */ /* 0x0003e20000100c00 */
[----:B------:R-:W2:Y:S01]  /*10c50*/  LDCU.64 UR4, c[0x4][0x18] ;  /* 0x01000300ff0477ac */ /* 0x000ea20008000a00 */
[----:B------:R-:W-:Y:S01]  /*10c60*/  MOV R6, R22 ;  /* 0x0000001600067202 */ /* 0x000fe20000000f00 */
[----:B------:R1:W3:Y:S01]  /*10c70*/  LDC.64 R8, c[0x4][R0] ;  /* 0x0100000000087b82 */ /* 0x0002e20000000a00 */
[----:B------:R-:W-:Y:S02]  /*10c80*/  IMAD.MOV.U32 R7, RZ, RZ, R2 ;  /* 0x000000ffff077224 */ /* 0x000fe400078e0002 */
[----:B--2---:R-:W-:Y:S02]  /*10c90*/  IMAD.U32 R4, RZ, RZ, UR4 ;  /* 0x00000004ff047e24 */ /* 0x004fe4000f8e00ff */
[----:B-1----:R-:W-:-:S07]  /*10ca0*/  IMAD.U32 R5, RZ, RZ, UR5 ;  /* 0x00000005ff057e24 */ /* 0x002fce000f8e00ff */
[----:B------:R-:W-:-:S07]  /*10cb0*/  LEPC R20, `(.L_x_247) ;  /* 0x000000001014794e */ /* 0x000fce0000000000 */
[----:B0--3--:R-:W-:Y:S05]  /*10cc0*/  CALL.ABS.NOINC R8 ;  /* 0x0000000008007343 */ /* 0x009fea0003c00000 */
.L_x_247:
[----:B------:R-:W2:Y:S04]  /*10cd0*/  LDG.E.64 R38, desc[UR36][R38.64] ;  /* 0x0000002426267981 */ /* 0x000ea8000c1e1b00 */
[----:B--2---:R1:W-:Y:S02]  /*10ce0*/  STG.E.64 desc[UR36][R32.64], R38 ;  /* 0x0000002620007986 */ /* 0x0043e4000c101b24 */
.L_x_246:
[----:B------:R-:W-:Y:S05]  /*10cf0*/  BSYNC.RECONVERGENT B6 ;  /* 0x0000000000067941 */ /* 0x000fea0003800200 */
.L_x_245:
[----:B------:R-:W2:Y:S02]  /*10d00*/  LDC.64 R2, c[0x0][0x3d0] ;  /* 0x0000f400ff027b82 */ /* 0x000ea40000000a00 */
[----:B--2---:R-:W2:Y:S02]  /*10d10*/  LDG.E.64 R4, desc[UR36][R2.64] ;  /* 0x0000002402047981 */ /* 0x004ea4000c1e1b00 */
[----:B--2---:R-:W-:-:S14]  /*10d20*/  DSETP.GEU.AND P0, PT, R34, R4, PT ;  /* 0x000000042200722a */ /* 0x004fdc0003f0e000 */
[----:B------:R-:W-:Y:S05]  /*10d30*/  @P0 EXIT ;  /* 0x000000000000094d */ /* 0x000fea0003800000 */
[----:B------:R-:W-:Y:S01]  /*10d40*/  STG.E.64 desc[UR36][R2.64], R34 ;  /* 0x0000002202007986 */ /* 0x000fe2000c101b24 */
[----:B------:R-:W-:Y:S05]  /*10d50*/  EXIT ;  /* 0x000000000000794d */ /* 0x000fea0003800000 */
        .weak           $__internal_0_$__cuda_sm20_div_rn_f64_full
        .type           $__internal_0_$__cuda_sm20_div_rn_f64_full,@function
        .size           $__internal_0_$__cuda_sm20_div_rn_f64_full,($__internal_1_$__cuda_sm20_dsqrt_rn_f64_mediumpath_v1 - $__internal_0_$__cuda_sm20_div_rn_f64_full)
$__internal_0_$__cuda_sm20_div_rn_f64_full:
[C---:B------:R-:W-:Y:S01]  /*10d60*/  FSETP.GEU.AND P1, PT, |R19|.reuse, 1.469367938527859385e-39, PT ;  /* 0x001000001300780b */ /* 0x040fe20003f2e200 */
[----:B------:R-:W-:Y:S01]  /*10d70*/  IMAD.MOV.U32 R76, RZ, RZ, 0x1ca00000 ;  /* 0x1ca00000ff4c7424 */ /* 0x000fe200078e00ff */
[----:B------:R-:W-:Y:S01]  /*10d80*/  LOP3.LUT R68, R19, 0x800fffff, RZ, 0xc0, !PT ;  /* 0x800fffff13447812 */ /* 0x000fe200078ec0ff */
[----:B------:R-:W-:Y:S01]  /*10d90*/  BSSY.RECONVERGENT B0, `(.L_x_248) ;  /* 0x000005a000007945 */ /* 0x000fe20003800200 */
[----:B------:R-:W-:Y:S02]  /*10da0*/  MOV R74, 0x1 ;  /* 0x00000001004a7802 */ /* 0x000fe40000000f00 */
[----:B------:R-:W-:Y:S01]  /*10db0*/  LOP3.LUT R69, R68, 0x3ff00000, RZ, 0xfc, !PT ;  /* 0x3ff0000044457812 */ /* 0x000fe200078efcff */
[----:B------:R-:W-:Y:S01]  /*10dc0*/  IMAD.MOV.U32 R68, RZ, RZ, R18 ;  /* 0x000000ffff447224 */ /* 0x000fe200078e0012 */
[C---:B------:R-:W-:Y:S02]  /*10dd0*/  FSETP.GEU.AND P3, PT, |R71|.reuse, 1.469367938527859385e-39, PT ;  /* 0x001000004700780b */ /* 0x040fe40003f6e200 */
[----:B------:R-:W-:-:S02]  /*10de0*/  LOP3.LUT R23, R71, 0x7ff00000, RZ, 0xc0, !PT ;  /* 0x7ff0000047177812 */ /* 0x000fc400078ec0ff */
[----:B------:R-:W-:Y:S01]  /*10df0*/  LOP3.LUT R77, R19, 0x7ff00000, RZ, 0xc0, !PT ;  /* 0x7ff00000134d7812 */ /* 0x000fe200078ec0ff */
[----:B------:R-:W-:-:S03]  /*10e00*/  @!P1 DMUL R68, R18, 8.98846567431157953865e+307 ;  /* 0x7fe0000012449828 */ /* 0x000fc60000000000 */
[----:B------:R-:W-:-:S03]  /*10e10*/  ISETP.GE.U32.AND P2, PT, R23, R77, PT ;  /* 0x0000004d1700720c */ /* 0x000fc60003f46070 */
[----:B------:R-:W0:Y:S02]  /*10e20*/  MUFU.RCP64H R75, R69 ;  /* 0x00000045004b7308 */ /* 0x000e240000001800 */
[----:B0-----:R-:W-:-:S08]  /*10e30*/  DFMA R72, R74, -R68, 1 ;  /* 0x3ff000004a48742b */ /* 0x001fd00000000844 */
[----:B------:R-:W-:-:S08]  /*10e40*/  DFMA R72, R72, R72, R72 ;  /* 0x000000484848722b */ /* 0x000fd00000000048 */
[----:B------:R-:W-:Y:S01]  /*10e50*/  DFMA R74, R74, R72, R74 ;  /* 0x000000484a4a722b */ /* 0x000fe2000000004a */
[----:B------:R-:W-:-:S04]  /*10e60*/  @!P3 LOP3.LUT R72, R19, 0x7ff00000, RZ, 0xc0, !PT ;  /* 0x7ff000001348b812 */ /* 0x000fc800078ec0ff */
[----:B------:R-:W-:Y:S02]  /*10e70*/  @!P3 ISETP.GE.U32.AND P4, PT, R23, R72, PT ;  /* 0x000000481700b20c */ /* 0x000fe40003f86070 */
[C---:B------:R-:W-:Y:S02]  /*10e80*/  SEL R72, R76.reuse, 0x63400000, !P2 ;  /* 0x634000004c487807 */ /* 0x040fe40005000000 */
[----:B------:R-:W-:Y:S02]  /*10e90*/  @!P3 SEL R78, R76, 0x63400000, !P4 ;  /* 0x634000004c4eb807 */ /* 0x000fe40006000000 */
[--C-:B------:R-:W-:Y:S01]  /*10ea0*/  LOP3.LUT R73, R72, 0x800fffff, R71.reuse, 0xf8, !PT ;  /* 0x800fffff48497812 */ /* 0x100fe200078ef847 */
[----:B------:R-:W-:Y:S01]  /*10eb0*/  IMAD.MOV.U32 R72, RZ, RZ, R70 ;  /* 0x000000ffff487224 */ /* 0x000fe200078e0046 */
[----:B------:R-:W-:-:S04]  /*10ec0*/  @!P3 LOP3.LUT R78, R78, 0x80000000, R71, 0xf8, !PT ;  /* 0x800000004e4eb812 */ /* 0x000fc800078ef847 */
[----:B------:R-:W-:Y:S02]  /*10ed0*/  @!P3 LOP3.LUT R79, R78, 0x100000, RZ, 0xfc, !PT ;  /* 0x001000004e4fb812 */ /* 0x000fe400078efcff */
[----:B------:R-:W-:-:S06]  /*10ee0*/  @!P3 MOV R78, RZ ;  /* 0x000000ff004eb202 */ /* 0x000fcc0000000f00 */
[----:B------:R-:W-:Y:S02]  /*10ef0*/  @!P3 DFMA R72, R72, 2, -R78 ;  /* 0x400000004848b82b */ /* 0x000fe4000000084e */
[----:B------:R-:W-:-:S08]  /*10f00*/  DFMA R78, R74, -R68, 1 ;  /* 0x3ff000004a4e742b */ /* 0x000fd00000000844 */
[----:B------:R-:W-:-:S08]  /*10f10*/  DFMA R74, R74, R78, R74 ;  /* 0x0000004e4a4a722b */ /* 0x000fd0000000004a */
[----:B------:R-:W-:-:S08]  /*10f20*/  DMUL R78, R74, R72 ;  /* 0x000000484a4e7228 */ /* 0x000fd00000000000 */
[----:B------:R-:W-:-:S08]  /*10f30*/  DFMA R80, R78, -R68, R72 ;  /* 0x800000444e50722b */ /* 0x000fd00000000048 */
[----:B------:R-:W-:Y:S01]  /*10f40*/  DFMA R74, R74, R80, R78 ;  /* 0x000000504a4a722b */ /* 0x000fe2000000004e */
[----:B------:R-:W-:Y:S01]  /*10f50*/  IMAD.MOV.U32 R78, RZ, RZ, R23 ;  /* 0x000000ffff4e7224 */ /* 0x000fe200078e0017 */
[----:B------:R-:W-:Y:S01]  /*10f60*/  @!P3 LOP3.LUT R78, R73, 0x7ff00000, RZ, 0xc0, !PT ;  /* 0x7ff00000494eb812 */ /* 0x000fe200078ec0ff */
[----:B------:R-:W-:Y:S01]  /*10f70*/  IMAD.MOV.U32 R79, RZ, RZ, R77 ;  /* 0x000000ffff4f7224 */ /* 0x000fe200078e004d */
[----:B------:R-:W-:Y:S02]  /*10f80*/  @!P1 LOP3.LUT R79, R69, 0x7ff00000, RZ, 0xc0, !PT ;  /* 0x7ff00000454f9812 */ /* 0x000fe400078ec0ff */
[----:B------:R-:W-:-:S04]  /*10f90*/  IADD3 R77, PT, PT, R78, -0x1, RZ ;  /* 0xffffffff4e4d7810 */ /* 0x000fc80007ffe0ff */
[----:B------:R-:W-:Y:S01]  /*10fa0*/  ISETP.GT.U32.AND P1, PT, R77, 0x7feffffe, PT ;  /* 0x7feffffe4d00780c */ /* 0x000fe20003f24070 */
[----:B------:R-:W-:-:S05]  /*10fb0*/  VIADD R77, R79, 0xffffffff ;  /* 0xffffffff4f4d7836 */ /* 0x000fca0000000000 */
[----:B------:R-:W-:-:S13]  /*10fc0*/  ISETP.GT.U32.OR P1, PT, R77, 0x7feffffe, P1 ;  /* 0x7feffffe4d00780c */ /* 0x000fda0000f24470 */
[----:B------:R-:W-:Y:S05]  /*10fd0*/  @P1 BRA `(.L_x_249) ;  /* 0x0000000000741947 */ /* 0x000fea0003800000 */
[----:B------:R-:W-:-:S04]  /*10fe0*/  LOP3.LUT R70, R19, 0x7ff00000, RZ, 0xc0, !PT ;  /* 0x7ff0000013467812 */ /* 0x000fc800078ec0ff */
[CC--:B------:R-:W-:Y:S02]  /*10ff0*/  ISETP.GE.U32.AND P1, PT, R23.reuse, R70.reuse, PT ;  /* 0x000000461700720c */ /* 0x0c0fe40003f26070 */
[----:B------:R-:W-:Y:S01]  /*11000*/  VIADDMNMX R23, R23, -R70, 0xb9600000, !PT ;  /* 0xb960000017177446 */ /* 0x000fe20007800946 */
[----:B------:R-:W-:Y:S01]  /*11010*/  IMAD.MOV.U32 R70, RZ, RZ, RZ ;  /* 0x000000ffff467224 */ /* 0x000fe200078e00ff */
[----:B------:R-:W-:Y:S02]  /*11020*/  SEL R76, R76, 0x63400000, !P1 ;  /* 0x634000004c4c7807 */ /* 0x000fe40004800000 */
[----:B------:R-:W-:-:S05]  /*11030*/  VIMNMX R23, PT, PT, R23, 0x46a00000, PT ;  /* 0x46a0000017177848 */ /* 0x000fca0003fe0100 */
[----:B------:R-:W-:-:S05]  /*11040*/  IMAD.IADD R23, R23, 0x1, -R76 ;  /* 0x0000000117177824 */ /* 0x000fca00078e0a4c */
[----:B------:R-:W-:-:S06]  /*11050*/  IADD3 R71, PT, PT, R23, 0x7fe00000, RZ ;  /* 0x7fe0000017477810 */ /* 0x000fcc0007ffe0ff */
[----:B------:R-:W-:-:S10]  /*11060*/  DMUL R76, R74, R70 ;  /* 0x000000464a4c7228 */ /* 0x000fd40000000000 */
[----:B------:R-:W-:-:S13]  /*11070*/  FSETP.GTU.AND P1, PT, |R77|, 1.469367938527859385e-39, PT ;  /* 0x001000004d00780b */ /* 0x000fda0003f2c200 */
[----:B------:R-:W-:Y:S05]  /*11080*/  @P1 BRA `(.L_x_250) ;  /* 0x0000000000a81947 */ /* 0x000fea0003800000 */
[----:B------:R-:W-:Y:S01]  /*11090*/  DFMA R68, R74, -R68, R72 ;  /* 0x800000444a44722b */ /* 0x000fe20000000048 */
[----:B------:R-:W-:-:S09]  /*110a0*/  IMAD.MOV.U32 R70, RZ, RZ, RZ ;  /* 0x000000ffff467224 */ /* 0x000fd200078e00ff */
[C---:B------:R-:W-:Y:S02]  /*110b0*/  FSETP.NEU.AND P1, PT, R69.reuse, RZ, PT ;  /* 0x000000ff4500720b */ /* 0x040fe40003f2d000 */
[----:B------:R-:W-:-:S04]  /*110c0*/  LOP3.LUT R68, R69, 0x80000000, R19, 0x48, !PT ;  /* 0x8000000045447812 */ /* 0x000fc800078e4813 */
[----:B------:R-:W-:-:S07]  /*110d0*/  LOP3.LUT R71, R68, R71, RZ, 0xfc, !PT ;  /* 0x0000004744477212 */ /* 0x000fce00078efcff */
[----:B------:R-:W-:Y:S05]  /*110e0*/  @!P1 BRA `(.L_x_250) ;  /* 0x0000000000909947 */ /* 0x000fea0003800000 */
[C---:B------:R-:W-:Y:S01]  /*110f0*/  IADD3 R19, PT, PT, -R23.reuse, RZ, RZ ;  /* 0x000000ff17137210 */ /* 0x040fe20007ffe1ff */
[----:B------:R-:W-:Y:S01]  /*11100*/  IMAD.MOV.U32 R18, RZ, RZ, RZ ;  /* 0x000000ffff127224 */ /* 0x000fe200078e00ff */
[----:B------:R-:W-:Y:S01]  /*11110*/  DMUL.RP R70, R74, R70 ;  /* 0x000000464a467228 */ /* 0x000fe20000008000 */
[----:B------:R-:W-:-:S04]  /*11120*/  IADD3 R23, PT, PT, -R23, -0x43300000, RZ ;  /* 0xbcd0000017177810 */ /* 0x000fc80007ffe1ff */
[----:B------:R-:W-:-:S05]  /*11130*/  DFMA R18, R76, -R18, R74 ;  /* 0x800000124c12722b */ /* 0x000fca000000004a */
[----:B------:R-:W-:-:S05]  /*11140*/  LOP3.LUT R68, R71, R68, RZ, 0x3c, !PT ;  /* 0x0000004447447212 */ /* 0x000fca00078e3cff */
[----:B------:R-:W-:-:S04]  /*11150*/  FSETP.NEU.AND P1, PT, |R19|, R23, PT ;  /* 0x000000171300720b */ /* 0x000fc80003f2d200 */
[----:B------:R-:W-:Y:S02]  /*11160*/  FSEL R70, R70, R76, !P1 ;  /* 0x0000004c46467208 */ /* 0x000fe40004800000 */
[----:B------:R-:W-:-:S03]  /*11170*/  FSEL R68, R68, R77, !P1 ;  /* 0x0000004d44447208 */ /* 0x000fc60004800000 */
[----:B------:R-:W-:Y:S01]  /*11180*/  IMAD.MOV.U32 R76, RZ, RZ, R70 ;  /* 0x000000ffff4c7224 */ /* 0x000fe200078e0046 */
[----:B------:R-:W-:Y:S01]  /*11190*/  MOV R77, R68 ;  /* 0x00000044004d7202 */ /* 0x000fe20000000f00 */
[----:B------:R-:W-:Y:S06]  /*111a0*/  BRA `(.L_x_250) ;  /* 0x0000000000607947 */ /* 0x000fec0003800000 */
.L_x_249:
[----:B------:R-:W-:-:S14]  /*111b0*/  DSETP.NAN.AND P1, PT, R70, R70, PT ;  /* 0x000000464600722a */ /* 0x000fdc0003f28000 */
[----:B------:R-:W-:Y:S05]  /*111c0*/  @P1 BRA `(.L_x_251) ;  /* 0x00000000004c1947 */ /* 0x000fea0003800000 */
[----:B------:R-:W-:-:S14]  /*111d0*/  DSETP.NAN.AND P1, PT, R18, R18, PT ;  /* 0x000000121200722a */ /* 0x000fdc0003f28000 */
[----:B------:R-:W-:Y:S05]  /*111e0*/  @P1 BRA `(.L_x_252) ;  /* 0x0000000000341947 */ /* 0x000fea0003800000 */
[----:B------:R-:W-:Y:S01]  /*111f0*/  ISETP.NE.AND P1, PT, R78, R79, PT ;  /* 0x0000004f4e00720c */ /* 0x000fe20003f25270 */
[----:B------:R-:W-:Y:S02]  /*11200*/  IMAD.MOV.U32 R76, RZ, RZ, 0x0 ;  /* 0x00000000ff4c7424 */ /* 0x000fe400078e00ff */
[----:B------:R-:W-:-:S10]  /*11210*/  IMAD.MOV.U32 R77, RZ, RZ, -0x80000 ;  /* 0xfff80000ff4d7424 */ /* 0x000fd400078e00ff */
[----:B------:R-:W-:Y:S05]  /*11220*/  @!P1 BRA `(.L_x_250) ;  /* 0x0000000000409947 */ /* 0x000fea0003800000 */
[----:B------:R-:W-:Y:S02]  /*11230*/  ISETP.NE.AND P1, PT, R78, 0x7ff00000, PT ;  /* 0x7ff000004e00780c */ /* 0x000fe40003f25270 */
[----:B------:R-:W-:Y:S02]  /*11240*/  LOP3.LUT R18, R71, 0x80000000, R19, 0x48, !PT ;  /* 0x8000000047127812 */ /* 0x000fe400078e4813 */
[----:B------:R-:W-:-:S13]  /*11250*/  ISETP.EQ.OR P1, PT, R79, RZ, !P1 ;  /* 0x000000ff4f00720c */ /* 0x000fda0004f22670 */
[----:B------:R-:W-:Y:S01]  /*11260*/  @P1 LOP3.LUT R19, R18, 0x7ff00000, RZ, 0xfc, !PT ;  /* 0x7ff0000012131812 */ /* 0x000fe200078efcff */
[----:B------:R-:W-:Y:S01]  /*11270*/  @!P1 IMAD.MOV.U32 R77, RZ, RZ, R18 ;  /* 0x000000ffff4d9224 */ /* 0x000fe200078e0012 */
[----:B------:R-:W-:Y:S01]  /*11280*/  @!P1 MOV R76, RZ ;  /* 0x000000ff004c9202 */ /* 0x000fe20000000f00 */
[----:B------:R-:W-:Y:S01]  /*11290*/  @P1 IMAD.MOV.U32 R76, RZ, RZ, RZ ;  /* 0x000000ffff4c1224 */ /* 0x000fe200078e00ff */
[----:B------:R-:W-:Y:S01]  /*112a0*/  @P1 MOV R77, R19 ;  /* 0x00000013004d1202 */ /* 0x000fe20000000f00 */
[----:B------:R-:W-:Y:S06]  /*112b0*/  BRA `(.L_x_250) ;  /* 0x00000000001c7947 */ /* 0x000fec0003800000 */
.L_x_252:
[----:B------:R-:W-:-:S05]  /*112c0*/  LOP3.LUT R76, R19, 0x80000, RZ, 0xfc, !PT ;  /* 0x00080000134c7812 */ /* 0x000fca00078efcff */
[----:B------:R-:W-:Y:S02]  /*112d0*/  IMAD.MOV.U32 R77, RZ, RZ, R76 ;  /* 0x000000ffff4d7224 */ /* 0x000fe400078e004c */
[----:B------:R-:W-:Y:S01]  /*112e0*/  IMAD.MOV.U32 R76, RZ, RZ, R18 ;  /* 0x000000ffff4c7224 */ /* 0x000fe200078e0012 */
[----:B------:R-:W-:Y:S06]  /*112f0*/  BRA `(.L_x_250) ;  /* 0x00000000000c7947 */ /* 0x000fec0003800000 */
.L_x_251:
[----:B------:R-:W-:-:S04]  /*11300*/  LOP3.LUT R76, R71, 0x80000, RZ, 0xfc, !PT ;  /* 0x00080000474c7812 */ /* 0x000fc800078efcff */
[----:B------:R-:W-:Y:S01]  /*11310*/  MOV R77, R76 ;  /* 0x0000004c004d7202 */ /* 0x000fe20000000f00 */
[----:B------:R-:W-:-:S07]  /*11320*/  IMAD.MOV.U32 R76, RZ, RZ, R70 ;  /* 0x000000ffff4c7224 */ /* 0x000fce00078e0046 */
.L_x_250:
[----:B------:R-:W-:Y:S05]  /*11330*/  BSYNC.RECONVERGENT B0 ;  /* 0x0000000000007941 */ /* 0x000fea0003800200 */
.L_x_248:
[----:B------:R-:W-:Y:S02]  /*11340*/  HFMA2 R19, -RZ, RZ, 0, 0 ;  /* 0x00000000ff137431 */ /* 0x000fe400000001ff */
[----:B------:R-:W-:-:S04]  /*11350*/  IMAD.MOV.U32 R18, RZ, RZ, R3 ;  /* 0x000000ffff127224 */ /* 0x000fc800078e0003 */
[----:B------:R-:W-:Y:S05]  /*11360*/  RET.REL.NODEC R18 `(_Z16calcul_componentPdS_S_S_S_S_S_S_S_S_S_S_Pi) ;  /* 0xfffffeec12247950 */ /* 0x000fea0003c3ffff */
        .weak           $__internal_1_$__cuda_sm20_dsqrt_rn_f64_mediumpath_v1
        .type           $__internal_1_$__cuda_sm20_dsqrt_rn_f64_mediumpath_v1,@function
        .size           $__internal_1_$__cuda_sm20_dsqrt_rn_f64_mediumpath_v1,(.L_x_427 - $__internal_1_$__cuda_sm20_dsqrt_rn_f64_mediumpath_v1)
$__internal_1_$__cuda_sm20_dsqrt_rn_f64_mediumpath_v1:
[----:B------:R-:W-:Y:S01]  /*11370*/  ISETP.GE.U32.AND P1, PT, R23, -0x3400000, PT ;  /* 0xfcc000001700780c */ /* 0x000fe20003f26070 */
[----:B------:R-:W-:Y:S01]  /*11380*/  BSSY.RECONVERGENT B1, `(.L_x_253) ;  /* 0x0000024000017945 */ /* 0x000fe20003800200 */
[----:B------:R-:W-:-:S11]  /*11390*/  IMAD.MOV.U32 R68, RZ, RZ, R3 ;  /* 0x000000ffff447224 */ /* 0x000fd600078e0003 */
[----:B------:R-:W-:Y:S05]  /*113a0*/  @!P1 BRA `(.L_x_254) ;  /* 0x0000000000209947 */ /* 0x000fea0003800000 */
[----:B------:R-:W-:-:S10]  /*113b0*/  DFMA.RM R18, R70, R18, R72 ;  /* 0x000000124612722b */ /* 0x000fd40000004048 */
[----:B------:R-:W-:-:S05]  /*113c0*/  IADD3 R70, P1, PT, R18, 0x1, RZ ;  /* 0x0000000112467810 */ /* 0x000fca0007f3e0ff */
[----:B------:R-:W-:-:S06]  /*113d0*/  IMAD.X R71, RZ, RZ, R19, P1 ;  /* 0x000000ffff477224 */ /* 0x000fcc00008e0613 */
[----:B------:R-:W-:-:S08]  /*113e0*/  DFMA.RP R68, -R18, R70, R68 ;  /* 0x000000461244722b */ /* 0x000fd00000008144 */
[----:B------:R-:W-:-:S06]  /*113f0*/  DSETP.GT.AND P1, PT, R68, RZ, PT ;  /* 0x000000ff4400722a */ /* 0x000fcc0003f24000 */
[----:B------:R-:W-:Y:S02]  /*11400*/  FSEL R18, R70, R18, P1 ;  /* 0x0000001246127208 */ /* 0x000fe40000800000 */
[----:B------:R-:W-:Y:S01]  /*11410*/  FSEL R19, R71, R19, P1 ;  /* 0x0000001347137208 */ /* 0x000fe20000800000 */
[----:B------:R-:W-:Y:S06]  /*11420*/  BRA `(.L_x_255) ;  /* 0x0000000000647947 */ /* 0x000fec0003800000 */
.L_x_254:
[----:B------:R-:W-:-:S14]  /*11430*/  DSETP.NE.AND P1, PT, R68, RZ, PT ;  /* 0x000000ff4400722a */ /* 0x000fdc0003f25000 */
[----:B------:R-:W-:Y:S05]  /*11440*/  @!P1 BRA `(.L_x_256) ;  /* 0x0000000000589947 */ /* 0x000fea0003800000 */
[----:B------:R-:W-:-:S13]  /*11450*/  ISETP.GE.AND P1, PT, R69, RZ, PT ;  /* 0x000000ff4500720c */ /* 0x000fda0003f26270 */
[----:B------:R-:W-:Y:S01]  /*11460*/  @!P1 MOV R18, 0x0 ;  /* 0x0000000000129802 */ /* 0x000fe20000000f00 */
[----:B------:R-:W-:Y:S01]  /*11470*/  @!P1 IMAD.MOV.U32 R19, RZ, RZ, -0x80000 ;  /* 0xfff80000ff139424 */ /* 0x000fe200078e00ff */
[----:B------:R-:W-:Y:S06]  /*11480*/  @!P1 BRA `(.L_x_255) ;  /* 0x00000000004c9947 */ /* 0x000fec0003800000 */
[----:B------:R-:W-:-:S13]  /*11490*/  ISETP.GT.AND P1, PT, R69, 0x7fefffff, PT ;  /* 0x7fefffff4500780c */ /* 0x000fda0003f24270 */
[----:B------:R-:W-:Y:S05]  /*114a0*/  @P1 BRA `(.L_x_256) ;  /* 0x0000000000401947 */ /* 0x000fea0003800000 */
[----:B------:R-:W-:Y:S01]  /*114b0*/  DMUL R18, R68, 8.11296384146066816958e+31 ;  /* 0x4690000044127828 */ /* 0x000fe20000000000 */
[----:B------:R-:W-:Y:S01]  /*114c0*/  MOV R72, 0x0 ;  /* 0x0000000000487802 */ /* 0x000fe20000000f00 */
[----:B------:R-:W-:Y:S02]  /*114d0*/  IMAD.MOV.U32 R68, RZ, RZ, RZ ;  /* 0x000000ffff447224 */ /* 0x000fe400078e00ff */
[----:B------:R-:W-:Y:S02]  /*114e0*/  IMAD.MOV.U32 R73, RZ, RZ, 0x3fd80000 ;  /* 0x3fd80000ff497424 */ /* 0x000fe400078e00ff */
[----:B------:R-:W0:Y:S02]  /*114f0*/  MUFU.RSQ64H R69, R19 ;  /* 0x0000001300457308 */ /* 0x000e240000001c00 */
[----:B0-----:R-:W-:-:S08]  /*11500*/  DMUL R70, R68, R68 ;  /* 0x0000004444467228 */ /* 0x001fd00000000000 */
[----:B------:R-:W-:-:S08]  /*11510*/  DFMA R70, R18, -R70, 1 ;  /* 0x3ff000001246742b */ /* 0x000fd00000000846 */
[----:B------:R-:W-:Y:S02]  /*11520*/  DFMA R72, R70, R72, 0.5 ;  /* 0x3fe000004648742b */ /* 0x000fe40000000048 */
[----:B------:R-:W-:-:S08]  /*11530*/  DMUL R70, R68, R70 ;  /* 0x0000004644467228 */ /* 0x000fd00000000000 */
[----:B------:R-:W-:-:S08]  /*11540*/  DFMA R70, R72, R70, R68 ;  /* 0x000000464846722b */ /* 0x000fd00000000044 */
[----:B------:R-:W-:Y:S02]  /*11550*/  DMUL R68, R18, R70 ;  /* 0x0000004612447228 */ /* 0x000fe40000000000 */
[----:B------:R-:W-:-:S06]  /*11560*/  VIADD R71, R71, 0xfff00000 ;  /* 0xfff0000047477836 */ /* 0x000fcc0000000000 */
[----:B------:R-:W-:-:S08]  /*11570*/  DFMA R18, R68, -R68, R18 ;  /* 0x800000444412722b */ /* 0x000fd00000000012 */
[----:B------:R-:W-:-:S10]  /*11580*/  DFMA R18, R70, R18, R68 ;  /* 0x000000124612722b */ /* 0x000fd40000000044 */
[----:B------:R-:W-:Y:S01]  /*11590*/  IADD3 R19, PT, PT, R19, -0x3500000, RZ ;  /* 0xfcb0000013137810 */ /* 0x000fe20007ffe0ff */
[----:B------:R-:W-:Y:S06]  /*115a0*/  BRA `(.L_x_255) ;  /* 0x0000000000047947 */ /* 0x000fec0003800000 */
.L_x_256:
[----:B------:R-:W-:-:S11]  /*115b0*/  DADD R18, R68, R68 ;  /* 0x0000000044127229 */ /* 0x000fd60000000044 */
.L_x_255:
[----:B------:R-:W-:Y:S05]  /*115c0*/  BSYNC.RECONVERGENT B1 ;  /* 0x0000000000017941 */ /* 0x000fea0003800200 */
.L_x_253:
[----:B------:R-:W-:Y:S01]  /*115d0*/  IMAD.MOV.U32 R3, RZ, RZ, R18 ;  /* 0x000000ffff037224 */ /* 0x000fe200078e0012 */
[----:B------:R-:W-:Y:S01]  /*115e0*/  MOV R18, R74 ;  /* 0x0000004a00127202 */ /* 0x000fe20000000f00 */
[----:B------:R-:W-:Y:S02]  /*115f0*/  IMAD.MOV.U32 R68, RZ, RZ, R19 ;  /* 0x000000ffff447224 */ /* 0x000fe400078e0013 */
[----:B------:R-:W-:-:S04]  /*11600*/  IMAD.MOV.U32 R19, RZ, RZ, 0x0 ;  /* 0x00000000ff137424 */ /* 0x000fc800078e00ff */
[----:B------:R-:W-:Y:S05]  /*11610*/  RET.REL.NODEC R18 `(_Z16calcul_componentPdS_S_S_S_S_S_S_S_S_S_S_Pi) ;  /* 0xfffffee812787950 */ /* 0x000fea0003c3ffff */
.L_x_257:
[----:B------:R-:W-:-:S00]  /*11620*/  BRA `(.L_x_257) ;  /* 0xfffffffc00fc7947 */ /* 0x000fc0000383ffff */
[----:B------:R-:W-:-:S00]  /*11630*/  NOP ;  /* 0x0000000000007918 */ /* 0x000fc00000000000 */
        /* <DEDUP_REMOVED lines=12> */
.L_x_427:


//--------------------- .text._Z6calculPdS_S_S_S_S_S_S_Pi --------------------------
	.section	.text._Z6calculPdS_S_S_S_S_S_S_Pi,"ax",@progbits
	.align	128
        .global         _Z6calculPdS_S_S_S_S_S_S_Pi
        .type           _Z6calculPdS_S_S_S_S_S_S_Pi,@function
        .size           _Z6calculPdS_S_S_S_S_S_S_Pi,(.L_x_429 - _Z6calculPdS_S_S_S_S_S_S_Pi)
        .other          _Z6calculPdS_S_S_S_S_S_S_Pi,@"STO_CUDA_ENTRY STV_DEFAULT"
_Z6calculPdS_S_S_S_S_S_S_Pi:
.text._Z6calculPdS_S_S_S_S_S_S_Pi:
[----:B------:R-:W0:Y:S08]  /*0000*/  LDC R1, c[0x0][0x37c] ;  /* 0x0000df00ff017b82 */ /* 0x000e300000000800 */
[----:B------:R-:W1:Y:S01]  /*0010*/  LDC.64 R2, c[0x0][0x3c0] ;  /* 0x0000f000ff027b82 */ /* 0x000e620000000a00 */
[----:B------:R-:W1:Y:S02]  /*0020*/  LDCU.64 UR36, c[0x0][0x358] ;  /* 0x00006b00ff2477ac */ /* 0x000e640008000a00 */
[----:B-1----:R-:W2:Y:S05]  /*0030*/  LDG.E R0, desc[UR36][R2.64] ;  /* 0x0000002402007981 */ /* 0x002eaa000c1e1900 */
[----:B------:R-:W1:Y:S01]  /*0040*/  S2UR UR4, SR_CTAID.X ;  /* 0x00000000000479c3 */ /* 0x000e620000002500 */
[----:B------:R-:W1:Y:S07]  /*0050*/  S2R R4, SR_TID.X ;  /* 0x0000000000047919 */ /* 0x000e6e0000002100 */
[----:B------:R-:W1:Y:S02]  /*0060*/  LDC R28, c[0x0][0x360] ;  /* 0x0000d800ff1c7b82 */ /* 0x000e640000000800 */
[----:B-1----:R-:W-:-:S05]  /*0070*/  IMAD R28, R28, UR4, R4 ;  /* 0x000000041c1c7c24 */ /* 0x002fca000f8e0204 */
[----:B--2---:R-:W-:-:S04]  /*0080*/  ISETP.GE.AND P0, PT, R28, R0, PT ;  /* 0x000000001c00720c */ /* 0x004fc80003f06270 */
[----:B------:R-:W-:-:S13]  /*0090*/  ISETP.EQ.OR P0, PT, R28, RZ, P0 ;  /* 0x000000ff1c00720c */ /* 0x000fda0000702670 */
[----:B0-----:R-:W-:Y:S05]  /*00a0*/  @P0 EXIT ;  /* 0x000000000000094d */ /* 0x001fea0003800000 */
[----:B------:R-:W-:-:S05]  /*00b0*/  VIADD R4, R0, 0xffffffff ;  /* 0xffffffff00047836 */ /* 0x000fca0000000000 */
[----:B------:R-:W-:-:S13]  /*00c0*/  ISETP.NE.AND P0, PT, R28, R4, PT ;  /* 0x000000041c00720c */ /* 0x000fda0003f05270 */
[----:B------:R-:W-:Y:S05]  /*00d0*/  @P0 BRA `(.L_x_258) ;  /* 0x0000000000540947 */ /* 0x000fea0003800000 */
[----:B------:R-:W0:Y:S08]  /*00e0*/  LDC.64 R4, c[0x0][0x380] ;  /* 0x0000e000ff047b82 */ /* 0x000e300000000a00 */
[----:B------:R-:W1:Y:S01]  /*00f0*/  LDC.64 R6, c[0x0][0x398] ;  /* 0x0000e600ff067b82 */ /* 0x000e620000000a00 */
[----:B0-----:R-:W-:-:S06]  /*0100*/  IMAD.WIDE R4, R0, 0x8, R4 ;  /* 0x0000000800047825 */ /* 0x001fcc00078e0204 */
[----:B------:R-:W2:Y:S01]  /*0110*/  LDG.E.64 R4, desc[UR36][R4.64+-0x10] ;  /* 0xfffff02404047981 */ /* 0x000ea2000c1e1b00 */
[----:B-1----:R-:W-:Y:S02]  /*0120*/  IMAD.WIDE R28, R28, 0x8, R6 ;  /* 0x000000081c1c7825 */ /* 0x002fe400078e0206 */
[----:B------:R-:W0:Y:S03]  /*0130*/  LDC.64 R6, c[0x0][0x3a8] ;  /* 0x0000ea00ff067b82 */ /* 0x000e260000000a00 */
[----:B--2---:R1:W-:Y:S04]  /*0140*/  STG.E.64 desc[UR36][R28.64], R4 ;  /* 0x000000041c007986 */ /* 0x0043e8000c101b24 */
[----:B------:R-:W2:Y:S01]  /*0150*/  LDG.E R0, desc[UR36][R2.64] ;  /* 0x0000002402007981 */ /* 0x000ea2000c1e1900 */
[----:B-1----:R-:W2:Y:S02]  /*0160*/  LDC.64 R4, c[0x0][0x390] ;  /* 0x0000e400ff047b82 */ /* 0x002ea40000000a00 */
[----:B--2---:R-:W-:-:S06]  /*0170*/  IMAD.WIDE R4, R0, 0x8, R4 ;  /* 0x0000000800047825 */ /* 0x004fcc00078e0204 */
[----:B------:R-:W2:Y:S01]  /*0180*/  LDG.E.64 R4, desc[UR36][R4.64+-0x10] ;  /* 0xfffff02404047981 */ /* 0x000ea2000c1e1b00 */
[----:B0-----:R-:W-:-:S05]  /*0190*/  IMAD.WIDE R6, R0, 0x8, R6 ;  /* 0x0000000800067825 */ /* 0x001fca00078e0206 */
[----:B--2---:R0:W-:Y:S04]  /*01a0*/  STG.E.64 desc[UR36][R6.64+-0x8], R4 ;  /* 0xfffff80406007986 */ /* 0x0041e8000c101b24 */
[----:B------:R1:W2:Y:S02]  /*01b0*/  LDG.E R0, desc[UR36][R2.64] ;  /* 0x0000002402007981 */ /* 0x0002a4000c1e1900 */
[----:B-1----:R-:W2:Y:S08]  /*01c0*/  LDC.64 R2, c[0x0][0x388] ;  /* 0x0000e200ff027b82 */ /* 0x002eb00000000a00 */
[----:B0-----:R-:W0:Y:S01]  /*01d0*/  LDC.64 R4, c[0x0][0x3a0] ;  /* 0x0000e800ff047b82 */ /* 0x001e220000000a00 */
[----:B--2---:R-:W-:-:S06]  /*01e0*/  IMAD.WIDE R2, R0, 0x8, R2 ;  /* 0x0000000800027825 */ /* 0x004fcc00078e0202 */
[----:B------:R-:W2:Y:S01]  /*01f0*/  LDG.E.64 R2, desc[UR36][R2.64+-0x10] ;  /* 0xfffff02402027981 */ /* 0x000ea2000c1e1b00 */
[----:B0-----:R-:W-:-:S05]  /*0200*/  IMAD.WIDE R4, R0, 0x8, R4 ;  /* 0x0000000800047825 */ /* 0x001fca00078e0204 */
[----:B--2---:R-:W-:Y:S01]  /*0210*/  STG.E.64 desc[UR36][R4.64+-0x8], R2 ;  /* 0xfffff80204007986 */ /* 0x004fe2000c101b24 */
[----:B------:R-:W-:Y:S05]  /*0220*/  EXIT ;  /* 0x000000000000794d */ /* 0x000fea0003800000 */
.L_x_258:
[----:B------:R-:W0:Y:S08]  /*0230*/  LDC.64 R20, c[0x0][0x380] ;  /* 0x0000e000ff147b82 */ /* 0x000e300000000a00 */
[----:B------:R-:W1:Y:S08]  /*0240*/  LDC.64 R30, c[0x0][0x390] ;  /* 0x0000e400ff1e7b82 */ /* 0x000e700000000a00 */
[----:B------:R-:W2:Y:S01]  /*0250*/  LDC.64 R16, c[0x0][0x388] ;  /* 0x0000e200ff107b82 */ /* 0x000ea20000000a00 */
[----:B0-----:R-:W-:-:S05]  /*0260*/  IMAD.WIDE R20, R28, 0x8, R20 ;  /* 0x000000081c147825 */ /* 0x001fca00078e0214 */
[----:B------:R-:W3:Y:S01]  /*0270*/  LDG.E.64 R24, desc[UR36][R20.64] ;  /* 0x0000002414187981 */ /* 0x000ee2000c1e1b00 */
[----:B-1----:R-:W-:-:S03]  /*0280*/  IMAD.WIDE R30, R28, 0x8, R30 ;  /* 0x000000081c1e7825 */ /* 0x002fc600078e021e */
[----:B------:R-:W4:Y:S04]  /*0290*/  LDG.E.64 R52, desc[UR36][R20.64+0x8] ;  /* 0x0000082414347981 */ /* 0x000f28000c1e1b00 */
[----:B------:R-:W4:Y:S01]  /*02a0*/  LDG.E.64 R18, desc[UR36][R30.64] ;  /* 0x000000241e127981 */ /* 0x000f22000c1e1b00 */
[----:B--2---:R-:W-:-:S03]  /*02b0*/  IMAD.WIDE R16, R28, 0x8, R16 ;  /* 0x000000081c107825 */ /* 0x004fc600078e0210 */
[----:B------:R-:W2:Y:S04]  /*02c0*/  LDG.E.64 R46, desc[UR36][R30.64+0x8] ;  /* 0x000008241e2e7981 */ /* 0x000ea8000c1e1b00 */
[----:B------:R-:W2:Y:S04]  /*02d0*/  LDG.E.64 R22, desc[UR36][R16.64] ;  /* 0x0000002410167981 */ /* 0x000ea8000c1e1b00 */
[----:B------:R-:W2:Y:S04]  /*02e0*/  LDG.E.64 R40, desc[UR36][R16.64+0x8] ;  /* 0x0000082410287981 */ /* 0x000ea8000c1e1b00 */
[----:B------:R-:W5:Y:S04]  /*02f0*/  LDG.E.64 R20, desc[UR36][R20.64+-0x8] ;  /* 0xfffff82414147981 */ /* 0x000f68000c1e1b00 */
[----:B------:R-:W5:Y:S04]  /*0300*/  LDG.E.64 R30, desc[UR36][R30.64+-0x8] ;  /* 0xfffff8241e1e7981 */ /* 0x000f68000c1e1b00 */
[----:B------:R-:W5:Y:S01]  /*0310*/  LDG.E.64 R16, desc[UR36][R16.64+-0x8] ;  /* 0xfffff82410107981 */ /* 0x000f62000c1e1b00 */
[----:B------:R-:W-:Y:S01]  /*0320*/  VIADD R0, R0, 0xfffffffe ;  /* 0xfffffffe00007836 */ /* 0x000fe20000000000 */
[----:B------:R-:W0:Y:S04]  /*0330*/  I2F.F64 R26, R28 ;  /* 0x0000001c001a7312 */ /* 0x000e280000201c00 */
[----:B------:R-:W-:-:S04]  /*0340*/  ISETP.GE.AND P0, PT, R28, R0, PT ;  /* 0x000000001c00720c */ /* 0x000fc80003f06270 */
[----:B------:R-:W-:Y:S01]  /*0350*/  ISETP.GT.AND P0, PT, R28, 0x1, !P0 ;  /* 0x000000011c00780c */ /* 0x000fe20004704270 */
[----:B------:R-:W-:Y:S02]  /*0360*/  HFMA2 R11, -RZ, RZ, 1.83203125, 56352 ;  /* 0x3f547ae1ff0b7431 */ /* 0x000fe400000001ff */
[----:B------:R-:W-:Y:S01]  /*0370*/  IMAD.MOV.U32 R10, RZ, RZ, 0x47ae147b ;  /* 0x47ae147bff0a7424 */ /* 0x000fe200078e00ff */
[----:B------:R-:W-:Y:S05]  /*0380*/  BSSY.RECONVERGENT B1, `(.L_x_259) ;  /* 0x000019e000017945 */ /* 0x000fea0003800200 */
[----:B0-----:R-:W-:Y:S01]  /*0390*/  DFMA R26, R26, R10, 1 ;  /* 0x3ff000001a1a742b */ /* 0x001fe2000000000a */
[----:B---3--:R-:W-:-:S02]  /*03a0*/  IMAD.MOV.U32 R60, RZ, RZ, R24 ;  /* 0x000000ffff3c7224 */ /* 0x008fc400078e0018 */
[----:B------:R-:W-:Y:S02]  /*03b0*/  IMAD.MOV.U32 R61, RZ, RZ, R25 ;  /* 0x000000ffff3d7224 */ /* 0x000fe400078e0019 */
[----:B----4-:R-:W-:Y:S01]  /*03c0*/  IMAD.MOV.U32 R64, RZ, RZ, R52 ;  /* 0x000000ffff407224 */ /* 0x010fe200078e0034 */
[----:B------:R-:W-:Y:S01]  /*03d0*/  MOV R65, R53 ;  /* 0x0000003500417202 */ /* 0x000fe20000000f00 */
[----:B------:R-:W-:Y:S02]  /*03e0*/  IMAD.MOV.U32 R62, RZ, RZ, R18 ;  /* 0x000000ffff3e7224 */ /* 0x000fe400078e0012 */
[----:B------:R-:W-:Y:S02]  /*03f0*/  IMAD.MOV.U32 R63, RZ, RZ, R19 ;  /* 0x000000ffff3f7224 */ /* 0x000fe400078e0013 */
[----:B--2---:R-:W-:Y:S01]  /*0400*/  IMAD.MOV.U32 R12, RZ, RZ, R46 ;  /* 0x000000ffff0c7224 */ /* 0x004fe200078e002e */
[----:B------:R-:W-:Y:S01]  /*0410*/  MOV R13, R47 ;  /* 0x0000002f000d7202 */ /* 0x000fe20000000f00 */
[----:B------:R-:W-:-:S02]  /*0420*/  IMAD.MOV.U32 R32, RZ, RZ, R22 ;  /* 0x000000ffff207224 */ /* 0x000fc400078e0016 */
[----:B------:R-:W-:Y:S02]  /*0430*/  IMAD.MOV.U32 R33, RZ, RZ, R23 ;  /* 0x000000ffff217224 */ /* 0x000fe400078e0017 */
[----:B------:R-:W-:Y:S01]  /*0440*/  IMAD.MOV.U32 R4, RZ, RZ, R40 ;  /* 0x000000ffff047224 */ /* 0x000fe200078e0028 */
[----:B------:R-:W-:Y:S01]  /*0450*/  MOV R5, R41 ;  /* 0x0000002900057202 */ /* 0x000fe20000000f00 */
        /* <DEDUP_REMOVED lines=29> */
[----:B------:R-:W-:Y:S05]  /*0630*/  CALL.REL.NOINC `($__internal_2_$__cuda_sm20_div_rn_f64_full) ;  /* 0x0000008800887944 */ /* 0x000fea0003c00000 */
[----:B------:R-:W-:Y:S02]  /*0640*/  IMAD.MOV.U32 R4, RZ, RZ, R14 ;  /* 0x000000ffff047224 */ /* 0x000fe400078e000e */
[----:B------:R-:W-:-:S07]  /*0650*/  IMAD.MOV.U32 R5, RZ, RZ, R15 ;  /* 0x000000ffff057224 */ /* 0x000fce00078e000f */
.L_x_262:
[----:B------:R-:W-:Y:S05]  /*0660*/  BSYNC.RECONVERGENT B2 ;  /* 0x0000000000027941 */ /* 0x000fea0003800200 */
.L_x_261:
[----:B------:R-:W-:Y:S01]  /*0670*/  DADD R60, R26, -R10 ;  /* 0x000000001a3c7229 */ /* 0x000fe2000000080a */
[----:B------:R-:W-:Y:S01]  /*0680*/  MOV R2, 0x1 ;  /* 0x0000000100027802 */ /* 0x000fe20000000f00 */
        /* <DEDUP_REMOVED lines=23> */
.L_x_264:
[----:B------:R-:W-:Y:S05]  /*0800*/  BSYNC.RECONVERGENT B2 ;  /* 0x0000000000027941 */ /* 0x000fea0003800200 */
.L_x_263:
        /* <DEDUP_REMOVED lines=11> */
[----:B------:R-:W-:Y:S01]  /*08c0*/  BSSY.RECONVERGENT B2, `(.L_x_265) ;  /* 0x0000028000027945 */ /* 0x000fe20003800200 */
[----:B------:R-:W-:Y:S01]  /*08d0*/  DADD R62, -R26, R12 ;  /* 0x000000001a3e7229 */ /* 0x000fe2000000010c */
        /* <DEDUP_REMOVED lines=35> */
[----:B------:R-:W-:Y:S05]  /*0b10*/  CALL.REL.NOINC `($__internal_2_$__cuda_sm20_div_rn_f64_full) ;  /* 0x0000008400507944 */ /* 0x000fea0003c00000 */
[----:B------:R-:W-:Y:S01]  /*0b20*/  IMAD.MOV.U32 R6, RZ, RZ, R14 ;  /* 0x000000ffff067224 */ /* 0x000fe200078e000e */
[----:B------:R-:W-:-:S07]  /*0b30*/  MOV R7, R15 ;  /* 0x0000000f00077202 */ /* 0x000fce0000000f00 */
.L_x_266:
[----:B------:R-:W-:Y:S05]  /*0b40*/  BSYNC.RECONVERGENT B2 ;  /* 0x0000000000027941 */ /* 0x000fea0003800200 */
.L_x_265:
        /* <DEDUP_REMOVED lines=24> */
.L_x_268:
[----:B------:R-:W-:Y:S05]  /*0cd0*/  BSYNC.RECONVERGENT B2 ;  /* 0x0000000000027941 */ /* 0x000fea0003800200 */
.L_x_267:
        /* <DEDUP_REMOVED lines=49> */
.L_x_270:
[----:B------:R-:W-:Y:S05]  /*0ff0*/  BSYNC.RECONVERGENT B2 ;  /* 0x0000000000027941 */ /* 0x000fea0003800200 */
.L_x_269:
        /* <DEDUP_REMOVED lines=24> */
.L_x_272:
[----:B------:R-:W-:Y:S05]  /*1180*/  BSYNC.RECONVERGENT B2 ;  /* 0x0000000000027941 */ /* 0x000fea0003800200 */
.L_x_271:
[----:B------:R-:W0:Y:S02]  /*1190*/  LDC.64 R14, c[0x0][0x380] ;  /* 0x0000e000ff0e7b82 */ /* 0x000e240000000a00 */
[----:B0-----:R-:W-:-:S06]  /*11a0*/  IMAD.WIDE.U32 R14, R28, 0x8, R14 ;  /* 0x000000081c0e7825 */ /* 0x001fcc00078e000e */
[----:B------:R-:W2:Y:S01]  /*11b0*/  LDG.E.64 R14, desc[UR36][R14.64+0x10] ;  /* 0x000010240e0e7981 */ /* 0x000ea2000c1e1b00 */
[----:B------:R-:W-:Y:S01]  /*11c0*/  UMOV UR4, 0x47ae147b ;  /* 0x47ae147b00047882 */ /* 0x000fe20000000000 */
[----:B------:R-:W-:Y:S01]  /*11d0*/  UMOV UR5, 0x3f647ae1 ;  /* 0x3f647ae100057882 */ /* 0x000fe20000000000 */
[----:B------:R-:W-:Y:S01]  /*11e0*/  MOV R32, 0x1 ;  /* 0x0000000100207802 */ /* 0x000fe20000000f00 */
[----:B------:R-:W-:Y:S01]  /*11f0*/  DADD R64, R26, UR4 ;  /* 0x000000041a407e29 */ /* 0x000fe20008000000 */
[----:B------:R-:W-:Y:S01]  /*1200*/  MOV R29, R9 ;  /* 0x00000009001d7202 */ /* 0x000fe20000000f00 */
[----:B------:R-:W-:Y:S01]  /*1210*/  DSETP.GEU.AND P4, PT, R6, RZ, PT ;  /* 0x000000ff0600722a */ /* 0x000fe20003f8e000 */
[----:B------:R-:W-:Y:S01]  /*1220*/  BSSY.RECONVERGENT B2, `(.L_x_273) ;  /* 0x0000035000027945 */ /* 0x000fe20003800200 */
[----:B------:R-:W-:Y:S02]  /*1230*/  DSETP.GEU.AND P3, PT, R8, RZ, PT ;  /* 0x000000ff0800722a */ /* 0x000fe40003f6e000 */
[----:B------:R-:W-:-:S02]  /*1240*/  DSETP.GT.AND P2, PT, R6, RZ, PT ;  /* 0x000000ff0600722a */ /* 0x000fc40003f44000 */
[----:B------:R-:W-:Y:S01]  /*1250*/  DADD R64, R10, -R64 ;  /* 0x000000000a407229 */ /* 0x000fe20000000840 */
[----:B------:R-:W-:Y:S01]  /*1260*/  FSEL R68, RZ, -1.875, P4 ;  /* 0xbff00000ff447808 */ /* 0x000fe20002000000 */
[----:B------:R-:W-:Y:S01]  /*1270*/  DSETP.GT.AND P1, PT, R8, RZ, PT ;  /* 0x000000ff0800722a */ /* 0x000fe20003f24000 */
[----:B------:R-:W-:Y:S02]  /*1280*/  FSEL R0, RZ, -1.875, P3 ;  /* 0xbff00000ff007808 */ /* 0x000fe40001800000 */
[----:B------:R-:W-:Y:S01]  /*1290*/  FSEL R69, R68, 1.875, !P2 ;  /* 0x3ff0000044457808 */ /* 0x000fe20005000000 */
[----:B------:R-:W0:Y:S01]  /*12a0*/  MUFU.RCP64H R33, R65 ;  /* 0x0000004100217308 */ /* 0x000e220000001800 */
[----:B------:R-:W-:Y:S01]  /*12b0*/  IMAD.MOV.U32 R68, RZ, RZ, RZ ;  /* 0x000000ffff447224 */ /* 0x000fe200078e00ff */
[----:B0-----:R-:W-:-:S08]  /*12c0*/  DFMA R38, -R64, R32, 1 ;  /* 0x3ff000004026742b */ /* 0x001fd00000000120 */
[----:B------:R-:W-:-:S08]  /*12d0*/  DFMA R38, R38, R38, R38 ;  /* 0x000000262626722b */ /* 0x000fd00000000026 */
[----:B------:R-:W-:-:S08]  /*12e0*/  DFMA R38, R32, R38, R32 ;  /* 0x000000262026722b */ /* 0x000fd00000000020 */
[----:B------:R-:W-:-:S08]  /*12f0*/  DFMA R32, -R64, R38, 1 ;  /* 0x3ff000004020742b */ /* 0x000fd00000000126 */
[----:B------:R-:W-:Y:S01]  /*1300*/  DFMA R42, R38, R32, R38 ;  /* 0x00000020262a722b */ /* 0x000fe20000000026 */
[----:B------:R-:W-:Y:S01]  /*1310*/  FSEL R33, R0, 1.875, !P1 ;  /* 0x3ff0000000217808 */ /* 0x000fe20004800000 */
[----:B------:R-:W-:Y:S01]  /*1320*/  IMAD.MOV.U32 R32, RZ, RZ, RZ ;  /* 0x000000ffff207224 */ /* 0x000fe200078e00ff */
[----:B------:R-:W-:Y:S01]  /*1330*/  DSETP.MIN.AND P1, P2, |R6|, |R8|, PT ;  /* 0x400000080600722a */ /* 0x000fe20003a20200 */
[----:B------:R-:W-:Y:S01]  /*1340*/  IMAD.MOV.U32 R0, RZ, RZ, R6 ;  /* 0x000000ffff007224 */ /* 0x000fe200078e0006 */
[----:B--2---:R-:W-:-:S03]  /*1350*/  DADD R38, R52, -R14 ;  /* 0x0000000034267229 */ /* 0x004fc6000000080e */
[----:B------:R-:W-:Y:S01]  /*1360*/  DADD R14, R68, R32 ;  /* 0x00000000440e7229 */ /* 0x000fe20000000020 */
[----:B------:R-:W-:Y:S02]  /*1370*/  IMAD.MOV.U32 R32, RZ, RZ, R8 ;  /* 0x000000ffff207224 */ /* 0x000fe400078e0008 */
[----:B------:R-:W-:Y:S02]  /*1380*/  IMAD.MOV.U32 R8, RZ, RZ, R7 ;  /* 0x000000ffff087224 */ /* 0x000fe400078e0007 */
[----:B------:R-:W-:Y:S01]  /*1390*/  DMUL R44, R38, R42 ;  /* 0x0000002a262c7228 */ /* 0x000fe20000000000 */
[----:B------:R-:W-:Y:S02]  /*13a0*/  SEL R32, R0, R32, P1 ;  /* 0x0000002000207207 */ /* 0x000fe40000800000 */
[----:B------:R-:W-:Y:S01]  /*13b0*/  FSEL R33, |R8|, |R29|, P1 ;  /* 0x4000001d08217208 */ /* 0x000fe20000800200 */
[----:B------:R-:W-:Y:S01]  /*13c0*/  DMUL R8, R14, 0.5 ;  /* 0x3fe000000e087828 */ /* 0x000fe20000000000 */
[----:B------:R-:W-:Y:S01]  /*13d0*/  @P2 LOP3.LUT R33, R29, 0x80000, RZ, 0xfc, !PT ;  /* 0x000800001d212812 */ /* 0x000fe200078efcff */
[----:B------:R-:W-:Y:S01]  /*13e0*/  DSETP.GTU.AND P1, PT, R66, RZ, PT ;  /* 0x000000ff4200722a */ /* 0x000fe20003f2c000 */
[----:B------:R-:W-:Y:S01]  /*13f0*/  FSETP.GEU.AND P3, PT, |R39|, 6.5827683646048100446e-37, PT ;  /* 0x036000002700780b */ /* 0x000fe20003f6e200 */
[----:B------:R-:W-:-:S02]  /*1400*/  DFMA R48, -R64, R44, R38 ;  /* 0x0000002c4030722b */ /* 0x000fc40000000126 */
[----:B------:R-:W-:Y:S02]  /*1410*/  DSETP.NEU.AND P2, PT, R14, RZ, PT ;  /* 0x000000ff0e00722a */ /* 0x000fe40003f4d000 */
[----:B------:R-:W-:Y:S01]  /*1420*/  DMUL R32, R8, R32 ;  /* 0x0000002008207228 */ /* 0x000fe20000000000 */
[----:B------:R-:W-:Y:S02]  /*1430*/  FSEL R60, R66, R24, P1 ;  /* 0x00000018423c7208 */ /* 0x000fe40000800000 */
[----:B------:R-:W-:Y:S01]  /*1440*/  FSEL R61, R67, R25, P1 ;  /* 0x00000019433d7208 */ /* 0x000fe20000800000 */
[----:B------:R-:W-:-:S06]  /*1450*/  DFMA R8, R42, R48, R44 ;  /* 0x000000302a08722b */ /* 0x000fcc000000002c */
[----:B------:R-:W-:Y:S02]  /*1460*/  FSEL R32, R32, RZ, P2 ;  /* 0x000000ff20207208 */ /* 0x000fe40001000000 */
[----:B------:R-:W-:Y:S01]  /*1470*/  FSEL R33, R33, RZ, P2 ;  /* 0x000000ff21217208 */ /* 0x000fe20001000000 */
[----:B------:R-:W-:Y:S01]  /*1480*/  DSETP.GTU.AND P2, PT, R70, RZ, PT ;  /* 0x000000ff4600722a */ /* 0x000fe20003f4c000 */
[----:B------:R-:W-:-:S04]  /*1490*/  FFMA R0, RZ, R65, R9 ;  /* 0x00000041ff007223 */ /* 0x000fc80000000009 */
[----:B------:R-:W-:Y:S01]  /*14a0*/  DFMA R32, R62, R32, R22 ;  /* 0x000000203e20722b */ /* 0x000fe20000000016 */
[----:B------:R-:W-:Y:S02]  /*14b0*/  FSETP.GT.AND P1, PT, |R0|, 1.469367938527859385e-39, PT ;  /* 0x001000000000780b */ /* 0x000fe40003f24200 */
        /* <DEDUP_REMOVED lines=11> */
.L_x_274:
[----:B------:R-:W-:Y:S05]  /*1570*/  BSYNC.RECONVERGENT B2 ;  /* 0x0000000000027941 */ /* 0x000fea0003800200 */
.L_x_273:
        /* <DEDUP_REMOVED lines=46> */
[----:B------:R-:W-:Y:S05]  /*1860*/  CALL.REL.NOINC `($__internal_2_$__cuda_sm20_div_rn_f64_full) ;  /* 0x0000007400fc7944 */ /* 0x000fea0003c00000 */
[----:B------:R-:W-:Y:S01]  /*1870*/  MOV R2, R14 ;  /* 0x0000000e00027202 */ /* 0x000fe20000000f00 */
[----:B------:R-:W-:-:S07]  /*1880*/  IMAD.MOV.U32 R3, RZ, RZ, R15 ;  /* 0x000000ffff037224 */ /* 0x000fce00078e000f */
.L_x_276:
[----:B------:R-:W-:Y:S05]  /*1890*/  BSYNC.RECONVERGENT B2 ;  /* 0x0000000000027941 */ /* 0x000fea0003800200 */
.L_x_275:
        /* <DEDUP_REMOVED lines=45> */
[----:B------:R-:W-:Y:S05]  /*1b70*/  CALL.REL.NOINC `($__internal_2_$__cuda_sm20_div_rn_f64_full) ;  /* 0x0000007400387944 */ /* 0x000fea0003c00000 */
[----:B------:R-:W-:Y:S02]  /*1b80*/  IMAD.MOV.U32 R2, RZ, RZ, R14 ;  /* 0x000000ffff027224 */ /* 0x000fe400078e000e */
[----:B------:R-:W-:-:S07]  /*1b90*/  IMAD.MOV.U32 R3, RZ, RZ, R15 ;  /* 0x000000ffff037224 */ /* 0x000fce00078e000f */
.L_x_278:
[----:B------:R-:W-:Y:S05]  /*1ba0*/  BSYNC.RECONVERGENT B2 ;  /* 0x0000000000027941 */ /* 0x000fea0003800200 */
.L_x_277:
[C---:B------:R-:W-:Y:S01]  /*1bb0*/  DSETP.GEU.AND P2, PT, R2.reuse, RZ, PT ;  /* 0x000000ff0200722a */ /* 0x040fe20003f4e000 */
[----:B------:R-:W-:Y:S01]  /*1bc0*/  IMAD.MOV.U32 R0, RZ, RZ, R3 ;  /* 0x000000ffff007224 */ /* 0x000fe200078e0003 */
[----:B------:R-:W-:Y:S01]  /*1bd0*/  DSETP.GT.AND P1, PT, R2, RZ, PT ;  /* 0x000000ff0200722a */ /* 0x000fe20003f24000 */
[----:B------:R-:W-:-:S03]  /*1be0*/  IMAD.MOV.U32 R8, RZ, RZ, R7 ;  /* 0x000000ffff087224 */ /* 0x000fc600078e0007 */
[----:B------:R-:W-:-:S04]  /*1bf0*/  FSEL R4, RZ, -1.875, P2 ;  /* 0xbff00000ff047808 */ /* 0x000fc80001000000 */
[----:B------:R-:W-:Y:S01]  /*1c00*/  FSEL R5, R4, 1.875, !P1 ;  /* 0x3ff0000004057808 */ /* 0x000fe20004800000 */
[----:B------:R-:W-:Y:S01]  /*1c10*/  DSETP.MIN.AND P1, P2, |R2|, |R6|, PT ;  /* 0x400000060200722a */ /* 0x000fe20003a20200 */
[----:B------:R-:W-:-:S05]  /*1c20*/  IMAD.MOV.U32 R4, RZ, RZ, RZ ;  /* 0x000000ffff047224 */ /* 0x000fca00078e00ff */
[----:B------:R-:W-:Y:S01]  /*1c30*/  FSEL R0, |R0|, |R8|, P1 ;  /* 0x4000000800007208 */ /* 0x000fe20000800200 */
[----:B------:R-:W-:Y:S01]  /*1c40*/  DADD R68, R68, R4 ;  /* 0x0000000044447229 */ /* 0x000fe20000000004 */
[----:B------:R-:W-:Y:S01]  /*1c50*/  IMAD.MOV.U32 R5, RZ, RZ, R6 ;  /* 0x000000ffff057224 */ /* 0x000fe200078e0006 */
[----:B------:R-:W-:-:S05]  /*1c60*/  MOV R4, R2 ;  /* 0x0000000200047202 */ /* 0x000fca0000000f00 */
[----:B------:R-:W-:Y:S01]  /*1c70*/  @P2 LOP3.LUT R0, R8, 0x80000, RZ, 0xfc, !PT ;  /* 0x0008000008002812 */ /* 0x000fe200078efcff */
[C---:B------:R-:W-:Y:S01]  /*1c80*/  DMUL R2, R68.reuse, 0.5 ;  /* 0x3fe0000044027828 */ /* 0x040fe20000000000 */
[----:B------:R-:W-:Y:S01]  /*1c90*/  SEL R4, R4, R5, P1 ;  /* 0x0000000504047207 */ /* 0x000fe20000800000 */
[----:B------:R-:W-:Y:S01]  /*1ca0*/  DSETP.NEU.AND P1, PT, R68, RZ, PT ;  /* 0x000000ff4400722a */ /* 0x000fe20003f2d000 */
[----:B------:R-:W-:Y:S01]  /*1cb0*/  MOV R5, R0 ;  /* 0x0000000000057202 */ /* 0x000fe20000000f00 */
[----:B------:R-:W-:-:S05]  /*1cc0*/  DSETP.GTU.AND P2, PT, R12, RZ, PT ;  /* 0x000000ff0c00722a */ /* 0x000fca0003f4c000 */
[----:B------:R-:W-:-:S09]  /*1cd0*/  DMUL R2, R2, R4 ;  /* 0x0000000402027228 */ /* 0x000fd20000000000 */
[----:B------:R-:W-:Y:S01]  /*1ce0*/  @!P2 IMAD.MOV.U32 R12, RZ, RZ, R46 ;  /* 0x000000ffff0ca224 */ /* 0x000fe200078e002e */
[----:B------:R-:W-:Y:S01]  /*1cf0*/  FSEL R4, R2, RZ, P1 ;  /* 0x000000ff02047208 */ /* 0x000fe20000800000 */
[----:B------:R-:W-:Y:S01]  /*1d00*/  @!P2 IMAD.MOV.U32 R13, RZ, RZ, R47 ;  /* 0x000000ffff0da224 */ /* 0x000fe200078e002f */
[----:B------:R-:W-:Y:S01]  /*1d10*/  FSEL R5, R3, RZ, P1 ;  /* 0x000000ff03057208 */ /* 0x000fe20000800000 */
[----:B------:R-:W-:-:S05]  /*1d20*/  DSETP.GTU.AND P1, PT, R34, RZ, PT ;  /* 0x000000ff2200722a */ /* 0x000fca0003f2c000 */
[----:B------:R-:W-:Y:S01]  /*1d30*/  DFMA R4, R10, R4, R40 ;  /* 0x000000040a04722b */ /* 0x000fe20000000028 */
[----:B------:R-:W-:Y:S02]  /*1d40*/  FSEL R64, R34, R52, P1 ;  /* 0x0000003422407208 */ /* 0x000fe40000800000 */
[----:B------:R-:W-:-:S08]  /*1d50*/  FSEL R65, R35, R53, P1 ;  /* 0x0000003523417208 */ /* 0x000fd00000800000 */
.L_x_260:
[----:B------:R-:W-:Y:S05]  /*1d60*/  BSYNC.RECONVERGENT B1 ;  /* 0x0000000000017941 */ /* 0x000fea0003800200 */
.L_x_259:
        /* <DEDUP_REMOVED lines=27> */
[----:B-----5:R-:W-:Y:S05]  /*1f20*/  CALL.REL.NOINC `($__internal_2_$__cuda_sm20_div_rn_f64_full) ;  /* 0x00000070004c7944 */ /* 0x020fea0003c00000 */
[----:B------:R-:W-:Y:S01]  /*1f30*/  MOV R2, R14 ;  /* 0x0000000e00027202 */ /* 0x000fe20000000f00 */
[----:B------:R-:W-:-:S07]  /*1f40*/  IMAD.MOV.U32 R3, RZ, RZ, R15 ;  /* 0x000000ffff037224 */ /* 0x000fce00078e000f */
.L_x_280:
[----:B------:R-:W-:Y:S05]  /*1f50*/  BSYNC.RECONVERGENT B1 ;  /* 0x0000000000017941 */ /* 0x000fea0003800200 */
.L_x_279:
        /* <DEDUP_REMOVED lines=26> */
[----:B-----5:R-:W-:Y:S05]  /*2100*/  CALL.REL.NOINC `($__internal_3_$__cuda_sm20_dsqrt_rn_f64_mediumpath_v1) ;  /* 0x0000007400607944 */ /* 0x020fea0003c00000 */
[----:B------:R-:W-:Y:S01]  /*2110*/  IMAD.MOV.U32 R6, RZ, RZ, R0 ;  /* 0x000000ffff067224 */ /* 0x000fe200078e0000 */
[----:B------:R-:W-:-:S07]  /*2120*/  MOV R7, R10 ;  /* 0x0000000a00077202 */ /* 0x000fce0000000f00 */
.L_x_282:
[----:B------:R-:W-:Y:S05]  /*2130*/  BSYNC.RECONVERGENT B0 ;  /* 0x0000000000007941 */ /* 0x000fea0003800200 */
.L_x_281:
        /* <DEDUP_REMOVED lines=23> */
[----:B-----5:R-:W-:Y:S05]  /*22b0*/  CALL.REL.NOINC `($__internal_2_$__cuda_sm20_div_rn_f64_full) ;  /* 0x0000006c00687944 */ /* 0x020fea0003c00000 */
[----:B------:R-:W-:Y:S02]  /*22c0*/  IMAD.MOV.U32 R2, RZ, RZ, R14 ;  /* 0x000000ffff027224 */ /* 0x000fe400078e000e */
[----:B------:R-:W-:-:S07]  /*22d0*/  IMAD.MOV.U32 R3, RZ, RZ, R15 ;  /* 0x000000ffff037224 */ /* 0x000fce00078e000f */
.L_x_284:
[----:B------:R-:W-:Y:S05]  /*22e0*/  BSYNC.RECONVERGENT B1 ;  /* 0x0000000000017941 */ /* 0x000fea0003800200 */
.L_x_283:
        /* <DEDUP_REMOVED lines=26> */
[----:B-----5:R-:W-:Y:S05]  /*2490*/  CALL.REL.NOINC `($__internal_3_$__cuda_sm20_dsqrt_rn_f64_mediumpath_v1) ;  /* 0x00000070007c7944 */ /* 0x020fea0003c00000 */
[----:B------:R-:W-:Y:S02]  /*24a0*/  IMAD.MOV.U32 R11, RZ, RZ, R10 ;  /* 0x000000ffff0b7224 */ /* 0x000fe400078e000a */
[----:B------:R-:W-:-:S07]  /*24b0*/  IMAD.MOV.U32 R10, RZ, RZ, R0 ;  /* 0x000000ffff0a7224 */ /* 0x000fce00078e0000 */
.L_x_286:
[----:B------:R-:W-:Y:S05]  /*24c0*/  BSYNC.RECONVERGENT B0 ;  /* 0x0000000000007941 */ /* 0x000fea0003800200 */
.L_x_285:
[----:B------:R-:W-:Y:S01]  /*24d0*/  DSETP.MAX.AND P3, P4, R10, R6, PT ;  /* 0x000000060a00722a */ /* 0x000fe20003c6f000 */
[----:B------:R-:W-:Y:S01]  /*24e0*/  IMAD.MOV.U32 R3, RZ, RZ, R6 ;  /* 0x000000ffff037224 */ /* 0x000fe200078e0006 */
[----:B------:R-:W-:Y:S01]  /*24f0*/  MOV R0, R11 ;  /* 0x0000000b00007202 */ /* 0x000fe20000000f00 */
[----:B------:R-:W-:Y:S01]  /*2500*/  IMAD.MOV.U32 R2, RZ, RZ, R10 ;  /* 0x000000ffff027224 */ /* 0x000fe200078e000a */
[C-C-:B------:R-:W-:Y:S01]  /*2510*/  DSETP.MAX.AND P5, P6, R70.reuse, R72.reuse, PT ;  /* 0x000000484600722a */ /* 0x140fe20003eaf000 */
[----:B------:R-:W-:Y:S01]  /*2520*/  IMAD.MOV.U32 R6, RZ, RZ, R7 ;  /* 0x000000ffff067224 */ /* 0x000fe200078e0007 */
[----:B------:R-:W-:Y:S01]  /*2530*/  DSETP.MIN.AND P1, P2, R70, R72, PT ;  /* 0x000000484600722a */ /* 0x000fe20003a20000 */
[----:B------:R-:W-:Y:S01]  /*2540*/  IMAD.MOV.U32 R9, RZ, RZ, R73 ;  /* 0x000000ffff097224 */ /* 0x000fe200078e0049 */
[----:B------:R-:W-:Y:S01]  /*2550*/  SEL R2, R2, R3, P3 ;  /* 0x0000000302027207 */ /* 0x000fe20001800000 */
[----:B------:R-:W-:Y:S01]  /*2560*/  IMAD.MOV.U32 R3, RZ, RZ, R70 ;  /* 0x000000ffff037224 */ /* 0x000fe200078e0046 */
[----:B------:R-:W-:Y:S01]  /*2570*/  FSEL R8, R0, R6, P3 ;  /* 0x0000000600087208 */ /* 0x000fe20001800000 */
[----:B------:R-:W-:Y:S01]  /*2580*/  IMAD.MOV.U32 R0, RZ, RZ, R72 ;  /* 0x000000ffff007224 */ /* 0x000fe200078e0048 */
[----:B------:R-:W-:Y:S01]  /*2590*/  MOV R7, R71 ;  /* 0x0000004700077202 */ /* 0x000fe20000000f00 */
[----:B------:R-:W-:Y:S01]  /*25a0*/  BSSY.RECONVERGENT B1, `(.L_x_287) ;  /* 0x0000032000017945 */ /* 0x000fe20003800200 */
[----:B------:R-:W-:-:S02]  /*25b0*/  @P4 LOP3.LUT R8, R6, 0x80000, RZ, 0xfc, !PT ;  /* 0x0008000006084812 */ /* 0x000fc400078efcff */
[----:B------:R-:W-:Y:S01]  /*25c0*/  SEL R74, R3, R0, P5 ;  /* 0x00000000034a7207 */ /* 0x000fe20002800000 */
[----:B------:R-:W-:Y:S01]  /*25d0*/  IMAD.MOV.U32 R0, RZ, RZ, R71 ;  /* 0x000000ffff007224 */ /* 0x000fe200078e0047 */
[----:B------:R-:W-:Y:S01]  /*25e0*/  MOV R6, R73 ;  /* 0x0000004900067202 */ /* 0x000fe20000000f00 */
[----:B------:R-:W-:Y:S01]  /*25f0*/  IMAD.MOV.U32 R3, RZ, RZ, R72 ;  /* 0x000000ffff037224 */ /* 0x000fe200078e0048 */
[----:B------:R-:W-:Y:S02]  /*2600*/  FSEL R10, R7, R9, P5 ;  /* 0x00000009070a7208 */ /* 0x000fe40002800000 */
[----:B------:R-:W-:Y:S01]  /*2610*/  FSEL R7, R0, R6, P1 ;  /* 0x0000000600077208 */ /* 0x000fe20000800000 */
[----:B------:R-:W-:Y:S01]  /*2620*/  IMAD.MOV.U32 R0, RZ, RZ, R70 ;  /* 0x000000ffff007224 */ /* 0x000fe200078e0046 */
[----:B------:R-:W-:Y:S01]  /*2630*/  @P2 LOP3.LUT R7, R6, 0x80000, RZ, 0xfc, !PT ;  /* 0x0008000006072812 */ /* 0x000fe200078efcff */
[----:B------:R-:W-:Y:S01]  /*2640*/  IMAD.MOV.U32 R6, RZ, RZ, 0x1 ;  /* 0x00000001ff067424 */ /* 0x000fe200078e00ff */
[----:B------:R-:W-:-:S02]  /*2650*/  @P6 LOP3.LUT R10, R9, 0x80000, RZ, 0xfc, !PT ;  /* 0x00080000090a6812 */ /* 0x000fc400078efcff */
[----:B------:R-:W-:Y:S01]  /*2660*/  SEL R76, R0, R3, P1 ;  /* 0x00000003004c7207 */ /* 0x000fe20000800000 */
[----:B------:R-:W-:Y:S01]  /*2670*/  IMAD.MOV.U32 R3, RZ, RZ, R8 ;  /* 0x000000ffff037224 */ /* 0x000fe200078e0008 */
[----:B------:R-:W-:Y:S01]  /*2680*/  MOV R75, R10 ;  /* 0x0000000a004b7202 */ /* 0x000fe20000000f00 */
[----:B------:R-:W-:-:S05]  /*2690*/  IMAD.MOV.U32 R77, RZ, RZ, R7 ;  /* 0x000000ffff4d7224 */ /* 0x000fca00078e0007 */
        /* <DEDUP_REMOVED lines=20> */
[----:B------:R-:W-:Y:S02]  /*27e0*/  DFMA R2, R6, R8, R2 ;  /* 0x000000080602722b */ /* 0x000fe40000000002 */
[----:B------:R-:W-:Y:S02]  /*27f0*/  DMUL R6, R4, R4 ;  /* 0x0000000404067228 */ /* 0x000fe40000000000 */
[----:B------:R-:W-:-:S06]  /*2800*/  DMUL R4, R32, R32 ;  /* 0x0000002020047228 */ /* 0x000fcc0000000000 */
[----:B------:R-:W-:Y:S01]  /*2810*/  FFMA R0, RZ, R15, R3 ;  /* 0x0000000fff007223 */ /* 0x000fe20000000003 */
[----:B------:R-:W-:Y:S02]  /*2820*/  DMUL R90, R6, 0.5 ;  /* 0x3fe00000065a7828 */ /* 0x000fe40000000000 */
[----:B------:R-:W-:Y:S02]  /*2830*/  DMUL R82, R4, 0.5 ;  /* 0x3fe0000004527828 */ /* 0x000fe40000000000 */
[----:B------:R-:W-:-:S13]  /*2840*/  FSETP.GT.AND P1, PT, |R0|, 1.469367938527859385e-39, PT ;  /* 0x001000000000780b */ /* 0x000fda0003f24200 */
[----:B------:R-:W-:Y:S05]  /*2850*/  @P1 BRA P2, `(.L_x_288) ;  /* 0x0000000000181947 */ /* 0x000fea0001000000 */
[----:B------:R-:W-:Y:S01]  /*2860*/  IMAD.MOV.U32 R42, RZ, RZ, R10 ;  /* 0x000000ffff2a7224 */ /* 0x000fe200078e000a */
[----:B------:R-:W-:Y:S02]  /*2870*/  MOV R43, R11 ;  /* 0x0000000b002b7202 */ /* 0x000fe40000000f00 */
[----:B------:R-:W-:-:S07]  /*2880*/  MOV R0, 0x28a0 ;  /* 0x000028a000007802 */ /* 0x000fce0000000f00 */
[----:B-----5:R-:W-:Y:S05]  /*2890*/  CALL.REL.NOINC `($__internal_2_$__cuda_sm20_div_rn_f64_full) ;  /* 0x0000006400f07944 */ /* 0x020fea0003c00000 */
[----:B------:R-:W-:Y:S02]  /*28a0*/  IMAD.MOV.U32 R2, RZ, RZ, R14 ;  /* 0x000000ffff027224 */ /* 0x000fe400078e000e */
[----:B------:R-:W-:-:S07]  /*28b0*/  IMAD.MOV.U32 R3, RZ, RZ, R15 ;  /* 0x000000ffff037224 */ /* 0x000fce00078e000f */
.L_x_288:
[----:B------:R-:W-:Y:S05]  /*28c0*/  BSYNC.RECONVERGENT B1 ;  /* 0x0000000000017941 */ /* 0x000fea0003800200 */
.L_x_287:
[----:B------:R-:W0:Y:S01]  /*28d0*/  MUFU.RCP64H R5, 0.66666650772094726562 ;  /* 0x3fe5555500057908 */ /* 0x000e220000001800 */
[----:B------:R-:W-:Y:S01]  /*28e0*/  IMAD.MOV.U32 R8, RZ, RZ, 0x55555556 ;  /* 0x55555556ff087424 */ /* 0x000fe200078e00ff */
[----:B------:R-:W-:Y:S01]  /*28f0*/  MOV R9, 0x3fe55555 ;  /* 0x3fe5555500097802 */ /* 0x000fe20000000f00 */
        /* <DEDUP_REMOVED lines=19> */
[----:B-----5:R-:W-:Y:S05]  /*2a30*/  CALL.REL.NOINC `($__internal_2_$__cuda_sm20_div_rn_f64_full) ;  /* 0x0000006400887944 */ /* 0x020fea0003c00000 */
[----:B------:R-:W-:Y:S02]  /*2a40*/  IMAD.MOV.U32 R4, RZ, RZ, R14 ;  /* 0x000000ffff047224 */ /* 0x000fe400078e000e */
[----:B------:R-:W-:-:S07]  /*2a50*/  IMAD.MOV.U32 R5, RZ, RZ, R15 ;  /* 0x000000ffff057224 */ /* 0x000fce00078e000f */
.L_x_290:
[----:B------:R-:W-:Y:S05]  /*2a60*/  BSYNC.RECONVERGENT B1 ;  /* 0x0000000000017941 */ /* 0x000fea0003800200 */
.L_x_289:
[----:B------:R-:W0:Y:S01]  /*2a70*/  MUFU.RCP64H R7, 0.66666650772094726562 ;  /* 0x3fe5555500077908 */ /* 0x000e220000001800 */
[----:B------:R-:W-:Y:S01]  /*2a80*/  MOV R8, 0x55555556 ;  /* 0x5555555600087802 */ /* 0x000fe20000000f00 */
        /* <DEDUP_REMOVED lines=21> */
[----:B-----5:R-:W-:Y:S05]  /*2be0*/  CALL.REL.NOINC `($__internal_2_$__cuda_sm20_div_rn_f64_full) ;  /* 0x00000064001c7944 */ /* 0x020fea0003c00000 */
[----:B------:R-:W-:Y:S01]  /*2bf0*/  IMAD.MOV.U32 R6, RZ, RZ, R14 ;  /* 0x000000ffff067224 */ /* 0x000fe200078e000e */
[----:B------:R-:W-:-:S07]  /*2c00*/  MOV R7, R15 ;  /* 0x0000000f00077202 */ /* 0x000fce0000000f00 */
.L_x_292:
[----:B------:R-:W-:Y:S05]  /*2c10*/  BSYNC.RECONVERGENT B1 ;  /* 0x0000000000017941 */ /* 0x000fea0003800200 */
.L_x_291:
[-C--:B------:R-:W-:Y:S01]  /*2c20*/  DMUL R84, R70, R60.reuse ;  /* 0x0000003c46547228 */ /* 0x080fe20000000000 */
[----:B------:R-:W-:Y:S01]  /*2c30*/  BSSY.RECONVERGENT B1, `(.L_x_293) ;  /* 0x00000e0000017945 */ /* 0x000fe20003800200 */
[----:B------:R-:W-:Y:S02]  /*2c40*/  DSETP.GE.AND P1, PT, R76, RZ, PT ;  /* 0x000000ff4c00722a */ /* 0x000fe40003f26000 */
[----:B------:R-:W-:Y:S02]  /*2c50*/  DMUL R8, R66, R60 ;  /* 0x0000003c42087228 */ /* 0x000fe40000000000 */
[--C-:B------:R-:W-:Y:S02]  /*2c60*/  DADD R88, R82, R62.reuse ;  /* 0x0000000052587229 */ /* 0x100fe4000000003e */
[-C--:B------:R-:W-:Y:S02]  /*2c70*/  DMUL R4, R66, R84.reuse ;  /* 0x0000005442047228 */ /* 0x080fe40000000000 */
[----:B------:R-:W-:-:S02]  /*2c80*/  DFMA R86, R70, R84, R62 ;  /* 0x000000544656722b */ /* 0x000fc4000000003e */
[----:B------:R-:W-:Y:S02]  /*2c90*/  DFMA R90, R90, R64, R6 ;  /* 0x000000405a5a722b */ /* 0x000fe40000000006 */
[----:B------:R-:W-:Y:S02]  /*2ca0*/  DMUL R88, R70, R88 ;  /* 0x0000005846587228 */ /* 0x000fe40000000000 */
[----:B------:R-:W-:Y:S02]  /*2cb0*/  @P1 DFMA R4, -RZ, R8, R4 ;  /* 0x00000008ff04122b */ /* 0x000fe40000000104 */
[----:B------:R-:W-:Y:S02]  /*2cc0*/  @P1 DFMA R36, -RZ, R84, R86 ;  /* 0x00000054ff24122b */ /* 0x000fe40000000156 */
[----:B------:R-:W-:Y:S02]  /*2cd0*/  @P1 DFMA R34, -RZ, R60, R84 ;  /* 0x0000003cff22122b */ /* 0x000fe40000000154 */
[----:B------:R-:W-:-:S04]  /*2ce0*/  @P1 DFMA R32, -RZ, R82, R88 ;  /* 0x00000052ff20122b */ /* 0x000fc80000000158 */
[----:B------:R-:W-:Y:S01]  /*2cf0*/  @P1 DFMA R36, RZ, R4, R36 ;  /* 0x00000004ff24122b */ /* 0x000fe20000000024 */
[----:B------:R-:W-:Y:S10]  /*2d00*/  @P1 BRA `(.L_x_294) ;  /* 0x0000000c00481947 */ /* 0x000ff40003800000 */
[-C--:B------:R-:W-:Y:S02]  /*2d10*/  DMUL R92, R72, R64.reuse ;  /* 0x00000040485c7228 */ /* 0x080fe40000000000 */
[----:B------:R-:W-:Y:S02]  /*2d20*/  DSETP.GTU.AND P1, PT, R74, RZ, PT ;  /* 0x000000ff4a00722a */ /* 0x000fe40003f2c000 */
[----:B------:R-:W-:Y:S02]  /*2d30*/  DMUL R94, R68, R64 ;  /* 0x00000040445e7228 */ /* 0x000fe40000000000 */
[--C-:B------:R-:W-:Y:S02]  /*2d40*/  DADD R100, R90, R12.reuse ;  /* 0x000000005a647229 */ /* 0x100fe4000000000c */
[-C--:B------:R-:W-:Y:S02]  /*2d50*/  DFMA R96, R72, R92.reuse, R12 ;  /* 0x0000005c4860722b */ /* 0x080fe4000000000c */
[----:B------:R-:W-:-:S04]  /*2d60*/  DMUL R98, R68, R92 ;  /* 0x0000005c44627228 */ /* 0x000fc80000000000 */
[----:B------:R-:W-:Y:S02]  /*2d70*/  DMUL R100, R72, R100 ;  /* 0x0000006448647228 */ /* 0x000fe40000000000 */
[----:B------:R-:W-:Y:S02]  /*2d80*/  @!P1 DFMA R36, -RZ, R92, R96 ;  /* 0x0000005cff24922b */ /* 0x000fe40000000160 */
[----:B------:R-:W-:Y:S02]  /*2d90*/  @!P1 DFMA R4, -RZ, R94, R98 ;  /* 0x0000005eff04922b */ /* 0x000fe40000000162 */
[----:B------:R-:W-:Y:S02]  /*2da0*/  @!P1 DFMA R34, -RZ, R64, R92 ;  /* 0x00000040ff22922b */ /* 0x000fe4000000015c */
[----:B------:R-:W-:-:S04]  /*2db0*/  @!P1 DFMA R32, -RZ, R90, R100 ;  /* 0x0000005aff20922b */ /* 0x000fc80000000164 */
[----:B------:R-:W-:Y:S01]  /*2dc0*/  @!P1 DFMA R36, RZ, R4, R36 ;  /* 0x00000004ff24922b */ /* 0x000fe20000000024 */
        /* <DEDUP_REMOVED lines=25> */
.L_x_296:
[----:B------:R-:W-:Y:S05]  /*2f60*/  BSYNC.RECONVERGENT B2 ;  /* 0x0000000000027941 */ /* 0x000fea0003800200 */
.L_x_295:
        /* <DEDUP_REMOVED lines=24> */
.L_x_298:
[----:B------:R-:W-:Y:S05]  /*30f0*/  BSYNC.RECONVERGENT B2 ;  /* 0x0000000000027941 */ /* 0x000fea0003800200 */
.L_x_297:
[----:B------:R-:W0:Y:S01]  /*3100*/  MUFU.RCP64H R9, R37 ;  /* 0x0000002500097308 */ /* 0x000e220000001800 */
[----:B------:R-:W-:Y:S01]  /*3110*/  IMAD.MOV.U32 R8, RZ, RZ, 0x1 ;  /* 0x00000001ff087424 */ /* 0x000fe200078e00ff */
[----:B------:R-:W-:Y:S01]  /*3120*/  DADD R14, -R70, R76 ;  /* 0x00000000460e7229 */ /* 0x000fe2000000014c */
        /* <DEDUP_REMOVED lines=21> */
.L_x_300:
[----:B------:R-:W-:Y:S05]  /*3280*/  BSYNC.RECONVERGENT B2 ;  /* 0x0000000000027941 */ /* 0x000fea0003800200 */
.L_x_299:
        /* <DEDUP_REMOVED lines=22> */
[----:B------:R-:W-:Y:S01]  /*33f0*/  IMAD.MOV.U32 R10, RZ, RZ, R14 ;  /* 0x000000ffff0a7224 */ /* 0x000fe200078e000e */
[----:B------:R-:W-:-:S07]  /*3400*/  MOV R11, R15 ;  /* 0x0000000f000b7202 */ /* 0x000fce0000000f00 */
.L_x_302:
[----:B------:R-:W-:Y:S05]  /*3410*/  BSYNC.RECONVERGENT B2 ;  /* 0x0000000000027941 */ /* 0x000fea0003800200 */
.L_x_301:
        /* <DEDUP_REMOVED lines=31> */
.L_x_304:
[----:B------:R-:W-:Y:S05]  /*3610*/  BSYNC.RECONVERGENT B2 ;  /* 0x0000000000027941 */ /* 0x000fea0003800200 */
.L_x_303:
        /* <DEDUP_REMOVED lines=23> */
.L_x_306:
[----:B------:R-:W-:Y:S05]  /*3790*/  BSYNC.RECONVERGENT B2 ;  /* 0x0000000000027941 */ /* 0x000fea0003800200 */
.L_x_305:
        /* <DEDUP_REMOVED lines=15> */
[----:B------:R-:W-:Y:S02]  /*3890*/  DFMA R86, -R76, R84, R86 ;  /* 0x000000544c56722b */ /* 0x000fe40000000156 */
[----:B------:R-:W-:-:S02]  /*38a0*/  DFMA R34, -RZ, R4, R8 ;  /* 0x00000004ff22722b */ /* 0x000fc40000000108 */
[----:B------:R-:W-:Y:S02]  /*38b0*/  DFMA R32, -RZ, R14, R88 ;  /* 0x0000000eff20722b */ /* 0x000fe40000000158 */
[----:B------:R-:W-:Y:S02]  /*38c0*/  DFMA R10, -R76, R66, R10 ;  /* 0x000000424c0a722b */ /* 0x000fe4000000010a */
[----:B------:R-:W-:-:S06]  /*38d0*/  DFMA R2, -RZ, R2, R86 ;  /* 0x00000002ff02722b */ /* 0x000fcc0000000156 */
[----:B------:R-:W-:Y:S01]  /*38e0*/  DFMA R6, -RZ, R6, R10 ;  /* 0x00000006ff06722b */ /* 0x000fe2000000010a */
[----:B------:R-:W-:Y:S10]  /*38f0*/  BRA `(.L_x_309) ;  /* 0x0000000000447947 */ /* 0x000ff40003800000 */
.L_x_308:
        /* <DEDUP_REMOVED lines=10> */
[C---:B------:R-:W-:Y:S02]  /*39a0*/  DFMA R100, -R74.reuse, R90, R100 ;  /* 0x0000005a4a64722b */ /* 0x040fe40000000164 */
[C---:B------:R-:W-:Y:S02]  /*39b0*/  DFMA R96, -R74.reuse, R92, R96 ;  /* 0x0000005c4a60722b */ /* 0x040fe40000000160 */
[----:B------:R-:W-:Y:S02]  /*39c0*/  DFMA R98, -R74, R94, R98 ;  /* 0x0000005e4a62722b */ /* 0x000fe40000000162 */
[----:B------:R-:W-:Y:S02]  /*39d0*/  DFMA R34, -RZ, R6, R4 ;  /* 0x00000006ff22722b */ /* 0x000fe40000000104 */
[----:B------:R-:W-:-:S02]  /*39e0*/  DFMA R32, -RZ, R10, R100 ;  /* 0x0000000aff20722b */ /* 0x000fc40000000164 */
[----:B------:R-:W-:Y:S02]  /*39f0*/  DFMA R2, -RZ, R2, R96 ;  /* 0x00000002ff02722b */ /* 0x000fe40000000160 */
[----:B------:R-:W-:-:S11]  /*3a00*/  DFMA R6, -RZ, R68, R98 ;  /* 0x00000044ff06722b */ /* 0x000fd60000000162 */
.L_x_309:
[----:B------:R-:W-:Y:S05]  /*3a10*/  BSYNC.RECONVERGENT B0 ;  /* 0x0000000000007941 */ /* 0x000fea0003800200 */
.L_x_307:
[----:B------:R-:W-:-:S11]  /*3a20*/  DFMA R36, RZ, R6, R2 ;  /* 0x00000006ff24722b */ /* 0x000fd60000000002 */
.L_x_294:
[----:B------:R-:W-:Y:S05]  /*3a30*/  BSYNC.RECONVERGENT B1 ;  /* 0x0000000000017941 */ /* 0x000fea0003800200 */
.L_x_293:
        /* <DEDUP_REMOVED lines=30> */
[----:B-----5:R-:W-:Y:S05]  /*3c20*/  CALL.REL.NOINC `($__internal_2_$__cuda_sm20_div_rn_f64_full) ;  /* 0x00000054000c7944 */ /* 0x020fea0003c00000 */
[----:B------:R-:W-:Y:S01]  /*3c30*/  IMAD.MOV.U32 R2, RZ, RZ, R14 ;  /* 0x000000ffff027224 */ /* 0x000fe200078e000e */
[----:B------:R-:W-:-:S07]  /*3c40*/  MOV R3, R15 ;  /* 0x0000000f00037202 */ /* 0x000fce0000000f00 */
.L_x_311:
[----:B------:R-:W-:Y:S05]  /*3c50*/  BSYNC.RECONVERGENT B1 ;  /* 0x0000000000017941 */ /* 0x000fea0003800200 */
.L_x_310:
[----:B------:R-:W-:Y:S01]  /*3c60*/  BSSY.RECONVERGENT B1, `(.L_x_312) ;  /* 0x0000197000017945 */ /* 0x000fe20003800200 */
[----:B-----5:R-:W-:Y:S01]  /*3c70*/  IMAD.MOV.U32 R64, RZ, RZ, R30 ;  /* 0x000000ffff407224 */ /* 0x020fe200078e001e */
[----:B------:R-:W-:Y:S01]  /*3c80*/  MOV R67, R23 ;  /* 0x0000001700437202 */ /* 0x000fe20000000f00 */
[----:B------:R-:W-:Y:S01]  /*3c90*/  IMAD.MOV.U32 R65, RZ, RZ, R31 ;  /* 0x000000ffff417224 */ /* 0x000fe200078e001f */
[----:B------:R-:W-:Y:S01]  /*3ca0*/  MOV R61, R25 ;  /* 0x00000019003d7202 */ /* 0x000fe20000000f00 */
[----:B------:R-:W-:Y:S02]  /*3cb0*/  IMAD.MOV.U32 R66, RZ, RZ, R22 ;  /* 0x000000ffff427224 */ /* 0x000fe400078e0016 */
[----:B------:R-:W-:Y:S02]  /*3cc0*/  IMAD.MOV.U32 R62, RZ, RZ, R18 ;  /* 0x000000ffff3e7224 */ /* 0x000fe400078e0012 */
[----:B------:R-:W-:Y:S02]  /*3cd0*/  IMAD.MOV.U32 R63, RZ, RZ, R19 ;  /* 0x000000ffff3f7224 */ /* 0x000fe400078e0013 */
[----:B------:R-:W-:Y:S01]  /*3ce0*/  IMAD.MOV.U32 R60, RZ, RZ, R24 ;  /* 0x000000ffff3c7224 */ /* 0x000fe200078e0018 */
[----:B------:R-:W-:Y:S06]  /*3cf0*/  @!P0 BRA `(.L_x_313) ;  /* 0x0000001800348947 */ /* 0x000fec0003800000 */
[----:B------:R-:W-:Y:S01]  /*3d00*/  UMOV UR4, 0x47ae147b ;  /* 0x47ae147b00047882 */ /* 0x000fe20000000000 */
[----:B------:R-:W-:Y:S01]  /*3d10*/  UMOV UR5, 0x3f547ae1 ;  /* 0x3f547ae100057882 */ /* 0x000fe20000000000 */
[----:B------:R-:W-:Y:S01]  /*3d20*/  IMAD.MOV.U32 R4, RZ, RZ, 0x1 ;  /* 0x00000001ff047424 */ /* 0x000fe200078e00ff */
[C---:B------:R-:W-:Y:S01]  /*3d30*/  DADD R12, R26.reuse, -UR4 ;  /* 0x800000041a0c7e29 */ /* 0x040fe20008000000 */
[----:B------:R-:W-:Y:S01]  /*3d40*/  UMOV UR6, 0x47ae147b ;  /* 0x47ae147b00067882 */ /* 0x000fe20000000000 */
[----:B------:R-:W-:Y:S01]  /*3d50*/  UMOV UR7, 0x3f547ae1 ;  /* 0x3f547ae100077882 */ /* 0x000fe20000000000 */
[----:B------:R-:W-:Y:S01]  /*3d60*/  UMOV UR5, 0x3f447ae1 ;  /* 0x3f447ae100057882 */ /* 0x000fe20000000000 */
[C---:B------:R-:W-:Y:S01]  /*3d70*/  DADD R60, R26.reuse, UR6 ;  /* 0x000000061a3c7e29 */ /* 0x040fe20008000000 */
[----:B------:R-:W-:Y:S01]  /*3d80*/  BSSY.RECONVERGENT B2, `(.L_x_314) ;  /* 0x0000019000027945 */ /* 0x000fe20003800200 */
[C---:B------:R-:W-:Y:S02]  /*3d90*/  DADD R64, R26.reuse, -UR4 ;  /* 0x800000041a407e29 */ /* 0x040fe40008000000 */
[----:B------:R-:W-:-:S06]  /*3da0*/  DADD R10, -R26, R12 ;  /* 0x000000001a0a7229 */ /* 0x000fcc000000010c */
[----:B------:R-:W0:Y:S02]  /*3db0*/  MUFU.RCP64H R5, R11 ;  /* 0x0000000b00057308 */ /* 0x000e240000001800 */
[----:B0-----:R-:W-:-:S08]  /*3dc0*/  DFMA R6, -R10, R4, 1 ;  /* 0x3ff000000a06742b */ /* 0x001fd00000000104 */
[----:B------:R-:W-:-:S08]  /*3dd0*/  DFMA R6, R6, R6, R6 ;  /* 0x000000060606722b */ /* 0x000fd00000000006 */
[----:B------:R-:W-:Y:S02]  /*3de0*/  DFMA R4, R4, R6, R4 ;  /* 0x000000060404722b */ /* 0x000fe40000000004 */
[----:B------:R-:W-:-:S06]  /*3df0*/  DADD R6, -R24, R20 ;  /* 0x0000000018067229 */ /* 0x000fcc0000000114 */
        /* <DEDUP_REMOVED lines=17> */
.L_x_315:
[----:B------:R-:W-:Y:S05]  /*3f10*/  BSYNC.RECONVERGENT B2 ;  /* 0x0000000000027941 */ /* 0x000fea0003800200 */
.L_x_314:
[----:B------:R-:W-:Y:S01]  /*3f20*/  DADD R60, R26, -R60 ;  /* 0x000000001a3c7229 */ /* 0x000fe2000000083c */
[----:B------:R-:W-:Y:S01]  /*3f30*/  MOV R4, 0x1 ;  /* 0x0000000100047802 */ /* 0x000fe20000000f00 */
        /* <DEDUP_REMOVED lines=23> */
.L_x_317:
[----:B------:R-:W-:Y:S05]  /*40b0*/  BSYNC.RECONVERGENT B2 ;  /* 0x0000000000027941 */ /* 0x000fea0003800200 */
.L_x_316:
        /* <DEDUP_REMOVED lines=45> */
[----:B------:R-:W-:Y:S05]  /*4390*/  CALL.REL.NOINC `($__internal_2_$__cuda_sm20_div_rn_f64_full) ;  /* 0x0000004c00307944 */ /* 0x000fea0003c00000 */
[----:B------:R-:W-:Y:S01]  /*43a0*/  MOV R4, R14 ;  /* 0x0000000e00047202 */ /* 0x000fe20000000f00 */
[----:B------:R-:W-:-:S07]  /*43b0*/  IMAD.MOV.U32 R5, RZ, RZ, R15 ;  /* 0x000000ffff057224 */ /* 0x000fce00078e000f */
.L_x_319:
[----:B------:R-:W-:Y:S05]  /*43c0*/  BSYNC.RECONVERGENT B2 ;  /* 0x0000000000027941 */ /* 0x000fea0003800200 */
.L_x_318:
        /* <DEDUP_REMOVED lines=24> */
.L_x_321:
[----:B------:R-:W-:Y:S05]  /*4550*/  BSYNC.RECONVERGENT B2 ;  /* 0x0000000000027941 */ /* 0x000fea0003800200 */
.L_x_320:
        /* <DEDUP_REMOVED lines=49> */
.L_x_323:
[----:B------:R-:W-:Y:S05]  /*4870*/  BSYNC.RECONVERGENT B2 ;  /* 0x0000000000027941 */ /* 0x000fea0003800200 */
.L_x_322:
        /* <DEDUP_REMOVED lines=24> */
.L_x_325:
[----:B------:R-:W-:Y:S05]  /*4a00*/  BSYNC.RECONVERGENT B2 ;  /* 0x0000000000027941 */ /* 0x000fea0003800200 */
.L_x_324:
        /* <DEDUP_REMOVED lines=27> */
[----:B------:R-:W-:Y:S01]  /*4bc0*/  MOV R38, RZ ;  /* 0x000000ff00267202 */ /* 0x000fe20000000f00 */
[----:B------:R-:W-:Y:S01]  /*4bd0*/  IMAD.MOV.U32 R0, RZ, RZ, R11 ;  /* 0x000000ffff007224 */ /* 0x000fe200078e000b */
[----:B--2---:R-:W-:-:S04]  /*4be0*/  DADD R50, -R20, R14 ;  /* 0x0000000014327229 */ /* 0x004fc8000000010e */
[----:B------:R-:W-:Y:S01]  /*4bf0*/  DADD R14, R68, R38 ;  /* 0x00000000440e7229 */ /* 0x000fe20000000026 */
[----:B------:R-:W-:Y:S01]  /*4c00*/  MOV R39, R7 ;  /* 0x0000000700277202 */ /* 0x000fe20000000f00 */
[----:B------:R-:W-:Y:S02]  /*4c10*/  IMAD.MOV.U32 R38, RZ, RZ, R10 ;  /* 0x000000ffff267224 */ /* 0x000fe400078e000a */
[----:B------:R-:W-:Y:S01]  /*4c20*/  DMUL R44, R50, R42 ;  /* 0x0000002a322c7228 */ /* 0x000fe20000000000 */
[----:B------:R-:W-:-:S03]  /*4c30*/  FSEL R0, |R0|, |R39|, P0 ;  /* 0x4000002700007208 */ /* 0x000fc60000000200 */
[C---:B------:R-:W-:Y:S01]  /*4c40*/  DMUL R10, R14.reuse, 0.5 ;  /* 0x3fe000000e0a7828 */ /* 0x040fe20000000000 */
[----:B------:R-:W-:Y:S01]  /*4c50*/  @P1 LOP3.LUT R0, R39, 0x80000, RZ, 0xfc, !PT ;  /* 0x0008000027001812 */ /* 0x000fe200078efcff */
[----:B------:R-:W-:Y:S01]  /*4c60*/  DSETP.NEU.AND P1, PT, R14, RZ, PT ;  /* 0x000000ff0e00722a */ /* 0x000fe20003f2d000 */
[----:B------:R-:W-:Y:S01]  /*4c70*/  SEL R38, R38, R29, P0 ;  /* 0x0000001d26267207 */ /* 0x000fe20000000000 */
[----:B------:R-:W-:Y:S01]  /*4c80*/  DSETP.GTU.AND P0, PT, R62, RZ, PT ;  /* 0x000000ff3e00722a */ /* 0x000fe20003f0c000 */
[----:B------:R-:W-:Y:S01]  /*4c90*/  FSETP.GEU.AND P2, PT, |R51|, 6.5827683646048100446e-37, PT ;  /* 0x036000003300780b */ /* 0x000fe20003f4e200 */
[----:B------:R-:W-:Y:S01]  /*4ca0*/  DFMA R48, -R40, R44, R50 ;  /* 0x0000002c2830722b */ /* 0x000fe20000000132 */
[----:B------:R-:W-:-:S03]  /*4cb0*/  IMAD.MOV.U32 R39, RZ, RZ, R0 ;  /* 0x000000ffff277224 */ /* 0x000fc600078e0000 */
[----:B------:R-:W-:Y:S02]  /*4cc0*/  FSEL R60, R62, R24, P0 ;  /* 0x000000183e3c7208 */ /* 0x000fe40000000000 */
[----:B------:R-:W-:Y:S01]  /*4cd0*/  FSEL R61, R63, R25, P0 ;  /* 0x000000193f3d7208 */ /* 0x000fe20000000000 */
[----:B------:R-:W-:Y:S02]  /*4ce0*/  DMUL R38, R10, R38 ;  /* 0x000000260a267228 */ /* 0x000fe40000000000 */
[----:B------:R-:W-:-:S08]  /*4cf0*/  DFMA R10, R42, R48, R44 ;  /* 0x000000302a0a722b */ /* 0x000fd0000000002c */
[----:B------:R-:W-:Y:S02]  /*4d00*/  FSEL R14, R38, RZ, P1 ;  /* 0x000000ff260e7208 */ /* 0x000fe40000800000 */
[----:B------:R-:W-:Y:S01]  /*4d10*/  FFMA R0, RZ, R41, R11 ;  /* 0x00000029ff007223 */ /* 0x000fe2000000000b */
[----:B------:R-:W-:Y:S01]  /*4d20*/  FSEL R15, R39, RZ, P1 ;  /* 0x000000ff270f7208 */ /* 0x000fe20000800000 */
[----:B------:R-:W-:-:S03]  /*4d30*/  DSETP.GTU.AND P1, PT, R70, RZ, PT ;  /* 0x000000ff4600722a */ /* 0x000fc60003f2c000 */
[----:B------:R-:W-:Y:S02]  /*4d40*/  FSETP.GT.AND P0, PT, |R0|, 1.469367938527859385e-39, PT ;  /* 0x001000000000780b */ /* 0x000fe40003f04200 */
[----:B------:R-:W-:Y:S01]  /*4d50*/  DFMA R66, R66, R14, R22 ;  /* 0x0000000e4242722b */ /* 0x000fe20000000016 */
[----:B------:R-:W-:Y:S02]  /*4d60*/  FSEL R62, R70, R18, P1 ;  /* 0x00000012463e7208 */ /* 0x000fe40000800000 */
[----:B------:R-:W-:-:S08]  /*4d70*/  FSEL R63, R71, R19, P1 ;  /* 0x00000013473f7208 */ /* 0x000fd00000800000 */
        /* <DEDUP_REMOVED lines=9> */
.L_x_327:
[----:B------:R-:W-:Y:S05]  /*4e10*/  BSYNC.RECONVERGENT B2 ;  /* 0x0000000000027941 */ /* 0x000fea0003800200 */
.L_x_326:
        /* <DEDUP_REMOVED lines=49> */
.L_x_329:
[----:B------:R-:W-:Y:S05]  /*5130*/  BSYNC.RECONVERGENT B2 ;  /* 0x0000000000027941 */ /* 0x000fea0003800200 */
.L_x_328:
        /* <DEDUP_REMOVED lines=43> */
[----:B------:R-:W-:Y:S05]  /*53f0*/  CALL.REL.NOINC `($__internal_2_$__cuda_sm20_div_rn_f64_full) ;  /* 0x0000003c00187944 */ /* 0x000fea0003c00000 */
[----:B------:R-:W-:Y:S02]  /*5400*/  IMAD.MOV.U32 R4, RZ, RZ, R14 ;  /* 0x000000ffff047224 */ /* 0x000fe400078e000e */
[----:B------:R-:W-:-:S07]  /*5410*/  IMAD.MOV.U32 R5, RZ, RZ, R15 ;  /* 0x000000ffff057224 */ /* 0x000fce00078e000f */
.L_x_331:
[----:B------:R-:W-:Y:S05]  /*5420*/  BSYNC.RECONVERGENT B2 ;  /* 0x0000000000027941 */ /* 0x000fea0003800200 */
.L_x_330:
[C---:B------:R-:W-:Y:S01]  /*5430*/  DSETP.GEU.AND P1, PT, R4.reuse, RZ, PT ;  /* 0x000000ff0400722a */ /* 0x040fe20003f2e000 */
[----:B------:R-:W-:Y:S01]  /*5440*/  IMAD.MOV.U32 R0, RZ, RZ, R4 ;  /* 0x000000ffff007224 */ /* 0x000fe200078e0004 */
[----:B------:R-:W-:-:S04]  /*5450*/  DSETP.GT.AND P0, PT, R4, RZ, PT ;  /* 0x000000ff0400722a */ /* 0x000fc80003f04000 */
[----:B------:R-:W-:-:S04]  /*5460*/  FSEL R8, RZ, -1.875, P1 ;  /* 0xbff00000ff087808 */ /* 0x000fc80000800000 */
[----:B------:R-:W-:Y:S01]  /*5470*/  FSEL R9, R8, 1.875, !P0 ;  /* 0x3ff0000008097808 */ /* 0x000fe20004000000 */
[----:B------:R-:W-:Y:S01]  /*5480*/  DSETP.MIN.AND P0, P1, |R4|, |R6|, PT ;  /* 0x400000060400722a */ /* 0x000fe20003900200 */
[----:B------:R-:W-:Y:S01]  /*5490*/  MOV R8, RZ ;  /* 0x000000ff00087202 */ /* 0x000fe20000000f00 */
[----:B------:R-:W-:-:S04]  /*54a0*/  IMAD.MOV.U32 R4, RZ, RZ, R5 ;  /* 0x000000ffff047224 */ /* 0x000fc800078e0005 */
[----:B------:R-:W-:Y:S01]  /*54b0*/  SEL R6, R0, R6, P0 ;  /* 0x0000000600067207 */ /* 0x000fe20000000000 */
[----:B------:R-:W-:Y:S01]  /*54c0*/  DADD R68, R68, R8 ;  /* 0x0000000044447229 */ /* 0x000fe20000000008 */
[----:B------:R-:W-:-:S05]  /*54d0*/  IMAD.MOV.U32 R8, RZ, RZ, R7 ;  /* 0x000000ffff087224 */ /* 0x000fca00078e0007 */
[----:B------:R-:W-:Y:S02]  /*54e0*/  FSEL R9, |R4|, |R8|, P0 ;  /* 0x4000000804097208 */ /* 0x000fe40000000200 */
[C---:B------:R-:W-:Y:S01]  /*54f0*/  DMUL R4, R68.reuse, 0.5 ;  /* 0x3fe0000044047828 */ /* 0x040fe20000000000 */
[----:B------:R-:W-:Y:S01]  /*5500*/  @P1 LOP3.LUT R9, R8, 0x80000, RZ, 0xfc, !PT ;  /* 0x0008000008091812 */ /* 0x000fe200078efcff */
[----:B------:R-:W-:Y:S02]  /*5510*/  DSETP.NEU.AND P0, PT, R68, RZ, PT ;  /* 0x000000ff4400722a */ /* 0x000fe40003f0d000 */
[----:B------:R-:W-:Y:S01]  /*5520*/  DSETP.GTU.AND P1, PT, R64, RZ, PT ;  /* 0x000000ff4000722a */ /* 0x000fe20003f2c000 */
[----:B------:R-:W-:-:S06]  /*5530*/  MOV R7, R9 ;  /* 0x0000000900077202 */ /* 0x000fcc0000000f00 */
[----:B------:R-:W-:-:S07]  /*5540*/  DMUL R4, R4, R6 ;  /* 0x0000000604047228 */ /* 0x000fce0000000000 */
[----:B------:R-:W-:Y:S02]  /*5550*/  @!P1 IMAD.MOV.U32 R64, RZ, RZ, R30 ;  /* 0x000000ffff409224 */ /* 0x000fe400078e001e */
[----:B------:R-:W-:Y:S01]  /*5560*/  @!P1 IMAD.MOV.U32 R65, RZ, RZ, R31 ;  /* 0x000000ffff419224 */ /* 0x000fe200078e001f */
[----:B------:R-:W-:Y:S02]  /*5570*/  FSEL R4, R4, RZ, P0 ;  /* 0x000000ff04047208 */ /* 0x000fe40000000000 */
[----:B------:R-:W-:Y:S01]  /*5580*/  FSEL R5, R5, RZ, P0 ;  /* 0x000000ff05057208 */ /* 0x000fe20000000000 */
[----:B------:R-:W-:-:S05]  /*5590*/  DSETP.GTU.AND P0, PT, R52, RZ, PT ;  /* 0x000000ff3400722a */ /* 0x000fca0003f0c000 */
[----:B------:R-:W-:Y:S01]  /*55a0*/  DFMA R16, R12, R4, R16 ;  /* 0x000000040c10722b */ /* 0x000fe20000000010 */
[----:B------:R-:W-:Y:S02]  /*55b0*/  FSEL R20, R52, R20, P0 ;  /* 0x0000001434147208 */ /* 0x000fe40000000000 */
[----:B------:R-:W-:-:S08]  /*55c0*/  FSEL R21, R53, R21, P0 ;  /* 0x0000001535157208 */ /* 0x000fd00000000000 */
.L_x_313:
[----:B------:R-:W-:Y:S05]  /*55d0*/  BSYNC.RECONVERGENT B1 ;  /* 0x0000000000017941 */ /* 0x000fea0003800200 */
.L_x_312:
        /* <DEDUP_REMOVED lines=30> */
.L_x_333:
[----:B------:R-:W-:Y:S05]  /*57c0*/  BSYNC.RECONVERGENT B1 ;  /* 0x0000000000017941 */ /* 0x000fea0003800200 */
.L_x_332:
        /* <DEDUP_REMOVED lines=26> */
[----:B------:R-:W-:Y:S05]  /*5970*/  CALL.REL.NOINC `($__internal_3_$__cuda_sm20_dsqrt_rn_f64_mediumpath_v1) ;  /* 0x0000003c00447944 */ /* 0x000fea0003c00000 */
[----:B------:R-:W-:Y:S01]  /*5980*/  IMAD.MOV.U32 R6, RZ, RZ, R0 ;  /* 0x000000ffff067224 */ /* 0x000fe200078e0000 */
[----:B------:R-:W-:-:S07]  /*5990*/  MOV R7, R10 ;  /* 0x0000000a00077202 */ /* 0x000fce0000000f00 */
.L_x_335:
[----:B------:R-:W-:Y:S05]  /*59a0*/  BSYNC.RECONVERGENT B0 ;  /* 0x0000000000007941 */ /* 0x000fea0003800200 */
.L_x_334:
        /* <DEDUP_REMOVED lines=26> */
.L_x_337:
[----:B------:R-:W-:Y:S05]  /*5b50*/  BSYNC.RECONVERGENT B1 ;  /* 0x0000000000017941 */ /* 0x000fea0003800200 */
.L_x_336:
        /* <DEDUP_REMOVED lines=27> */
.L_x_339:
[----:B------:R-:W-:Y:S05]  /*5d10*/  BSYNC.RECONVERGENT B0 ;  /* 0x0000000000007941 */ /* 0x000fea0003800200 */
.L_x_338:
[----:B------:R-:W-:Y:S01]  /*5d20*/  DSETP.MAX.AND P2, P3, R10, R6, PT ;  /* 0x000000060a00722a */ /* 0x000fe20003b4f000 */
[----:B------:R-:W-:Y:S01]  /*5d30*/  IMAD.MOV.U32 R4, RZ, RZ, R10 ;  /* 0x000000ffff047224 */ /* 0x000fe200078e000a */
[C-C-:B------:R-:W-:Y:S01]  /*5d40*/  DSETP.MAX.AND P4, P5, R46.reuse, R52.reuse, PT ;  /* 0x000000342e00722a */ /* 0x140fe20003d8f000 */
[----:B------:R-:W-:Y:S01]  /*5d50*/  IMAD.MOV.U32 R5, RZ, RZ, R6 ;  /* 0x000000ffff057224 */ /* 0x000fe200078e0006 */
[----:B------:R-:W-:Y:S01]  /*5d60*/  MOV R6, R7 ;  /* 0x0000000700067202 */ /* 0x000fe20000000f00 */
[----:B------:R-:W-:Y:S01]  /*5d70*/  IMAD.MOV.U32 R0, RZ, RZ, R11 ;  /* 0x000000ffff007224 */ /* 0x000fe200078e000b */
[----:B------:R-:W-:Y:S01]  /*5d80*/  DSETP.MIN.AND P0, P1, R46, R52, PT ;  /* 0x000000342e00722a */ /* 0x000fe20003900000 */
[----:B------:R-:W-:Y:S01]  /*5d90*/  IMAD.MOV.U32 R7, RZ, RZ, R47 ;  /* 0x000000ffff077224 */ /* 0x000fe200078e002f */
[----:B------:R-:W-:Y:S01]  /*5da0*/  SEL R4, R4, R5, P2 ;  /* 0x0000000504047207 */ /* 0x000fe20001000000 */
[--C-:B------:R-:W-:Y:S01]  /*5db0*/  IMAD.MOV.U32 R5, RZ, RZ, R46.reuse ;  /* 0x000000ffff057224 */ /* 0x100fe200078e002e */
[----:B------:R-:W-:Y:S01]  /*5dc0*/  FSEL R8, R0, R6, P2 ;  /* 0x0000000600087208 */ /* 0x000fe20001000000 */
[--C-:B------:R-:W-:Y:S01]  /*5dd0*/  IMAD.MOV.U32 R9, RZ, RZ, R53.reuse ;  /* 0x000000ffff097224 */ /* 0x100fe200078e0035 */
[----:B------:R-:W-:Y:S01]  /*5de0*/  MOV R0, R52 ;  /* 0x0000003400007202 */ /* 0x000fe20000000f00 */
[----:B------:R-:W-:Y:S01]  /*5df0*/  DMUL R16, R16, R16 ;  /* 0x0000001010107228 */ /* 0x000fe20000000000 */
[----:B------:R-:W-:Y:S01]  /*5e00*/  @P3 LOP3.LUT R8, R6, 0x80000, RZ, 0xfc, !PT ;  /* 0x0008000006083812 */ /* 0x000fe200078efcff */
[----:B------:R-:W-:Y:S01]  /*5e10*/  IMAD.MOV.U32 R6, RZ, RZ, R53 ;  /* 0x000000ffff067224 */ /* 0x000fe200078e0035 */
[----:B------:R-:W-:Y:S01]  /*5e20*/  SEL R68, R5, R0, P4 ;  /* 0x0000000005447207 */ /* 0x000fe20002000000 */
[----:B------:R-:W-:Y:S01]  /*5e30*/  IMAD.MOV.U32 R0, RZ, RZ, R47 ;  /* 0x000000ffff007224 */ /* 0x000fe200078e002f */
[----:B------:R-:W-:Y:S01]  /*5e40*/  FSEL R10, R7, R9, P4 ;  /* 0x00000009070a7208 */ /* 0x000fe20002000000 */
[----:B------:R-:W-:Y:S01]  /*5e50*/  BSSY.RECONVERGENT B1, `(.L_x_340) ;  /* 0x000002c000017945 */ /* 0x000fe20003800200 */
[----:B------:R-:W-:Y:S01]  /*5e60*/  @P5 LOP3.LUT R10, R9, 0x80000, RZ, 0xfc, !PT ;  /* 0x00080000090a5812 */ /* 0x000fe200078efcff */
[----:B------:R-:W-:Y:S01]  /*5e70*/  DMUL R16, R16, 0.5 ;  /* 0x3fe0000010107828 */ /* 0x000fe20000000000 */
[----:B------:R-:W-:Y:S01]  /*5e80*/  FSEL R7, R0, R6, P0 ;  /* 0x0000000600077208 */ /* 0x000fe20000000000 */
[----:B------:R-:W-:Y:S01]  /*5e90*/  IMAD.MOV.U32 R0, RZ, RZ, R46 ;  /* 0x000000ffff007224 */ /* 0x000fe200078e002e */
[----:B------:R-:W-:Y:S01]  /*5ea0*/  MOV R5, R52 ;  /* 0x0000003400057202 */ /* 0x000fe20000000f00 */
[----:B------:R-:W-:Y:S01]  /*5eb0*/  IMAD.MOV.U32 R69, RZ, RZ, R10 ;  /* 0x000000ffff457224 */ /* 0x000fe200078e000a */
[----:B------:R-:W-:-:S02]  /*5ec0*/  @P1 LOP3.LUT R7, R6, 0x80000, RZ, 0xfc, !PT ;  /* 0x0008000006071812 */ /* 0x000fc400078efcff */
[----:B------:R-:W-:Y:S01]  /*5ed0*/  SEL R70, R0, R5, P0 ;  /* 0x0000000500467207 */ /* 0x000fe20000000000 */
[----:B------:R-:W-:Y:S01]  /*5ee0*/  IMAD.MOV.U32 R5, RZ, RZ, R8 ;  /* 0x000000ffff057224 */ /* 0x000fe200078e0008 */
[----:B------:R-:W-:Y:S01]  /*5ef0*/  MOV R6, 0x1 ;  /* 0x0000000100067802 */ /* 0x000fe20000000f00 */
[----:B------:R-:W-:-:S04]  /*5f00*/  IMAD.MOV.U32 R71, RZ, RZ, R7 ;  /* 0x000000ffff477224 */ /* 0x000fc800078e0007 */
        /* <DEDUP_REMOVED lines=21> */
[----:B------:R-:W-:-:S08]  /*6060*/  DMUL R6, R66, R66 ;  /* 0x0000004242067228 */ /* 0x000fd00000000000 */
[----:B------:R-:W-:Y:S01]  /*6070*/  FFMA R0, RZ, R15, R5 ;  /* 0x0000000fff007223 */ /* 0x000fe20000000005 */
[----:B------:R-:W-:-:S04]  /*6080*/  DMUL R78, R6, 0.5 ;  /* 0x3fe00000064e7828 */ /* 0x000fc80000000000 */
[----:B------:R-:W-:-:S13]  /*6090*/  FSETP.GT.AND P0, PT, |R0|, 1.469367938527859385e-39, PT ;  /* 0x001000000000780b */ /* 0x000fda0003f04200 */
[----:B------:R-:W-:Y:S05]  /*60a0*/  @P0 BRA P1, `(.L_x_341) ;  /* 0x0000000000180947 */ /* 0x000fea0000800000 */
[----:B------:R-:W-:Y:S01]  /*60b0*/  IMAD.MOV.U32 R42, RZ, RZ, R10 ;  /* 0x000000ffff2a7224 */ /* 0x000fe200078e000a */
[----:B------:R-:W-:Y:S01]  /*60c0*/  MOV R0, 0x60f0 ;  /* 0x000060f000007802 */ /* 0x000fe20000000f00 */
[----:B------:R-:W-:-:S07]  /*60d0*/  IMAD.MOV.U32 R43, RZ, RZ, R11 ;  /* 0x000000ffff2b7224 */ /* 0x000fce00078e000b */
[----:B------:R-:W-:Y:S05]  /*60e0*/  CALL.REL.NOINC `($__internal_2_$__cuda_sm20_div_rn_f64_full) ;  /* 0x0000002c00dc7944 */ /* 0x000fea0003c00000 */
[----:B------:R-:W-:Y:S01]  /*60f0*/  IMAD.MOV.U32 R4, RZ, RZ, R14 ;  /* 0x000000ffff047224 */ /* 0x000fe200078e000e */
[----:B------:R-:W-:-:S07]  /*6100*/  MOV R5, R15 ;  /* 0x0000000f00057202 */ /* 0x000fce0000000f00 */
.L_x_341:
[----:B------:R-:W-:Y:S05]  /*6110*/  BSYNC.RECONVERGENT B1 ;  /* 0x0000000000017941 */ /* 0x000fea0003800200 */
.L_x_340:
[----:B------:R-:W0:Y:S01]  /*6120*/  MUFU.RCP64H R7, 0.66666650772094726562 ;  /* 0x3fe5555500077908 */ /* 0x000e220000001800 */
[----:B------:R-:W-:Y:S01]  /*6130*/  IMAD.MOV.U32 R8, RZ, RZ, 0x55555556 ;  /* 0x55555556ff087424 */ /* 0x000fe200078e00ff */
[----:B------:R-:W-:Y:S01]  /*6140*/  FSETP.GEU.AND P1, PT, |R63|, 6.5827683646048100446e-37, PT ;  /* 0x036000003f00780b */ /* 0x000fe20003f2e200 */
[----:B------:R-:W-:Y:S01]  /*6150*/  IMAD.MOV.U32 R9, RZ, RZ, 0x3fe55555 ;  /* 0x3fe55555ff097424 */ /* 0x000fe200078e00ff */
[----:B------:R-:W-:Y:S01]  /*6160*/  BSSY.RECONVERGENT B1, `(.L_x_342) ;  /* 0x0000015000017945 */ /* 0x000fe20003800200 */
[----:B------:R-:W-:-:S06]  /*6170*/  IMAD.MOV.U32 R6, RZ, RZ, 0x1 ;  /* 0x00000001ff067424 */ /* 0x000fcc00078e00ff */
        /* <DEDUP_REMOVED lines=16> */
[----:B------:R-:W-:Y:S05]  /*6280*/  CALL.REL.NOINC `($__internal_2_$__cuda_sm20_div_rn_f64_full) ;  /* 0x0000002c00747944 */ /* 0x000fea0003c00000 */
[----:B------:R-:W-:Y:S01]  /*6290*/  MOV R6, R14 ;  /* 0x0000000e00067202 */ /* 0x000fe20000000f00 */
[----:B------:R-:W-:-:S07]  /*62a0*/  IMAD.MOV.U32 R7, RZ, RZ, R15 ;  /* 0x000000ffff077224 */ /* 0x000fce00078e000f */
.L_x_343:
[----:B------:R-:W-:Y:S05]  /*62b0*/  BSYNC.RECONVERGENT B1 ;  /* 0x0000000000017941 */ /* 0x000fea0003800200 */
.L_x_342:
        /* <DEDUP_REMOVED lines=23> */
[----:B------:R-:W-:Y:S05]  /*6430*/  CALL.REL.NOINC `($__internal_2_$__cuda_sm20_div_rn_f64_full) ;  /* 0x0000002c00087944 */ /* 0x000fea0003c00000 */
[----:B------:R-:W-:Y:S02]  /*6440*/  IMAD.MOV.U32 R8, RZ, RZ, R14 ;  /* 0x000000ffff087224 */ /* 0x000fe400078e000e */
[----:B------:R-:W-:-:S07]  /*6450*/  IMAD.MOV.U32 R9, RZ, RZ, R15 ;  /* 0x000000ffff097224 */ /* 0x000fce00078e000f */
.L_x_345:
[----:B------:R-:W-:Y:S05]  /*6460*/  BSYNC.RECONVERGENT B1 ;  /* 0x0000000000017941 */ /* 0x000fea0003800200 */
.L_x_344:
        /* <DEDUP_REMOVED lines=13> */
[----:B------:R-:W-:Y:S01]  /*6540*/  @P0 DFMA R6, RZ, R10, -R6 ;  /* 0x0000000aff06022b */ /* 0x000fe20000000806 */
        /* <DEDUP_REMOVED lines=38> */
.L_x_349:
[----:B------:R-:W-:Y:S05]  /*67b0*/  BSYNC.RECONVERGENT B2 ;  /* 0x0000000000027941 */ /* 0x000fea0003800200 */
.L_x_348:
        /* <DEDUP_REMOVED lines=24> */
.L_x_351:
[----:B------:R-:W-:Y:S05]  /*6940*/  BSYNC.RECONVERGENT B2 ;  /* 0x0000000000027941 */ /* 0x000fea0003800200 */
.L_x_350:
        /* <DEDUP_REMOVED lines=23> */
.L_x_353:
[----:B------:R-:W-:Y:S05]  /*6ac0*/  BSYNC.RECONVERGENT B2 ;  /* 0x0000000000027941 */ /* 0x000fea0003800200 */
.L_x_352:
        /* <DEDUP_REMOVED lines=21> */
[----:B------:R-:W-:Y:S01]  /*6c20*/  MOV R12, R14 ;  /* 0x0000000e000c7202 */ /* 0x000fe20000000f00 */
[----:B------:R-:W-:-:S07]  /*6c30*/  IMAD.MOV.U32 R13, RZ, RZ, R15 ;  /* 0x000000ffff0d7224 */ /* 0x000fce00078e000f */
.L_x_355:
[----:B------:R-:W-:Y:S05]  /*6c40*/  BSYNC.RECONVERGENT B2 ;  /* 0x0000000000027941 */ /* 0x000fea0003800200 */
.L_x_354:
        /* <DEDUP_REMOVED lines=28> */
[----:B------:R-:W-:Y:S05]  /*6e10*/  CALL.REL.NOINC `($__internal_2_$__cuda_sm20_div_rn_f64_full) ;  /* 0x0000002000907944 */ /* 0x000fea0003c00000 */
.L_x_357:
[----:B------:R-:W-:Y:S05]  /*6e20*/  BSYNC.RECONVERGENT B2 ;  /* 0x0000000000027941 */ /* 0x000fea0003800200 */
.L_x_356:
        /* <DEDUP_REMOVED lines=25> */
.L_x_359:
[----:B------:R-:W-:Y:S05]  /*6fc0*/  BSYNC.RECONVERGENT B2 ;  /* 0x0000000000027941 */ /* 0x000fea0003800200 */
.L_x_358:
        /* <DEDUP_REMOVED lines=22> */
.L_x_361:
[----:B------:R-:W-:-:S06]  /*7130*/  DSETP.GEU.AND P0, PT, R4, RZ, PT ;  /* 0x000000ff0400722a */ /* 0x000fcc0003f0e000 */
[----:B------:R-:W-:-:S14]  /*7140*/  DSETP.LEU.OR P0, PT, R68, RZ, P0 ;  /* 0x000000ff4400722a */ /* 0x000fdc000070b400 */
[----:B------:R-:W-:Y:S05]  /*7150*/  @P0 BRA `(.L_x_362) ;  /* 0x0000000000380947 */ /* 0x000fea0003800000 */
[----:B------:R-:W-:Y:S02]  /*7160*/  DMUL R4, R8, R4 ;  /* 0x0000000408047228 */ /* 0x000fe40000000000 */
[----:B------:R-:W-:Y:S02]  /*7170*/  DMUL R6, R40, R8 ;  /* 0x0000000828067228 */ /* 0x000fe40000000000 */
        /* <DEDUP_REMOVED lines=12> */
.L_x_362:
[----:B------:R-:W-:Y:S05]  /*7240*/  BSYNC.RECONVERGENT B0 ;  /* 0x0000000000007941 */ /* 0x000fea0003800200 */
.L_x_360:
[----:B------:R-:W-:-:S11]  /*7250*/  DFMA R6, RZ, R6, -R4 ;  /* 0x00000006ff06722b */ /* 0x000fd60000000804 */
.L_x_347:
[----:B------:R-:W-:Y:S05]  /*7260*/  BSYNC.RECONVERGENT B1 ;  /* 0x0000000000017941 */ /* 0x000fea0003800200 */
.L_x_346:
        /* <DEDUP_REMOVED lines=8> */
[----:B------:R-:W-:Y:S01]  /*72f0*/  IMAD.MOV.U32 R16, RZ, RZ, R2 ;  /* 0x000000ffff107224 */ /* 0x000fe200078e0002 */
[----:B------:R-:W-:Y:S01]  /*7300*/  BSSY.RECONVERGENT B1, `(.L_x_363) ;  /* 0x0000023000017945 */ /* 0x000fe20003800200 */
[----:B------:R-:W-:-:S04]  /*7310*/  SEL R12, R12, R13, P0 ;  /* 0x0000000d0c0c7207 */ /* 0x000fc80000000000 */
[----:B------:R-:W-:Y:S01]  /*7320*/  @P1 LOP3.LUT R0, R4, 0x80000, RZ, 0xfc, !PT ;  /* 0x0008000004001812 */ /* 0x000fe200078efcff */
[----:B------:R-:W-:-:S03]  /*7330*/  IMAD.MOV.U32 R4, RZ, RZ, 0x1 ;  /* 0x00000001ff047424 */ /* 0x000fc600078e00ff */
[----:B------:R-:W-:Y:S02]  /*7340*/  MOV R13, R0 ;  /* 0x00000000000d7202 */ /* 0x000fe40000000f00 */
[----:B------:R-:W-:Y:S02]  /*7350*/  MOV R0, R3 ;  /* 0x0000000300007202 */ /* 0x000fe40000000f00 */
[----:B------:R-:W0:Y:S02]  /*7360*/  MUFU.RCP64H R5, R13 ;  /* 0x0000000d00057308 */ /* 0x000e240000001800 */
[----:B0-----:R-:W-:-:S08]  /*7370*/  DFMA R8, -R12, R4, 1 ;  /* 0x3ff000000c08742b */ /* 0x001fd00000000104 */
[----:B------:R-:W-:-:S08]  /*7380*/  DFMA R8, R8, R8, R8 ;  /* 0x000000080808722b */ /* 0x000fd00000000008 */
[----:B------:R-:W-:-:S08]  /*7390*/  DFMA R8, R4, R8, R4 ;  /* 0x000000080408722b */ /* 0x000fd00000000004 */
[----:B------:R-:W-:-:S08]  /*73a0*/  DFMA R4, -R12, R8, 1 ;  /* 0x3ff000000c04742b */ /* 0x000fd00000000108 */
[----:B------:R-:W-:-:S08]  /*73b0*/  DFMA R4, R8, R4, R8 ;  /* 0x000000040804722b */ /* 0x000fd00000000008 */
[----:B------:R-:W-:-:S08]  /*73c0*/  DMUL R8, R4, UR4 ;  /* 0x0000000404087c28 */ /* 0x000fd00008000000 */
[----:B------:R-:W-:Y:S01]  /*73d0*/  DFMA R10, -R12, R8, UR4 ;  /* 0x000000040c0a7e2b */ /* 0x000fe20008000108 */
[----:B------:R-:W-:Y:S01]  /*73e0*/  UMOV UR4, 0x178714b8 ;  /* 0x178714b800047882 */ /* 0x000fe20000000000 */
[----:B------:R-:W-:Y:S02]  /*73f0*/  UMOV UR5, 0x3eef8ab3 ;  /* 0x3eef8ab300057882 */ /* 0x000fe40000000000 */
[----:B------:R-:W-:Y:S01]  /*7400*/  DSETP.MIN.AND P1, P2, R2, UR4, PT ;  /* 0x0000000402007e2a */ /* 0x000fe2000ba20000 */
[----:B------:R-:W-:Y:S02]  /*7410*/  UMOV UR6, UR5 ;  /* 0x0000000500067c82 */ /* 0x000fe40008000000 */
[----:B------:R-:W-:Y:S01]  /*7420*/  IMAD.U32 R2, RZ, RZ, UR6 ;  /* 0x00000006ff027e24 */ /* 0x000fe2000f8e00ff */
[----:B------:R-:W-:Y:S02]  /*7430*/  DFMA R4, R4, R10, R8 ;  /* 0x0000000a0404722b */ /* 0x000fe40000000008 */
[----:B------:R-:W-:-:S02]  /*7440*/  FSEL R0, R0, UR6, P1 ;  /* 0x0000000600007c08 */ /* 0x000fc40008800000 */
[----:B------:R-:W-:-:S06]  /*7450*/  SEL R16, R16, UR4, P1 ;  /* 0x0000000410107c07 */ /* 0x000fcc0008800000 */
[----:B------:R-:W-:Y:S01]  /*7460*/  FFMA R8, RZ, R13, R5 ;  /* 0x0000000dff087223 */ /* 0x000fe20000000005 */
[----:B------:R-:W-:-:S04]  /*7470*/  @P2 LOP3.LUT R0, R2, 0x80000, RZ, 0xfc, !PT ;  /* 0x0008000002002812 */ /* 0x000fc800078efcff */
[----:B------:R-:W-:Y:S01]  /*7480*/  FSETP.GT.AND P0, PT, |R8|, 1.469367938527859385e-39, PT ;  /* 0x001000000800780b */ /* 0x000fe20003f04200 */
[----:B------:R-:W-:-:S12]  /*7490*/  IMAD.MOV.U32 R17, RZ, RZ, R0 ;  /* 0x000000ffff117224 */ /* 0x000fd800078e0000 */
[----:B------:R-:W-:Y:S05]  /*74a0*/  @P0 BRA `(.L_x_364) ;  /* 0x0000000000200947 */ /* 0x000fea0003800000 */
[----:B------:R-:W-:Y:S01]  /*74b0*/  MOV R14, R12 ;  /* 0x0000000c000e7202 */ /* 0x000fe20000000f00 */
[----:B------:R-:W-:Y:S01]  /*74c0*/  IMAD.MOV.U32 R15, RZ, RZ, R13 ;  /* 0x000000ffff0f7224 */ /* 0x000fe200078e000d */
[----:B------:R-:W-:Y:S01]  /*74d0*/  MOV R43, 0x3f30624d ;  /* 0x3f30624d002b7802 */ /* 0x000fe20000000f00 */
[----:B------:R-:W-:Y:S01]  /*74e0*/  IMAD.MOV.U32 R42, RZ, RZ, -0x2d0e5604 ;  /* 0xd2f1a9fcff2a7424 */ /* 0x000fe200078e00ff */
[----:B------:R-:W-:-:S07]  /*74f0*/  MOV R0, 0x7510 ;  /* 0x0000751000007802 */ /* 0x000fce0000000f00 */
[----:B------:R-:W-:Y:S05]  /*7500*/  CALL.REL.NOINC `($__internal_2_$__cuda_sm20_div_rn_f64_full) ;  /* 0x0000001800d47944 */ /* 0x000fea0003c00000 */
[----:B------:R-:W-:Y:S02]  /*7510*/  IMAD.MOV.U32 R4, RZ, RZ, R14 ;  /* 0x000000ffff047224 */ /* 0x000fe400078e000e */
[----:B------:R-:W-:-:S07]  /*7520*/  IMAD.MOV.U32 R5, RZ, RZ, R15 ;  /* 0x000000ffff057224 */ /* 0x000fce00078e000f */
.L_x_364:
[----:B------:R-:W-:Y:S05]  /*7530*/  BSYNC.RECONVERGENT B1 ;  /* 0x0000000000017941 */ /* 0x000fea0003800200 */
.L_x_363:
[----:B------:R-:W0:Y:S01]  /*7540*/  LDC.64 R2, c[0x0][0x3b8] ;  /* 0x0000ee00ff027b82 */ /* 0x000e220000000a00 */
[----:B------:R-:W-:Y:S02]  /*7550*/  HFMA2 R12, -RZ, RZ, 7.6796875, 0.00109386444091796875 ;  /* 0x47ae147bff0c7431 */ /* 0x000fe400000001ff */
[----:B------:R-:W-:Y:S01]  /*7560*/  IMAD.MOV.U32 R13, RZ, RZ, 0x3f547ae1 ;  /* 0x3f547ae1ff0d7424 */ /* 0x000fe200078e00ff */
[----:B0-----:R0:W5:Y:S01]  /*7570*/  LDG.E.64 R8, desc[UR36][R2.64] ;  /* 0x0000002402087981 */ /* 0x001162000c1e1b00 */
[----:B------:R-:W-:Y:S01]  /*7580*/  DADD R34, R84, R34 ;  /* 0x0000000054227229 */ /* 0x000fe20000000022 */
[----:B------:R-:W-:Y:S01]  /*7590*/  IMAD.MOV.U32 R0, RZ, RZ, R17 ;  /* 0x000000ffff007224 */ /* 0x000fe200078e0011 */
[----:B------:R-:W-:Y:S01]  /*75a0*/  DADD R36, R6, R36 ;  /* 0x0000000006247229 */ /* 0x000fe20000000024 */
[----:B------:R-:W-:Y:S01]  /*75b0*/  MOV R30, R16 ;  /* 0x00000010001e7202 */ /* 0x000fe20000000f00 */
[----:B------:R-:W-:Y:S01]  /*75c0*/  DSETP.MIN.AND P2, P3, R16, R4, PT ;  /* 0x000000041000722a */ /* 0x000fe20003b40000 */
[----:B------:R-:W-:Y:S01]  /*75d0*/  MOV R31, R4 ;  /* 0x00000004001f7202 */ /* 0x000fe20000000f00 */
[----:B------:R-:W-:Y:S01]  /*75e0*/  BSSY.RECONVERGENT B1, `(.L_x_365) ;  /* 0x000001d000017945 */ /* 0x000fe20003800200 */
[----:B------:R-:W-:Y:S01]  /*75f0*/  DADD R32, R66, R32 ;  /* 0x0000000042207229 */ /* 0x000fe20000000020 */
[----:B0-----:R-:W0:Y:S01]  /*7600*/  MUFU.RCP64H R3, 0.0012499997392296791077 ;  /* 0x3f547ae100037908 */ /* 0x001e220000001800 */
[----:B------:R-:W-:Y:S01]  /*7610*/  IMAD.MOV.U32 R2, RZ, RZ, 0x1 ;  /* 0x00000001ff027424 */ /* 0x000fe200078e00ff */
[----:B------:R-:W-:-:S02]  /*7620*/  FSETP.GEU.AND P1, PT, |R35|, 6.5827683646048100446e-37, PT ;  /* 0x036000002300780b */ /* 0x000fc40003f2e200 */
[----:B------:R-:W-:-:S03]  /*7630*/  SEL R30, R30, R31, P2 ;  /* 0x0000001f1e1e7207 */ /* 0x000fc60001000000 */
        /* <DEDUP_REMOVED lines=17> */
[----:B------:R-:W-:Y:S01]  /*7750*/  IMAD.MOV.U32 R14, RZ, RZ, 0x47ae147b ;  /* 0x47ae147bff0e7424 */ /* 0x000fe200078e00ff */
[----:B------:R-:W-:Y:S01]  /*7760*/  MOV R0, 0x7790 ;  /* 0x0000779000007802 */ /* 0x000fe20000000f00 */
[----:B------:R-:W-:-:S07]  /*7770*/  IMAD.MOV.U32 R15, RZ, RZ, 0x3f547ae1 ;  /* 0x3f547ae1ff0f7424 */ /* 0x000fce00078e00ff */
[----:B-----5:R-:W-:Y:S05]  /*7780*/  CALL.REL.NOINC `($__internal_2_$__cuda_sm20_div_rn_f64_full) ;  /* 0x0000001800347944 */ /* 0x020fea0003c00000 */
[----:B------:R-:W-:Y:S01]  /*7790*/  MOV R2, R14 ;  /* 0x0000000e00027202 */ /* 0x000fe20000000f00 */
[----:B------:R-:W-:-:S07]  /*77a0*/  IMAD.MOV.U32 R3, RZ, RZ, R15 ;  /* 0x000000ffff037224 */ /* 0x000fce00078e000f */
.L_x_366:
[----:B------:R-:W-:Y:S05]  /*77b0*/  BSYNC.RECONVERGENT B1 ;  /* 0x0000000000017941 */ /* 0x000fea0003800200 */
.L_x_365:
[----:B------:R-:W0:Y:S01]  /*77c0*/  MUFU.RCP64H R5, R27 ;  /* 0x0000001b00057308 */ /* 0x000e220000001800 */
[----:B------:R-:W-:Y:S01]  /*77d0*/  IMAD.MOV.U32 R4, RZ, RZ, 0x1 ;  /* 0x00000001ff047424 */ /* 0x000fe200078e00ff */
        /* <DEDUP_REMOVED lines=12> */
[----:B------:R-:W-:Y:S01]  /*78a0*/  MOV R42, RZ ;  /* 0x000000ff002a7202 */ /* 0x000fe20000000f00 */
[----:B------:R-:W-:Y:S01]  /*78b0*/  IMAD.MOV.U32 R43, RZ, RZ, 0x40000000 ;  /* 0x40000000ff2b7424 */ /* 0x000fe200078e00ff */
[----:B------:R-:W-:Y:S01]  /*78c0*/  MOV R15, R27 ;  /* 0x0000001b000f7202 */ /* 0x000fe20000000f00 */
[----:B------:R-:W-:Y:S01]  /*78d0*/  IMAD.MOV.U32 R14, RZ, RZ, R26 ;  /* 0x000000ffff0e7224 */ /* 0x000fe200078e001a */
[----:B------:R-:W-:-:S07]  /*78e0*/  MOV R0, 0x7900 ;  /* 0x0000790000007802 */ /* 0x000fce0000000f00 */
[----:B-----5:R-:W-:Y:S05]  /*78f0*/  CALL.REL.NOINC `($__internal_2_$__cuda_sm20_div_rn_f64_full) ;  /* 0x0000001400d87944 */ /* 0x020fea0003c00000 */
[----:B------:R-:W-:Y:S02]  /*7900*/  IMAD.MOV.U32 R16, RZ, RZ, R14 ;  /* 0x000000ffff107224 */ /* 0x000fe400078e000e */
[----:B------:R-:W-:-:S07]  /*7910*/  IMAD.MOV.U32 R17, RZ, RZ, R15 ;  /* 0x000000ffff117224 */ /* 0x000fce00078e000f */
.L_x_368:
[----:B------:R-:W-:Y:S05]  /*7920*/  BSYNC.RECONVERGENT B1 ;  /* 0x0000000000017941 */ /* 0x000fea0003800200 */
.L_x_367:
[----:B------:R-:W0:Y:S01]  /*7930*/  LDC.64 R34, c[0x0][0x398] ;  /* 0x0000e600ff227b82 */ /* 0x000e220000000a00 */
[----:B------:R-:W-:Y:S01]  /*7940*/  DMUL R40, R24, -R22 ;  /* 0x8000001618287228 */ /* 0x000fe20000000000 */
[----:B------:R-:W-:Y:S07]  /*7950*/  BSSY.RECONVERGENT B6, `(.L_x_369) ;  /* 0x000000f000067945 */ /* 0x000fee0003800200 */
[----:B------:R-:W-:-:S08]  /*7960*/  DFMA R2, R40, -R16, R2 ;  /* 0x800000102802722b */ /* 0x000fd00000000002 */
[----:B-----5:R-:W-:Y:S01]  /*7970*/  DFMA R2, R8, -R2, R24 ;  /* 0x800000020802722b */ /* 0x020fe20000000018 */
[----:B0-----:R-:W-:-:S07]  /*7980*/  IMAD.WIDE R34, R28, 0x8, R34 ;  /* 0x000000081c227825 */ /* 0x001fce00078e0222 */
[----:B------:R-:W-:Y:S01]  /*7990*/  DSETP.GTU.AND P0, PT, R2, RZ, PT ;  /* 0x000000ff0200722a */ /* 0x000fe20003f0c000 */
[----:B------:R0:W-:-:S13]  /*79a0*/  STG.E.64 desc[UR36][R34.64], R2 ;  /* 0x0000000222007986 */ /* 0x0001da000c101b24 */
[----:B------:R-:W-:Y:S05]  /*79b0*/  @P0 BRA `(.L_x_370) ;  /* 0x0000000000200947 */ /* 0x000fea0003800000 */
[----:B------:R-:W-:Y:S01]  /*79c0*/  MOV R0, 0x0 ;  /* 0x0000000000007802 */ /* 0x000fe20000000f00 */
[----:B------:R-:W1:Y:S01]  /*79d0*/  LDCU.64 UR4, c[0x4][0x8] ;  /* 0x01000100ff0477ac */ /* 0x000e620008000a00 */
[----:B------:R-:W-:Y:S02]  /*79e0*/  CS2R R6, SRZ ;  /* 0x0000000000067805 */ /* 0x000fe4000001ff00 */
[----:B0-----:R0:W2:Y:S01]  /*79f0*/  LDC.64 R2, c[0x4][R0] ;  /* 0x0100000000027b82 */ /* 0x0010a20000000a00 */
[----:B-1----:R-:W-:Y:S01]  /*7a00*/  MOV R4, UR4 ;  /* 0x0000000400047c02 */ /* 0x002fe20008000f00 */
[----:B0-----:R-:W-:-:S07]  /*7a10*/  IMAD.U32 R5, RZ, RZ, UR5 ;  /* 0x00000005ff057e24 */ /* 0x001fce000f8e00ff */
[----:B------:R-:W-:-:S07]  /*7a20*/  LEPC R20, `(.L_x_370) ;  /* 0x000000001014794e */ /* 0x000fce0000000000 */
[----:B--2---:R-:W-:Y:S05]  /*7a30*/  CALL.ABS.NOINC R2 ;  /* 0x0000000002007343 */ /* 0x004fea0003c00000 */
.L_x_370:
[----:B------:R-:W-:Y:S05]  /*7a40*/  BSYNC.RECONVERGENT B6 ;  /* 0x0000000000067941 */ /* 0x000fea0003800200 */
.L_x_369:
[----:B------:R-:W1:Y:S02]  /*7a50*/  LDC.64 R4, c[0x0][0x3b8] ;  /* 0x0000ee00ff047b82 */ /* 0x000e640000000a00 */
[----:B-1----:R-:W5:Y:S01]  /*7a60*/  LDG.E.64 R4, desc[UR36][R4.64] ;  /* 0x0000002404047981 */ /* 0x002f62000c1e1b00 */
[----:B0-----:R-:W0:Y:S01]  /*7a70*/  MUFU.RCP64H R3, R27 ;  /* 0x0000001b00037308 */ /* 0x001e220000001800 */
[----:B------:R-:W-:Y:S01]  /*7a80*/  IMAD.MOV.U32 R2, RZ, RZ, 0x1 ;  /* 0x00000001ff027424 */ /* 0x000fe200078e00ff */
[----:B------:R-:W-:Y:S01]  /*7a90*/  UMOV UR4, 0x84b5dcc6 ;  /* 0x84b5dcc600047882 */ /* 0x000fe20000000000 */
[----:B------:R-:W-:Y:S01]  /*7aa0*/  UMOV UR5, 0x4005d07c ;  /* 0x4005d07c00057882 */ /* 0x000fe20000000000 */
[----:B------:R-:W-:Y:S03]  /*7ab0*/  BSSY.RECONVERGENT B1, `(.L_x_371) ;  /* 0x0000014000017945 */ /* 0x000fe60003800200 */
[----:B0-----:R-:W-:-:S08]  /*7ac0*/  DFMA R6, -R26, R2, 1 ;  /* 0x3ff000001a06742b */ /* 0x001fd00000000102 */
        /* <DEDUP_REMOVED lines=10> */
[----:B------:R-:W-:Y:S01]  /*7b70*/  MOV R14, R26 ;  /* 0x0000001a000e7202 */ /* 0x000fe20000000f00 */
[----:B------:R-:W-:Y:S01]  /*7b80*/  IMAD.MOV.U32 R15, RZ, RZ, R27 ;  /* 0x000000ffff0f7224 */ /* 0x000fe200078e001b */
[----:B------:R-:W-:Y:S01]  /*7b90*/  MOV R43, 0xc005d07c ;  /* 0xc005d07c002b7802 */ /* 0x000fe20000000f00 */
[----:B------:R-:W-:Y:S01]  /*7ba0*/  IMAD.MOV.U32 R42, RZ, RZ, -0x7b4a233a ;  /* 0x84b5dcc6ff2a7424 */ /* 0x000fe200078e00ff */
[----:B------:R-:W-:-:S07]  /*7bb0*/  MOV R0, 0x7bd0 ;  /* 0x00007bd000007802 */ /* 0x000fce0000000f00 */
[----:B-----5:R-:W-:Y:S05]  /*7bc0*/  CALL.REL.NOINC `($__internal_2_$__cuda_sm20_div_rn_f64_full) ;  /* 0x0000001400247944 */ /* 0x020fea0003c00000 */
[----:B------:R-:W-:Y:S02]  /*7bd0*/  IMAD.MOV.U32 R2, RZ, RZ, R14 ;  /* 0x000000ffff027224 */ /* 0x000fe400078e000e */
[----:B------:R-:W-:-:S07]  /*7be0*/  IMAD.MOV.U32 R3, RZ, RZ, R15 ;  /* 0x000000ffff037224 */ /* 0x000fce00078e000f */
.L_x_372:
[----:B------:R-:W-:Y:S05]  /*7bf0*/  BSYNC.RECONVERGENT B1 ;  /* 0x0000000000017941 */ /* 0x000fea0003800200 */
.L_x_371:
[----:B------:R-:W-:Y:S01]  /*7c00*/  MOV R6, 0x652b82fe ;  /* 0x652b82fe00067802 */ /* 0x000fe20000000f00 */
[----:B------:R-:W-:Y:S01]  /*7c10*/  IMAD.MOV.U32 R7, RZ, RZ, 0x3ff71547 ;  /* 0x3ff71547ff077424 */ /* 0x000fe200078e00ff */
[----:B------:R-:W-:Y:S01]  /*7c20*/  MOV R27, 0x3fe62e42 ;  /* 0x3fe62e42001b7802 */ /* 0x000fe20000000f00 */
[----:B------:R-:W-:Y:S01]  /*7c30*/  IMAD.MOV.U32 R26, RZ, RZ, -0x105c611 ;  /* 0xfefa39efff1a7424 */ /* 0x000fe200078e00ff */
[----:B------:R-:W-:Y:S01]  /*7c40*/  UMOV UR4, 0x3b39803f ;  /* 0x3b39803f00047882 */ /* 0x000fe20000000000 */
[----:B------:R-:W-:Y:S01]  /*7c50*/  UMOV UR5, 0x3c7abc9e ;  /* 0x3c7abc9e00057882 */ /* 0x000fe20000000000 */
[----:B------:R-:W-:Y:S01]  /*7c60*/  ISETP.GT.AND P2, PT, R23, 0xfffff, PT ;  /* 0x000fffff1700780c */ /* 0x000fe20003f44270 */
[----:B------:R-:W-:Y:S01]  /*7c70*/  DFMA R12, R2, R6, 6.75539944105574400000e+15 ;  /* 0x43380000020c742b */ /* 0x000fe20000000006 */
[-C--:B------:R-:W-:Y:S01]  /*7c80*/  MOV R10, R22.reuse ;  /* 0x00000016000a7202 */ /* 0x080fe20000000f00 */
[--C-:B------:R-:W-:Y:S01]  /*7c90*/  IMAD.MOV.U32 R11, RZ, RZ, R23.reuse ;  /* 0x000000ffff0b7224 */ /* 0x100fe200078e0017 */
[----:B------:R-:W-:Y:S01]  /*7ca0*/  FSETP.GEU.AND P0, PT, |R3|, 4.1917929649353027344, PT ;  /* 0x4086232b0300780b */ /* 0x000fe20003f0e200 */
[----:B------:R-:W-:Y:S01]  /*7cb0*/  IMAD.MOV.U32 R14, RZ, RZ, R23 ;  /* 0x000000ffff0e7224 */ /* 0x000fe200078e0017 */
[----:B------:R-:W-:Y:S01]  /*7cc0*/  BSSY.RECONVERGENT B0, `(.L_x_373) ;  /* 0x0000038000007945 */ /* 0x000fe20003800200 */
[----:B------:R-:W-:-:S02]  /*7cd0*/  MOV R15, R22 ;  /* 0x00000016000f7202 */ /* 0x000fc40000000f00 */
[----:B------:R-:W-:-:S04]  /*7ce0*/  DADD R6, R12, -6.75539944105574400000e+15 ;  /* 0xc33800000c067429 */ /* 0x000fc80000000000 */
[----:B------:R-:W-:-:S04]  /*7cf0*/  @!P2 DMUL R10, R22, 1.80143985094819840000e+16 ;  /* 0x43500000160aa828 */ /* 0x000fc80000000000 */
[----:B------:R-:W-:-:S06]  /*7d00*/  DFMA R8, R6, -R26, R2 ;  /* 0x8000001a0608722b */ /* 0x000fcc0000000002 */
[----:B------:R-:W-:Y:S02]  /*7d10*/  @!P2 MOV R14, R11 ;  /* 0x0000000b000ea202 */ /* 0x000fe40000000f00 */
[----:B------:R-:W-:Y:S01]  /*7d20*/  DFMA R8, R6, -UR4, R8 ;  /* 0x8000000406087c2b */ /* 0x000fe20008000008 */
[----:B------:R-:W-:Y:S01]  /*7d30*/  UMOV UR4, 0x69ce2bdf ;  /* 0x69ce2bdf00047882 */ /* 0x000fe20000000000 */
[----:B------:R-:W-:Y:S01]  /*7d40*/  IMAD.MOV.U32 R6, RZ, RZ, -0x35dec16 ;  /* 0xfca213eaff067424 */ /* 0x000fe200078e00ff */
[----:B------:R-:W-:Y:S01]  /*7d50*/  UMOV UR5, 0x3e5ade15 ;  /* 0x3e5ade1500057882 */ /* 0x000fe20000000000 */
[----:B------:R-:W-:Y:S02]  /*7d60*/  IMAD.MOV.U32 R7, RZ, RZ, 0x3e928af3 ;  /* 0x3e928af3ff077424 */ /* 0x000fe400078e00ff */
[----:B------:R-:W-:-:S04]  /*7d70*/  VIADD R0, R14, 0xffffffff ;  /* 0xffffffff0e007836 */ /* 0x000fc80000000000 */
[----:B------:R-:W-:Y:S01]  /*7d80*/  DFMA R6, R8, UR4, R6 ;  /* 0x0000000408067c2b */ /* 0x000fe20008000006 */
[----:B------:R-:W-:Y:S01]  /*7d90*/  UMOV UR4, 0x62401315 ;  /* 0x6240131500047882 */ /* 0x000fe20000000000 */
[----:B------:R-:W-:Y:S01]  /*7da0*/  UMOV UR5, 0x3ec71dee ;  /* 0x3ec71dee00057882 */ /* 0x000fe20000000000 */
[----:B------:R-:W-:-:S05]  /*7db0*/  ISETP.GT.U32.AND P3, PT, R0, 0x7feffffe, PT ;  /* 0x7feffffe0000780c */ /* 0x000fca0003f64070 */
        /* <DEDUP_REMOVED lines=23> */
[----:B------:R-:W-:-:S10]  /*7f30*/  DFMA R8, R8, R6, 1 ;  /* 0x3ff000000808742b */ /* 0x000fd40000000006 */
[----:B------:R-:W-:Y:S02]  /*7f40*/  IMAD R7, R12, 0x100000, R9 ;  /* 0x001000000c077824 */ /* 0x000fe400078e0209 */
[----:B------:R-:W-:Y:S01]  /*7f50*/  IMAD.MOV.U32 R6, RZ, RZ, R8 ;  /* 0x000000ffff067224 */ /* 0x000fe200078e0008 */
[----:B------:R-:W-:Y:S06]  /*7f60*/  @!P0 BRA `(.L_x_374) ;  /* 0x0000000000348947 */ /* 0x000fec0003800000 */
        /* <DEDUP_REMOVED lines=13> */
.L_x_374:
[----:B------:R-:W-:Y:S05]  /*8040*/  BSYNC.RECONVERGENT B0 ;  /* 0x0000000000007941 */ /* 0x000fea0003800200 */
.L_x_373:
[----:B------:R-:W-:Y:S01]  /*8050*/  UMOV UR4, 0x2809758d ;  /* 0x2809758d00047882 */ /* 0x000fe20000000000 */
[----:B------:R-:W-:Y:S01]  /*8060*/  UMOV UR5, 0x3f66fdb8 ;  /* 0x3f66fdb800057882 */ /* 0x000fe20000000000 */
[----:B------:R-:W-:Y:S01]  /*8070*/  BSSY.RECONVERGENT B0, `(.L_x_375) ;  /* 0x000004c000007945 */ /* 0x000fe20003800200 */
[----:B------:R-:W-:Y:S01]  /*8080*/  DMUL R38, R6, UR4 ;  /* 0x0000000406267c28 */ /* 0x000fe20008000000 */
[----:B------:R-:W-:Y:S01]  /*8090*/  MOV R0, 0xfffffc01 ;  /* 0xfffffc0100007802 */ /* 0x000fe20000000f00 */
[----:B------:R-:W-:Y:S02]  /*80a0*/  @!P2 IMAD.MOV.U32 R0, RZ, RZ, -0x435 ;  /* 0xfffffbcbff00a424 */ /* 0x000fe400078e00ff */
[----:B------:R-:W-:Y:S01]  /*80b0*/  @!P2 IMAD.MOV.U32 R15, RZ, RZ, R10 ;  /* 0x000000ffff0fa224 */ /* 0x000fe200078e000a */
[----:B------:R-:W-:Y:S06]  /*80c0*/  @P3 BRA `(.L_x_376) ;  /* 0x0000000400003947 */ /* 0x000fec0003800000 */
[----:B------:R-:W-:Y:S01]  /*80d0*/  LOP3.LUT R2, R14, 0xfffff, RZ, 0xc0, !PT ;  /* 0x000fffff0e027812 */ /* 0x000fe200078ec0ff */
[----:B------:R-:W-:Y:S01]  /*80e0*/  IMAD.MOV.U32 R8, RZ, RZ, RZ ;  /* 0x000000ffff087224 */ /* 0x000fe200078e00ff */
[----:B------:R-:W-:Y:S01]  /*80f0*/  MOV R13, 0x3ed0ee25 ;  /* 0x3ed0ee25000d7802 */ /* 0x000fe20000000f00 */
[----:B------:R-:W-:Y:S01]  /*8100*/  IMAD.MOV.U32 R12, RZ, RZ, -0x748574fc ;  /* 0x8b7a8b04ff0c7424 */ /* 0x000fe200078e00ff */
[----:B------:R-:W-:Y:S01]  /*8110*/  LOP3.LUT R2, R2, 0x3ff00000, RZ, 0xfc, !PT ;  /* 0x3ff0000002027812 */ /* 0x000fe200078efcff */
[----:B------:R-:W-:Y:S01]  /*8120*/  UMOV UR4, 0x3ae80f1e ;  /* 0x3ae80f1e00047882 */ /* 0x000fe20000000000 */
[----:B------:R-:W-:Y:S01]  /*8130*/  UMOV UR5, 0x3eb1380b ;  /* 0x3eb1380b00057882 */ /* 0x000fe20000000000 */
[----:B------:R-:W-:Y:S01]  /*8140*/  LEA.HI R0, R14, R0, RZ, 0xc ;  /* 0x000000000e007211 */ /* 0x000fe200078f60ff */
[----:B------:R-:W-:Y:S01]  /*8150*/  IMAD.MOV.U32 R21, RZ, RZ, 0x43300000 ;  /* 0x43300000ff157424 */ /* 0x000fe200078e00ff */
[----:B------:R-:W-:Y:S01]  /*8160*/  ISETP.GE.U32.AND P0, PT, R2, 0x3ff6a09f, PT ;  /* 0x3ff6a09f0200780c */ /* 0x000fe20003f06070 */
[----:B------:R-:W-:Y:S01]  /*8170*/  UMOV UR6, 0x80000000 ;  /* 0x8000000000067882 */ /* 0x000fe20000000000 */
[----:B------:R-:W-:Y:S01]  /*8180*/  MOV R3, R2 ;  /* 0x0000000200037202 */ /* 0x000fe20000000f00 */
[----:B------:R-:W-:Y:S01]  /*8190*/  IMAD.MOV.U32 R2, RZ, RZ, R15 ;  /* 0x000000ffff027224 */ /* 0x000fe200078e000f */
[----:B------:R-:W-:-:S09]  /*81a0*/  UMOV UR7, 0x43300000 ;  /* 0x4330000000077882 */ /* 0x000fd20000000000 */
[----:B------:R-:W-:Y:S02]  /*81b0*/  @P0 VIADD R6, R3, 0xfff00000 ;  /* 0xfff0000003060836 */ /* 0x000fe40000000000 */
[----:B------:R-:W-:-:S03]  /*81c0*/  @P0 VIADD R0, R0, 0x1 ;  /* 0x0000000100000836 */ /* 0x000fc60000000000 */
[----:B------:R-:W-:Y:S02]  /*81d0*/  @P0 MOV R3, R6 ;  /* 0x0000000600030202 */ /* 0x000fe40000000f00 */
[----:B------:R-:W-:-:S04]  /*81e0*/  LOP3.LUT R20, R0, 0x80000000, RZ, 0x3c, !PT ;  /* 0x8000000000147812 */ /* 0x000fc800078e3cff */
        /* <DEDUP_REMOVED lines=25> */
[----:B------:R-:W-:Y:S02]  /*8380*/  DMUL R14, R6, R14 ;  /* 0x0000000e060e7228 */ /* 0x000fe40000000000 */
[----:B------:R-:W-:-:S03]  /*8390*/  DFMA R26, R20, -R26, R2 ;  /* 0x8000001a141a722b */ /* 0x000fc60000000002 */
[----:B------:R-:W-:Y:S01]  /*83a0*/  DFMA R12, R10, R12, UR4 ;  /* 0x000000040a0c7e2b */ /* 0x000fe2000800000c */
[----:B------:R-:W-:Y:S01]  /*83b0*/  UMOV UR4, 0x923be72d ;  /* 0x923be72d00047882 */ /* 0x000fe20000000000 */
[----:B------:R-:W-:-:S03]  /*83c0*/  UMOV UR5, 0x3f624924 ;  /* 0x3f62492400057882 */ /* 0x000fc60000000000 */
[----:B------:R-:W-:-:S03]  /*83d0*/  DADD R26, -R8, R26 ;  /* 0x00000000081a7229 */ /* 0x000fc6000000011a */
        /* <DEDUP_REMOVED lines=9> */
[----:B------:R-:W-:-:S08]  /*8470*/  DMUL R12, R10, R12 ;  /* 0x0000000c0a0c7228 */ /* 0x000fd00000000000 */
[----:B------:R-:W-:-:S08]  /*8480*/  DFMA R12, R8, R12, R14 ;  /* 0x0000000c080c722b */ /* 0x000fd0000000000e */
[----:B------:R-:W-:-:S08]  /*8490*/  DADD R12, R12, -R26 ;  /* 0x000000000c0c7229 */ /* 0x000fd0000000081a */
[----:B------:R-:W-:-:S08]  /*84a0*/  DFMA R12, R20, UR4, R12 ;  /* 0x00000004140c7c2b */ /* 0x000fd0000800000c */
[----:B------:R-:W-:Y:S01]  /*84b0*/  DADD R12, R2, R12 ;  /* 0x00000000020c7229 */ /* 0x000fe2000000000c */
[----:B------:R-:W-:Y:S10]  /*84c0*/  BRA `(.L_x_377) ;  /* 0x0000000000187947 */ /* 0x000ff40003800000 */
.L_x_376:
[----:B------:R-:W-:Y:S01]  /*84d0*/  MOV R2, 0x0 ;  /* 0x0000000000027802 */ /* 0x000fe20000000f00 */
[----:B------:R-:W-:Y:S01]  /*84e0*/  IMAD.MOV.U32 R3, RZ, RZ, 0x7ff00000 ;  /* 0x7ff00000ff037424 */ /* 0x000fe200078e00ff */
[----:B------:R-:W-:-:S05]  /*84f0*/  LOP3.LUT P0, RZ, R11, 0x7fffffff, RZ, 0xc0, !PT ;  /* 0x7fffffff0bff7812 */ /* 0x000fca000780c0ff */
[----:B------:R-:W-:-:S10]  /*8500*/  DFMA R2, R10, R2, +INF ;  /* 0x7ff000000a02742b */ /* 0x000fd40000000002 */
[----:B------:R-:W-:Y:S02]  /*8510*/  FSEL R12, R2, RZ, P0 ;  /* 0x000000ff020c7208 */ /* 0x000fe40000000000 */
[----:B------:R-:W-:-:S07]  /*8520*/  FSEL R13, R3, -QNAN , P0 ;  /* 0xfff00000030d7808 */ /* 0x000fce0000000000 */
.L_x_377:
[----:B------:R-:W-:Y:S05]  /*8530*/  BSYNC.RECONVERGENT B0 ;  /* 0x0000000000007941 */ /* 0x000fea0003800200 */
.L_x_375:
[----:B------:R-:W0:Y:S01]  /*8540*/  MUFU.RCP64H R3, 0.0012499997392296791077 ;  /* 0x3f547ae100037908 */ /* 0x000e220000001800 */
        /* <DEDUP_REMOVED lines=9> */
[----:B------:R-:W-:Y:S02]  /*85e0*/  DFMA R10, R6, R2, R6 ;  /* 0x00000002060a722b */ /* 0x000fe40000000006 */
[----:B------:R-:W-:-:S06]  /*85f0*/  DMUL R6, R22, R22 ;  /* 0x0000001616067228 */ /* 0x000fcc0000000000 */
[----:B------:R-:W-:Y:S02]  /*8600*/  DMUL R2, R36, R10 ;  /* 0x0000000a24027228 */ /* 0x000fe40000000000 */
[----:B------:R-:W-:-:S06]  /*8610*/  DMUL R20, R38, R6 ;  /* 0x0000000626147228 */ /* 0x000fcc0000000000 */
[----:B------:R-:W-:-:S08]  /*8620*/  DFMA R8, R2, -R8, R36 ;  /* 0x800000080208722b */ /* 0x000fd00000000024 */
[----:B------:R-:W-:Y:S01]  /*8630*/  DFMA R2, R10, R8, R2 ;  /* 0x000000080a02722b */ /* 0x000fe20000000002 */
[----:B------:R-:W-:Y:S01]  /*8640*/  IMAD.MOV.U32 R8, RZ, RZ, -0x40d4dc66 ;  /* 0xbf2b239aff087424 */ /* 0x000fe200078e00ff */
[----:B------:R-:W-:-:S06]  /*8650*/  MOV R9, 0x3fc4c60c ;  /* 0x3fc4c60c00097802 */ /* 0x000fcc0000000f00 */
[----:B------:R-:W-:Y:S02]  /*8660*/  DFMA R12, R12, -R8, 1 ;  /* 0x3ff000000c0c742b */ /* 0x000fe40000000808 */
[----:B------:R-:W-:-:S05]  /*8670*/  FFMA R0, RZ, 0.82999998331069946289, R3 ;  /* 0x3f547ae1ff007823 */ /* 0x000fca0000000003 */
[----:B------:R-:W-:Y:S01]  /*8680*/  FSETP.GT.AND P0, PT, |R0|, 1.469367938527859385e-39, PT ;  /* 0x001000000000780b */ /* 0x000fe20003f04200 */
[----:B------:R-:W-:Y:S02]  /*8690*/  DMUL R26, R12, R12 ;  /* 0x0000000c0c1a7228 */ /* 0x000fe40000000000 */
[----:B------:R-:W-:-:S10]  /*86a0*/  DMUL R12, R24, R20 ;  /* 0x00000014180c7228 */ /* 0x000fd40000000000 */
[----:B------:R-:W-:Y:S05]  /*86b0*/  @P0 BRA P1, `(.L_x_379) ;  /* 0x0000000000200947 */ /* 0x000fea0000800000 */
[----:B------:R-:W-:Y:S01]  /*86c0*/  IMAD.MOV.U32 R42, RZ, RZ, R36 ;  /* 0x000000ffff2a7224 */ /* 0x000fe200078e0024 */
[----:B------:R-:W-:Y:S01]  /*86d0*/  MOV R14, 0x47ae147b ;  /* 0x47ae147b000e7802 */ /* 0x000fe20000000f00 */
[----:B------:R-:W-:Y:S01]  /*86e0*/  IMAD.MOV.U32 R43, RZ, RZ, R37 ;  /* 0x000000ffff2b7224 */ /* 0x000fe200078e0025 */
[----:B------:R-:W-:Y:S01]  /*86f0*/  MOV R0, 0x8720 ;  /* 0x0000872000007802 */ /* 0x000fe20000000f00 */
[----:B------:R-:W-:-:S07]  /*8700*/  IMAD.MOV.U32 R15, RZ, RZ, 0x3f547ae1 ;  /* 0x3f547ae1ff0f7424 */ /* 0x000fce00078e00ff */
[----:B-----5:R-:W-:Y:S05]  /*8710*/  CALL.REL.NOINC `($__internal_2_$__cuda_sm20_div_rn_f64_full) ;  /* 0x0000000800507944 */ /* 0x020fea0003c00000 */
[----:B------:R-:W-:Y:S01]  /*8720*/  IMAD.MOV.U32 R2, RZ, RZ, R14 ;  /* 0x000000ffff027224 */ /* 0x000fe200078e000e */
[----:B------:R-:W-:-:S07]  /*8730*/  MOV R3, R15 ;  /* 0x0000000f00037202 */ /* 0x000fce0000000f00 */
.L_x_379:
[----:B------:R-:W-:Y:S05]  /*8740*/  BSYNC.RECONVERGENT B1 ;  /* 0x0000000000017941 */ /* 0x000fea0003800200 */
.L_x_378:
[----:B------:R-:W2:Y:S01]  /*8750*/  LDG.E.64 R6, desc[UR36][R34.64] ;  /* 0x0000002422067981 */ /* 0x000ea2000c1e1b00 */
[----:B------:R-:W-:Y:S01]  /*8760*/  IMAD.MOV.U32 R8, RZ, RZ, 0x1 ;  /* 0x00000001ff087424 */ /* 0x000fe200078e00ff */
[----:B------:R-:W-:Y:S01]  /*8770*/  DFMA R2, R26, R12, R2 ;  /* 0x0000000c1a02722b */ /* 0x000fe20000000002 */
[----:B------:R-:W-:Y:S01]  /*8780*/  BSSY.RECONVERGENT B1, `(.L_x_380) ;  /* 0x000001a000017945 */ /* 0x000fe20003800200 */
[----:B------:R-:W-:-:S08]  /*8790*/  DMUL R40, R22, R40 ;  /* 0x0000002816287228 */ /* 0x000fd00000000000 */
[----:B------:R-:W-:Y:S01]  /*87a0*/  DFMA R2, R40, -R16, R2 ;  /* 0x800000102802722b */ /* 0x000fe20000000002 */
[----:B--2---:R-:W0:Y:S02]  /*87b0*/  MUFU.RCP64H R9, R7 ;  /* 0x0000000700097308 */ /* 0x004e240000001800 */
[----:B0-----:R-:W-:-:S08]  /*87c0*/  DFMA R10, -R6, R8, 1 ;  /* 0x3ff00000060a742b */ /* 0x001fd00000000108 */
[----:B------:R-:W-:-:S08]  /*87d0*/  DFMA R10, R10, R10, R10 ;  /* 0x0000000a0a0a722b */ /* 0x000fd0000000000a */
[----:B------:R-:W-:Y:S02]  /*87e0*/  DFMA R10, R8, R10, R8 ;  /* 0x0000000a080a722b */ /* 0x000fe40000000008 */
[----:B------:R-:W-:-:S06]  /*87f0*/  DMUL R8, R24, R22 ;  /* 0x0000001618087228 */ /* 0x000fcc0000000000 */
[----:B------:R-:W-:Y:S02]  /*8800*/  DFMA R12, -R6, R10, 1 ;  /* 0x3ff00000060c742b */ /* 0x000fe4000000010a */
[----:B-----5:R-:W-:-:S06]  /*8810*/  DFMA R14, -R4, R2, R8 ;  /* 0x00000002040e722b */ /* 0x020fcc0000000108 */
[----:B------:R-:W-:-:S04]  /*8820*/  DFMA R12, R10, R12, R10 ;  /* 0x0000000c0a0c722b */ /* 0x000fc8000000000a */
[----:B------:R-:W-:-:S04]  /*8830*/  FSETP.GEU.AND P1, PT, |R15|, 6.5827683646048100446e-37, PT ;  /* 0x036000000f00780b */ /* 0x000fc80003f2e200 */
        /* <DEDUP_REMOVED lines=14> */
.L_x_381:
[----:B------:R-:W-:Y:S05]  /*8920*/  BSYNC.RECONVERGENT B1 ;  /* 0x0000000000017941 */ /* 0x000fea0003800200 */
.L_x_380:
[----:B------:R-:W0:Y:S08]  /*8930*/  LDC.64 R4, c[0x0][0x3a0] ;  /* 0x0000e800ff047b82 */ /* 0x000e300000000a00 */
[----:B------:R-:W1:Y:S01]  /*8940*/  LDC.64 R10, c[0x0][0x3b8] ;  /* 0x0000ee00ff0a7b82 */ /* 0x000e620000000a00 */
[----:B0-----:R-:W-:-:S05]  /*8950*/  IMAD.WIDE R4, R28, 0x8, R4 ;  /* 0x000000081c047825 */ /* 0x001fca00078e0204 */
[----:B------:R0:W-:Y:S04]  /*8960*/  STG.E.64 desc[UR36][R4.64], R2 ;  /* 0x0000000204007986 */ /* 0x0001e8000c101b24 */
[----:B-1----:R-:W5:Y:S01]  /*8970*/  LDG.E.64 R10, desc[UR36][R10.64] ;  /* 0x000000240a0a7981 */ /* 0x002f62000c1e1b00 */
[----:B------:R-:W-:Y:S02]  /*8980*/  HFMA2 R7, -RZ, RZ, 1.83203125, 56352 ;  /* 0x3f547ae1ff077431 */ /* 0x000fe400000001ff */
[----:B------:R-:W-:Y:S01]  /*8990*/  IMAD.MOV.U32 R6, RZ, RZ, 0x47ae147b ;  /* 0x47ae147bff067424 */ /* 0x000fe200078e00ff */
[----:B------:R-:W-:Y:S01]  /*89a0*/  FSETP.GEU.AND P1, PT, |R33|, 6.5827683646048100446e-37, PT ;  /* 0x036000002100780b */ /* 0x000fe20003f2e200 */
[----:B------:R-:W-:Y:S01]  /*89b0*/  BSSY.RECONVERGENT B1, `(.L_x_382) ;  /* 0x0000016000017945 */ /* 0x000fe20003800200 */
[----:B0-----:R-:W0:Y:S01]  /*89c0*/  MUFU.RCP64H R5, 0.0012499997392296791077 ;  /* 0x3f547ae100057908 */ /* 0x001e220000001800 */
        /* <DEDUP_REMOVED lines=20> */
.L_x_383:
[----:B------:R-:W-:Y:S05]  /*8b10*/  BSYNC.RECONVERGENT B1 ;  /* 0x0000000000017941 */ /* 0x000fea0003800200 */
.L_x_382:
[----:B------:R-:W0:Y:S01]  /*8b20*/  MUFU.RCP64H R7, 0.66666650772094726562 ;  /* 0x3fe5555500077908 */ /* 0x000e220000001800 */
[----:B------:R-:W-:Y:S02]  /*8b30*/  HFMA2 R13, -RZ, RZ, 1.9736328125, 85.3125 ;  /* 0x3fe55555ff0d7431 */ /* 0x000fe400000001ff */
[----:B------:R-:W-:Y:S01]  /*8b40*/  IMAD.MOV.U32 R12, RZ, RZ, 0x55555556 ;  /* 0x55555556ff0c7424 */ /* 0x000fe200078e00ff */
[----:B------:R-:W-:Y:S01]  /*8b50*/  UMOV UR4, 0xaaaaaaab ;  /* 0xaaaaaaab00047882 */ /* 0x000fe20000000000 */
[----:B------:R-:W-:Y:S01]  /*8b60*/  IMAD.MOV.U32 R6, RZ, RZ, 0x1 ;  /* 0x00000001ff067424 */ /* 0x000fe200078e00ff */
[----:B------:R-:W-:Y:S01]  /*8b70*/  UMOV UR5, 0x3ffaaaaa ;  /* 0x3ffaaaaa00057882 */ /* 0x000fe20000000000 */
[----:B------:R-:W-:Y:S04]  /*8b80*/  BSSY.RECONVERGENT B1, `(.L_x_384) ;  /* 0x000001a000017945 */ /* 0x000fe80003800200 */
[----:B0-----:R-:W-:-:S08]  /*8b90*/  DFMA R14, R6, -R12, 1 ;  /* 0x3ff00000060e742b */ /* 0x001fd0000000080c */
[----:B------:R-:W-:-:S08]  /*8ba0*/  DFMA R14, R14, R14, R14 ;  /* 0x0000000e0e0e722b */ /* 0x000fd0000000000e */
[----:B------:R-:W-:Y:S02]  /*8bb0*/  DFMA R32, R6, R14, R6 ;  /* 0x0000000e0620722b */ /* 0x000fe40000000006 */
[----:B------:R-:W-:-:S06]  /*8bc0*/  DMUL R6, R18, -UR4 ;  /* 0x8000000412067c28 */ /* 0x000fcc0008000000 */
[----:B------:R-:W-:Y:S02]  /*8bd0*/  DFMA R36, R32, -R12, 1 ;  /* 0x3ff000002024742b */ /* 0x000fe4000000080c */
[----:B------:R-:W-:-:S06]  /*8be0*/  DMUL R14, R22, R6 ;  /* 0x00000006160e7228 */ /* 0x000fcc0000000000 */
[----:B------:R-:W-:-:S04]  /*8bf0*/  DFMA R36, R32, R36, R32 ;  /* 0x000000242024722b */ /* 0x000fc80000000020 */
[----:B------:R-:W-:-:S04]  /*8c00*/  FSETP.GEU.AND P1, PT, |R15|, 6.5827683646048100446e-37, PT ;  /* 0x036000000f00780b */ /* 0x000fc80003f2e200 */
[----:B------:R-:W-:-:S08]  /*8c10*/  DMUL R6, R36, R14 ;  /* 0x0000000e24067228 */ /* 0x000fd00000000000 */
[----:B------:R-:W-:-:S08]  /*8c20*/  DFMA R12, R6, -R12, R14 ;  /* 0x8000000c060c722b */ /* 0x000fd0000000000e */
[----:B------:R-:W-:Y:S02]  /*8c30*/  DFMA R6, R36, R12, R6 ;  /* 0x0000000c2406722b */ /* 0x000fe40000000006 */
[----:B------:R-:W-:-:S08]  /*8c40*/  DMUL R12, R22, R20 ;  /* 0x00000014160c7228 */ /* 0x000fd00000000000 */
[----:B------:R-:W-:Y:S01]  /*8c50*/  FFMA R0, RZ, 1.7916666269302368164, R7 ;  /* 0x3fe55555ff007823 */ /* 0x000fe20000000007 */
[----:B------:R-:W-:-:S04]  /*8c60*/  DMUL R12, R24, R12 ;  /* 0x0000000c180c7228 */ /* 0x000fc80000000000 */
[----:B------:R-:W-:-:S04]  /*8c70*/  FSETP.GT.AND P0, PT, |R0|, 1.469367938527859385e-39, PT ;  /* 0x001000000000780b */ /* 0x000fc80003f04200 */
[----:B------:R-:W-:-:S09]  /*8c80*/  DFMA R26, R26, R12, R4 ;  /* 0x0000000c1a1a722b */ /* 0x000fd20000000004 */
        /* <DEDUP_REMOVED lines=9> */
.L_x_385:
[----:B------:R-:W-:Y:S05]  /*8d20*/  BSYNC.RECONVERGENT B1 ;  /* 0x0000000000017941 */ /* 0x000fea0003800200 */
.L_x_384:
[----:B------:R-:W0:Y:S01]  /*8d30*/  MUFU.RCP64H R5, 0.66666650772094726562 ;  /* 0x3fe5555500057908 */ /* 0x000e220000001800 */
[----:B------:R-:W-:Y:S02]  /*8d40*/  HFMA2 R13, -RZ, RZ, 1.9736328125, 85.3125 ;  /* 0x3fe55555ff0d7431 */ /* 0x000fe400000001ff */
[----:B------:R-:W-:Y:S01]  /*8d50*/  IMAD.MOV.U32 R12, RZ, RZ, 0x55555556 ;  /* 0x55555556ff0c7424 */ /* 0x000fe200078e00ff */
[C---:B------:R-:W-:Y:S01]  /*8d60*/  DMUL R8, R22.reuse, R8 ;  /* 0x0000000816087228 */ /* 0x040fe20000000000 */
[----:B------:R-:W-:Y:S01]  /*8d70*/  IMAD.MOV.U32 R4, RZ, RZ, 0x1 ;  /* 0x00000001ff047424 */ /* 0x000fe200078e00ff */
[----:B------:R-:W-:Y:S01]  /*8d80*/  FSETP.GEU.AND P1, PT, |R19|, 6.5827683646048100446e-37, PT ;  /* 0x036000001300780b */ /* 0x000fe20003f2e200 */
[----:B------:R-:W-:Y:S05]  /*8d90*/  BSSY.RECONVERGENT B1, `(.L_x_386) ;  /* 0x0000017000017945 */ /* 0x000fea0003800200 */
[----:B------:R-:W-:-:S02]  /*8da0*/  DMUL R22, R22, R8 ;  /* 0x0000000816167228 */ /* 0x000fc40000000000 */
[----:B0-----:R-:W-:-:S06]  /*8db0*/  DFMA R14, R4, -R12, 1 ;  /* 0x3ff00000040e742b */ /* 0x001fcc000000080c */
[----:B------:R-:W-:Y:S02]  /*8dc0*/  DFMA R22, R22, -0.5, R6 ;  /* 0xbfe000001616782b */ /* 0x000fe40000000006 */
[----:B------:R-:W-:-:S06]  /*8dd0*/  DFMA R14, R14, R14, R14 ;  /* 0x0000000e0e0e722b */ /* 0x000fcc000000000e */
[----:B------:R-:W-:Y:S02]  /*8de0*/  DFMA R22, R22, -R16, R26 ;  /* 0x800000101616722b */ /* 0x000fe4000000001a */
        /* <DEDUP_REMOVED lines=17> */
.L_x_387:
[----:B------:R-:W-:Y:S05]  /*8f00*/  BSYNC.RECONVERGENT B1 ;  /* 0x0000000000017941 */ /* 0x000fea0003800200 */
.L_x_386:
[----:B------:R-:W2:Y:S01]  /*8f10*/  LDG.E.64 R34, desc[UR36][R34.64] ;  /* 0x0000002422227981 */ /* 0x000ea2000c1e1b00 */
[----:B-----5:R-:W-:Y:S01]  /*8f20*/  DFMA R10, -R10, R22, R4 ;  /* 0x000000160a0a722b */ /* 0x020fe20000000104 */
[----:B------:R-:W0:Y:S01]  /*8f30*/  LDC.64 R6, c[0x0][0x3a8] ;  /* 0x0000ea00ff067b82 */ /* 0x000e220000000a00 */
[----:B------:R-:W-:Y:S01]  /*8f40*/  UMOV UR4, 0x55555556 ;  /* 0x5555555600047882 */ /* 0x000fe20000000000 */
[----:B------:R-:W-:-:S05]  /*8f50*/  UMOV UR5, 0x3fe55555 ;  /* 0x3fe5555500057882 */ /* 0x000fca0000000000 */
[----:B------:R-:W-:Y:S01]  /*8f60*/  DFMA R10, R8, 0.5, R10 ;  /* 0x3fe00000080a782b */ /* 0x000fe2000000000a */
[----:B0-----:R-:W-:Y:S01]  /*8f70*/  IMAD.WIDE R28, R28, 0x8, R6 ;  /* 0x000000081c1c7825 */ /* 0x001fe200078e0206 */
[----:B--2---:R-:W-:-:S08]  /*8f80*/  DMUL R34, R34, R2 ;  /* 0x0000000222227228 */ /* 0x004fd00000000000 */
[----:B------:R-:W-:Y:S01]  /*8f90*/  DMUL R34, R34, R2 ;  /* 0x0000000222227228 */ /* 0x000fe20000000000 */
[----:B------:R-:W0:Y:S07]  /*8fa0*/  LDC.64 R2, c[0x0][0x3b0] ;  /* 0x0000ec00ff027b82 */ /* 0x000e2e0000000a00 */
[----:B------:R-:W-:-:S08]  /*8fb0*/  DFMA R10, R34, -0.5, R10 ;  /* 0xbfe00000220a782b */ /* 0x000fd0000000000a */
[----:B------:R-:W-:-:S08]  /*8fc0*/  DMUL R10, R10, UR4 ;  /* 0x000000040a0a7c28 */ /* 0x000fd00008000000 */
[----:B------:R-:W-:-:S06]  /*8fd0*/  DSETP.GTU.AND P0, PT, R10, RZ, PT ;  /* 0x000000ff0a00722a */ /* 0x000fcc0003f0c000 */
[----:B------:R-:W-:Y:S02]  /*8fe0*/  FSEL R4, R10, -3.0819790611203132499e-19, P0 ;  /* 0xa0b5ed8d0a047808 */ /* 0x000fe40000000000 */
[----:B------:R-:W-:-:S05]  /*8ff0*/  FSEL R5, R11, 0.34526798129081726074, P0 ;  /* 0x3eb0c6f70b057808 */ /* 0x000fca0000000000 */
[----:B------:R0:W-:Y:S04]  /*9000*/  STG.E.64 desc[UR36][R28.64], R4 ;  /* 0x000000041c007986 */ /* 0x0001e8000c101b24 */
[----:B0-----:R-:W2:Y:S02]  /*9010*/  LDG.E.64 R4, desc[UR36][R2.64] ;  /* 0x0000002402047981 */ /* 0x001ea4000c1e1b00 */
[----:B--2---:R-:W-:-:S14]  /*9020*/  DSETP.GEU.AND P0, PT, R30, R4, PT ;  /* 0x000000041e00722a */ /* 0x004fdc0003f0e000 */
[----:B------:R-:W-:Y:S05]  /*9030*/  @P0 EXIT ;  /* 0x000000000000094d */ /* 0x000fea0003800000 */
[----:B------:R-:W-:Y:S01]  /*9040*/  STG.E.64 desc[UR36][R2.64], R30 ;  /* 0x0000001e02007986 */ /* 0x000fe2000c101b24 */
[----:B------:R-:W-:Y:S05]  /*9050*/  EXIT ;  /* 0x000000000000794d */ /* 0x000fea0003800000 */
        .weak           $__internal_2_$__cuda_sm20_div_rn_f64_full
        .type           $__internal_2_$__cuda_sm20_div_rn_f64_full,@function
        .size           $__internal_2_$__cuda_sm20_div_rn_f64_full,($__internal_3_$__cuda_sm20_dsqrt_rn_f64_mediumpath_v1 - $__internal_2_$__cuda_sm20_div_rn_f64_full)
$__internal_2_$__cuda_sm20_div_rn_f64_full:
[C---:B------:R-:W-:Y:S01]  /*9060*/  FSETP.GEU.AND P1, PT, |R15|.reuse, 1.469367938527859385e-39, PT ;  /* 0x001000000f00780b */ /* 0x040fe20003f2e200 */
[----:B------:R-:W-:Y:S01]  /*9070*/  IMAD.MOV.U32 R50, RZ, RZ, 0x1ca00000 ;  /* 0x1ca00000ff327424 */ /* 0x000fe200078e00ff */
[----:B------:R-:W-:Y:S01]  /*9080*/  LOP3.LUT R38, R15, 0x800fffff, RZ, 0xc0, !PT ;  /* 0x800fffff0f267812 */ /* 0x000fe200078ec0ff */
[----:B------:R-:W-:Y:S01]  /*9090*/  BSSY.RECONVERGENT B0, `(.L_x_388) ;  /* 0x000005a000007945 */ /* 0x000fe20003800200 */
[C---:B------:R-:W-:Y:S02]  /*90a0*/  FSETP.GEU.AND P3, PT, |R43|.reuse, 1.469367938527859385e-39, PT ;  /* 0x001000002b00780b */ /* 0x040fe40003f6e200 */
[----:B------:R-:W-:Y:S01]  /*90b0*/  LOP3.LUT R39, R38, 0x3ff00000, RZ, 0xfc, !PT ;  /* 0x3ff0000026277812 */ /* 0x000fe200078efcff */
[----:B------:R-:W-:Y:S01]  /*90c0*/  IMAD.MOV.U32 R38, RZ, RZ, R14 ;  /* 0x000000ffff267224 */ /* 0x000fe200078e000e */
[----:B------:R-:W-:Y:S02]  /*90d0*/  MOV R44, 0x1 ;  /* 0x00000001002c7802 */ /* 0x000fe40000000f00 */
[----:B------:R-:W-:-:S02]  /*90e0*/  LOP3.LUT R29, R43, 0x7ff00000, RZ, 0xc0, !PT ;  /* 0x7ff000002b1d7812 */ /* 0x000fc400078ec0ff */
[----:B------:R-:W-:Y:S01]  /*90f0*/  LOP3.LUT R48, R15, 0x7ff00000, RZ, 0xc0, !PT ;  /* 0x7ff000000f307812 */ /* 0x000fe200078ec0ff */
[----:B------:R-:W-:-:S03]  /*9100*/  @!P1 DMUL R38, R14, 8.98846567431157953865e+307 ;  /* 0x7fe000000e269828 */ /* 0x000fc60000000000 */
[----:B------:R-:W-:Y:S02]  /*9110*/  ISETP.GE.U32.AND P2, PT, R29, R48, PT ;  /* 0x000000301d00720c */ /* 0x000fe40003f46070 */
[----:B------:R-:W-:Y:S01]  /*9120*/  @!P3 LOP3.LUT R49, R15, 0x7ff00000, RZ, 0xc0, !PT ;  /* 0x7ff000000f31b812 */ /* 0x000fe200078ec0ff */
[----:B------:R-:W0:Y:S03]  /*9130*/  MUFU.RCP64H R45, R39 ;  /* 0x00000027002d7308 */ /* 0x000e260000001800 */
[----:B------:R-:W-:-:S04]  /*9140*/  @!P3 ISETP.GE.U32.AND P4, PT, R29, R49, PT ;  /* 0x000000311d00b20c */ /* 0x000fc80003f86070 */
[----:B------:R-:W-:-:S04]  /*9150*/  @!P3 SEL R58, R50, 0x63400000, !P4 ;  /* 0x63400000323ab807 */ /* 0x000fc80006000000 */
[----:B------:R-:W-:-:S04]  /*9160*/  @!P3 LOP3.LUT R58, R58, 0x80000000, R43, 0xf8, !PT ;  /* 0x800000003a3ab812 */ /* 0x000fc800078ef82b */
[----:B------:R-:W-:Y:S01]  /*9170*/  @!P3 LOP3.LUT R59, R58, 0x100000, RZ, 0xfc, !PT ;  /* 0x001000003a3bb812 */ /* 0x000fe200078efcff */
[----:B0-----:R-:W-:Y:S01]  /*9180*/  DFMA R54, R44, -R38, 1 ;  /* 0x3ff000002c36742b */ /* 0x001fe20000000826 */
[----:B------:R-:W-:-:S07]  /*9190*/  @!P3 MOV R58, RZ ;  /* 0x000000ff003ab202 */ /* 0x000fce0000000f00 */
[----:B------:R-:W-:-:S08]  /*91a0*/  DFMA R54, R54, R54, R54 ;  /* 0x000000363636722b */ /* 0x000fd00000000036 */
[----:B------:R-:W-:Y:S01]  /*91b0*/  DFMA R54, R44, R54, R44 ;  /* 0x000000362c36722b */ /* 0x000fe2000000002c */
[----:B------:R-:W-:-:S04]  /*91c0*/  SEL R44, R50, 0x63400000, !P2 ;  /* 0x63400000322c7807 */ /* 0x000fc80005000000 */
[----:B------:R-:W-:Y:S01]  /*91d0*/  LOP3.LUT R45, R44, 0x800fffff, R43, 0xf8, !PT ;  /* 0x800fffff2c2d7812 */ /* 0x000fe200078ef82b */
[----:B------:R-:W-:Y:S02]  /*91e0*/  IMAD.MOV.U32 R44, RZ, RZ, R42 ;  /* 0x000000ffff2c7224 */ /* 0x000fe400078e002a */
[----:B------:R-:W-:-:S04]  /*91f0*/  DFMA R56, R54, -R38, 1 ;  /* 0x3ff000003638742b */ /* 0x000fc80000000826 */
[----:B------:R-:W-:Y:S01]  /*9200*/  @!P3 DFMA R44, R44, 2, -R58 ;  /* 0x400000002c2cb82b */ /* 0x000fe2000000083a */
[----:B------:R-:W-:-:S03]  /*9210*/  IMAD.MOV.U32 R58, RZ, RZ, R29 ;  /* 0x000000ffff3a7224 */ /* 0x000fc600078e001d */
[----:B------:R-:W-:Y:S01]  /*9220*/  DFMA R54, R54, R56, R54 ;  /* 0x000000383636722b */ /* 0x000fe20000000036 */
[----:B------:R-:W-:Y:S01]  /*9230*/  IMAD.MOV.U32 R59, RZ, RZ, R48 ;  /* 0x000000ffff3b7224 */ /* 0x000fe200078e0030 */
[----:B------:R-:W-:-:S04]  /*9240*/  @!P1 LOP3.LUT R59, R39, 0x7ff00000, RZ, 0xc0, !PT ;  /* 0x7ff00000273b9812 */ /* 0x000fc800078ec0ff */
[----:B------:R-:W-:Y:S01]  /*9250*/  @!P3 LOP3.LUT R58, R45, 0x7ff00000, RZ, 0xc0, !PT ;  /* 0x7ff000002d3ab812 */ /* 0x000fe200078ec0ff */
[----:B------:R-:W-:Y:S01]  /*9260*/  VIADD R104, R59, 0xffffffff ;  /* 0xffffffff3b687836 */ /* 0x000fe20000000000 */
[----:B------:R-:W-:Y:S02]  /*9270*/  DMUL R56, R54, R44 ;  /* 0x0000002c36387228 */ /* 0x000fe40000000000 */
[----:B------:R-:W-:-:S04]  /*9280*/  IADD3 R51, PT, PT, R58, -0x1, RZ ;  /* 0xffffffff3a337810 */ /* 0x000fc80007ffe0ff */
[----:B------:R-:W-:Y:S02]  /*9290*/  ISETP.GT.U32.AND P1, PT, R51, 0x7feffffe, PT ;  /* 0x7feffffe3300780c */ /* 0x000fe40003f24070 */
[----:B------:R-:W-:Y:S02]  /*92a0*/  DFMA R48, R56, -R38, R44 ;  /* 0x800000263830722b */ /* 0x000fe4000000002c */
[----:B------:R-:W-:-:S06]  /*92b0*/  ISETP.GT.U32.OR P1, PT, R104, 0x7feffffe, P1 ;  /* 0x7feffffe6800780c */ /* 0x000fcc0000f24470 */
[----:B------:R-:W-:-:S07]  /*92c0*/  DFMA R48, R54, R48, R56 ;  /* 0x000000303630722b */ /* 0x000fce0000000038 */
[----:B------:R-:W-:Y:S05]  /*92d0*/  @P1 BRA `(.L_x_389) ;  /* 0x0000000000741947 */ /* 0x000fea0003800000 */
[----:B------:R-:W-:-:S04]  /*92e0*/  LOP3.LUT R42, R15, 0x7ff00000, RZ, 0xc0, !PT ;  /* 0x7ff000000f2a7812 */ /* 0x000fc800078ec0ff */
[CC--:B------:R-:W-:Y:S02]  /*92f0*/  VIADDMNMX R43, R29.reuse, -R42.reuse, 0xb9600000, !PT ;  /* 0xb96000001d2b7446 */ /* 0x0c0fe4000780092a */
[----:B------:R-:W-:Y:S01]  /*9300*/  ISETP.GE.U32.AND P1, PT, R29, R42, PT ;  /* 0x0000002a1d00720c */ /* 0x000fe20003f26070 */
[----:B------:R-:W-:Y:S01]  /*9310*/  IMAD.MOV.U32 R42, RZ, RZ, RZ ;  /* 0x000000ffff2a7224 */ /* 0x000fe200078e00ff */
[----:B------:R-:W-:Y:S02]  /*9320*/  VIMNMX R29, PT, PT, R43, 0x46a00000, PT ;  /* 0x46a000002b1d7848 */ /* 0x000fe40003fe0100 */
[----:B------:R-:W-:-:S05]  /*9330*/  SEL R50, R50, 0x63400000, !P1 ;  /* 0x6340000032327807 */ /* 0x000fca0004800000 */
        /* <DEDUP_REMOVED lines=23> */
.L_x_389:
        /* <DEDUP_REMOVED lines=17> */
.L_x_392:
[----:B------:R-:W-:-:S05]  /*95c0*/  LOP3.LUT R50, R15, 0x80000, RZ, 0xfc, !PT ;  /* 0x000800000f327812 */ /* 0x000fca00078efcff */
[----:B------:R-:W-:Y:S02]  /*95d0*/  IMAD.MOV.U32 R51, RZ, RZ, R50 ;  /* 0x000000ffff337224 */ /* 0x000fe400078e0032 */
[----:B------:R-:W-:Y:S01]  /*95e0*/  IMAD.MOV.U32 R50, RZ, RZ, R14 ;  /* 0x000000ffff327224 */ /* 0x000fe200078e000e */
[----:B------:R-:W-:Y:S06]  /*95f0*/  BRA `(.L_x_390) ;  /* 0x00000000000c7947 */ /* 0x000fec0003800000 */
.L_x_391:
[----:B------:R-:W-:-:S04]  /*9600*/  LOP3.LUT R50, R43, 0x80000, RZ, 0xfc, !PT ;  /* 0x000800002b327812 */ /* 0x000fc800078efcff */
[----:B------:R-:W-:Y:S01]  /*9610*/  MOV R51, R50 ;  /* 0x0000003200337202 */ /* 0x000fe20000000f00 */
[----:B------:R-:W-:-:S07]  /*9620*/  IMAD.MOV.U32 R50, RZ, RZ, R42 ;  /* 0x000000ffff327224 */ /* 0x000fce00078e002a */
.L_x_390:
[----:B------:R-:W-:Y:S05]  /*9630*/  BSYNC.RECONVERGENT B0 ;  /* 0x0000000000007941 */ /* 0x000fea0003800200 */
.L_x_388:
[----:B------:R-:W-:Y:S01]  /*9640*/  IMAD.MOV.U32 R38, RZ, RZ, R0 ;  /* 0x000000ffff267224 */ /* 0x000fe200078e0000 */
[----:B------:R-:W-:Y:S01]  /*9650*/  MOV R15, R51 ;  /* 0x00000033000f7202 */ /* 0x000fe20000000f00 */
[----:B------:R-:W-:Y:S02]  /*9660*/  IMAD.MOV.U32 R39, RZ, RZ, 0x0 ;  /* 0x00000000ff277424 */ /* 0x000fe400078e00ff */
[----:B------:R-:W-:Y:S02]  /*9670*/  IMAD.MOV.U32 R14, RZ, RZ, R50 ;  /* 0x000000ffff0e7224 */ /* 0x000fe400078e0032 */
[----:B------:R-:W-:Y:S05]  /*9680*/  RET.REL.NODEC R38 `(_Z6calculPdS_S_S_S_S_S_S_Pi) ;  /* 0xffffff68265c7950 */ /* 0x000fea0003c3ffff */
        .weak           $__internal_3_$__cuda_sm20_dsqrt_rn_f64_mediumpath_v1
        .type           $__internal_3_$__cuda_sm20_dsqrt_rn_f64_mediumpath_v1,@function
        .size           $__internal_3_$__cuda_sm20_dsqrt_rn_f64_mediumpath_v1,(.L_x_429 - $__internal_3_$__cuda_sm20_dsqrt_rn_f64_mediumpath_v1)
$__internal_3_$__cuda_sm20_dsqrt_rn_f64_mediumpath_v1:
[----:B------:R-:W-:Y:S01]  /*9690*/  ISETP.GE.U32.AND P1, PT, R8, -0x3400000, PT ;  /* 0xfcc000000800780c */ /* 0x000fe20003f26070 */
[----:B------:R-:W-:Y:S01]  /*96a0*/  BSSY.RECONVERGENT B1, `(.L_x_393) ;  /* 0x0000028000017945 */ /* 0x000fe20003800200 */
[----:B------:R-:W-:Y:S01]  /*96b0*/  IMAD.MOV.U32 R8, RZ, RZ, R9 ;  /* 0x000000ffff087224 */ /* 0x000fe200078e0009 */
[----:B------:R-:W-:Y:S01]  /*96c0*/  MOV R15, R14 ;  /* 0x0000000e000f7202 */ /* 0x000fe20000000f00 */
[----:B------:R-:W-:Y:S01]  /*96d0*/  IMAD.MOV.U32 R9, RZ, RZ, R29 ;  /* 0x000000ffff097224 */ /* 0x000fe200078e001d */
[----:B------:R-:W-:Y:S01]  /*96e0*/  MOV R11, R0 ;  /* 0x00000000000b7202 */ /* 0x000fe20000000f00 */
[----:B------:R-:W-:-:S07]  /*96f0*/  IMAD.MOV.U32 R14, RZ, RZ, R44 ;  /* 0x000000ffff0e7224 */ /* 0x000fce00078e002c */
        /* <DEDUP_REMOVED lines=9> */
.L_x_394:
        /* <DEDUP_REMOVED lines=24> */
.L_x_396:
[----:B------:R-:W-:-:S11]  /*9910*/  DADD R8, R10, R10 ;  /* 0x000000000a087229 */ /* 0x000fd6000000000a */
.L_x_395:
[----:B------:R-:W-:Y:S05]  /*9920*/  BSYNC.RECONVERGENT B1 ;  /* 0x0000000000017941 */ /* 0x000fea0003800200 */
.L_x_393:
[----:B------:R-:W-:Y:S01]  /*9930*/  IMAD.MOV.U32 R0, RZ, RZ, R8 ;  /* 0x000000ffff007224 */ /* 0x000fe200078e0008 */
[----:B------:R-:W-:Y:S01]  /*9940*/  MOV R8, R42 ;  /* 0x0000002a00087202 */ /* 0x000fe20000000f00 */
[----:B------:R-:W-:Y:S02]  /*9950*/  IMAD.MOV.U32 R10, RZ, RZ, R9 ;  /* 0x000000ffff0a7224 */ /* 0x000fe400078e0009 */
[----:B------:R-:W-:-:S04]  /*9960*/  IMAD.MOV.U32 R9, RZ, RZ, 0x0 ;  /* 0x00000000ff097424 */ /* 0x000fc800078e00ff */
[----:B------:R-:W-:Y:S05]  /*9970*/  RET.REL.NODEC R8 `(_Z6calculPdS_S_S_S_S_S_S_Pi) ;  /* 0xffffff6408a07950 */ /* 0x000fea0003c3ffff */
.L_x_397:
        /* <DEDUP_REMOVED lines=16> */
.L_x_429:


//--------------------- .text._Z9init_timePdS_    --------------------------
	.section	.text._Z9init_timePdS_,"ax",@progbits
	.align	128
        .global         _Z9init_timePdS_
        .type           _Z9init_timePdS_,@function
        .size           _Z9init_timePdS_,(.L_x_434 - _Z9init_timePdS_)
        .other          _Z9init_timePdS_,@"STO_CUDA_ENTRY STV_DEFAULT"
_Z9init_timePdS_:
.text._Z9init_timePdS_:
[----:B------:R-:W-:Y:S08]  /*0000*/  LDC R1, c[0x0][0x37c] ;  /* 0x0000df00ff017b82 */ /* 0x000ff00000000800 */
[----:B------:R-:W0:Y:S01]  /*0010*/  LDC.64 R2, c[0x0][0x380] ;  /* 0x0000e000ff027b82 */ /* 0x000e220000000a00 */
[----:B------:R-:W0:Y:S01]  /*0020*/  LDCU.64 UR4, c[0x0][0x358] ;  /* 0x00006b00ff0477ac */ /* 0x000e220008000a00 */
[----:B------:R-:W-:Y:S01]  /*0030*/  HFMA2 R6, -RZ, RZ, -7.375, -0.159423828125 ;  /* 0xc760b11aff067431 */ /* 0x000fe200000001ff */
[----:B------:R-:W-:-:S05]  /*0040*/  MOV R7, 0x3e842fce ;  /* 0x3e842fce00077802 */ /* 0x000fca0000000f00 */
[----:B------:R-:W1:Y:S01]  /*0050*/  LDC.64 R4, c[0x0][0x388] ;  /* 0x0000e200ff047b82 */ /* 0x000e620000000a00 */
[----:B0-----:R-:W-:Y:S04]  /*0060*/  STG.E.64 desc[UR4][R2.64], R6 ;  /* 0x0000000602007986 */ /* 0x001fe8000c101b04 */
[----:B-1----:R-:W-:Y:S01]  /*0070*/  STG.E.64 desc[UR4][R4.64], R6 ;  /* 0x0000000604007986 */ /* 0x002fe2000c101b04 */
[----:B------:R-:W-:Y:S05]  /*0080*/  EXIT ;  /* 0x000000000000794d */ /* 0x000fea0003800000 */
.L_x_398:
        /* <DEDUP_REMOVED lines=15> */
.L_x_434:


//--------------------- .text._Z13takeVoyadger2PdS_S_S_S_PiS_S_S_ --------------------------
	.section	.text._Z13takeVoyadger2PdS_S_S_S_PiS_S_S_,"ax",@progbits
	.align	128
        .global         _Z13takeVoyadger2PdS_S_S_S_PiS_S_S_
        .type           _Z13takeVoyadger2PdS_S_S_S_PiS_S_S_,@function
        .size           _Z13takeVoyadger2PdS_S_S_S_PiS_S_S_,(.L_x_430 - _Z13takeVoyadger2PdS_S_S_S_PiS_S_S_)
        .other          _Z13takeVoyadger2PdS_S_S_S_PiS_S_S_,@"STO_CUDA_ENTRY STV_DEFAULT"
_Z13takeVoyadger2PdS_S_S_S_PiS_S_S_:
.text._Z13takeVoyadger2PdS_S_S_S_PiS_S_S_:
[----:B------:R-:W-:Y:S08]  /*0000*/  LDC R1, c[0x0][0x37c] ;  /* 0x0000df00ff017b82 */ /* 0x000ff00000000800 */
[----:B------:R-:W0:Y:S01]  /*0010*/  LDC.64 R2, c[0x0][0x3a8] ;  /* 0x0000ea00ff027b82 */ /* 0x000e220000000a00 */
[----:B------:R-:W0:Y:S07]  /*0020*/  LDCU.64 UR4, c[0x0][0x358] ;  /* 0x00006b00ff0477ac */ /* 0x000e2e0008000a00 */
[----:B------:R-:W1:Y:S01]  /*0030*/  LDC.64 R22, c[0x0][0x3a0] ;  /* 0x0000e800ff167b82 */ /* 0x000e620000000a00 */
[----:B0-----:R-:W1:Y:S01]  /*0040*/  LDG.E R3, desc[UR4][R2.64] ;  /* 0x0000000402037981 */ /* 0x001e62000c1e1900 */
[----:B------:R-:W0:Y:S01]  /*0050*/  MUFU.RCP64H R5, 0.0012499997392296791077 ;  /* 0x3f547ae100057908 */ /* 0x000e220000001800 */
[----:B------:R-:W-:-:S02]  /*0060*/  IMAD.MOV.U32 R8, RZ, RZ, 0x47ae147b ;  /* 0x47ae147bff087424 */ /* 0x000fc400078e00ff */
[----:B------:R-:W-:Y:S02]  /*0070*/  IMAD.MOV.U32 R9, RZ, RZ, 0x3f547ae1 ;  /* 0x3f547ae1ff097424 */ /* 0x000fe400078e00ff */
[----:B------:R-:W-:-:S06]  /*0080*/  IMAD.MOV.U32 R4, RZ, RZ, 0x1 ;  /* 0x00000001ff047424 */ /* 0x000fcc00078e00ff */
[----:B0-----:R-:W-:Y:S01]  /*0090*/  DFMA R6, R4, -R8, 1 ;  /* 0x3ff000000406742b */ /* 0x001fe20000000808 */
[----:B-1----:R-:W-:-:S06]  /*00a0*/  IMAD.WIDE R22, R3, 0x8, R22 ;  /* 0x0000000803167825 */ /* 0x002fcc00078e0216 */
[----:B------:R-:W2:Y:S01]  /*00b0*/  LDG.E.64 R22, desc[UR4][R22.64] ;  /* 0x0000000416167981 */ /* 0x000ea2000c1e1b00 */
[----:B------:R-:W-:-:S08]  /*00c0*/  DFMA R6, R6, R6, R6 ;  /* 0x000000060606722b */ /* 0x000fd00000000006 */
[----:B------:R-:W-:-:S08]  /*00d0*/  DFMA R6, R4, R6, R4 ;  /* 0x000000060406722b */ /* 0x000fd00000000004 */
[----:B------:R-:W-:-:S08]  /*00e0*/  DFMA R4, R6, -R8, 1 ;  /* 0x3ff000000604742b */ /* 0x000fd00000000808 */
[----:B------:R-:W-:Y:S02]  /*00f0*/  DFMA R4, R6, R4, R6 ;  /* 0x000000040604722b */ /* 0x000fe40000000006 */
[----:B--2---:R-:W-:-:S08]  /*0100*/  DADD R14, R22, -1 ;  /* 0xbff00000160e7429 */ /* 0x004fd00000000000 */
[----:B------:R-:W-:Y:S02]  /*0110*/  DMUL R2, R14, R4 ;  /* 0x000000040e027228 */ /* 0x000fe40000000000 */
[----:B------:R-:W-:-:S06]  /*0120*/  FSETP.GEU.AND P1, PT, |R15|, 6.5827683646048100446e-37, PT ;  /* 0x036000000f00780b */ /* 0x000fcc0003f2e200 */
[----:B------:R-:W-:-:S08]  /*0130*/  DFMA R6, R2, -R8, R14 ;  /* 0x800000080206722b */ /* 0x000fd0000000000e */
[----:B------:R-:W-:-:S10]  /*0140*/  DFMA R2, R4, R6, R2 ;  /* 0x000000060402722b */ /* 0x000fd40000000002 */
[----:B------:R-:W-:-:S05]  /*0150*/  FFMA R0, RZ, 0.82999998331069946289, R3 ;  /* 0x3f547ae1ff007823 */ /* 0x000fca0000000003 */
[----:B------:R-:W-:-:S13]  /*0160*/  FSETP.GT.AND P0, PT, |R0|, 1.469367938527859385e-39, PT ;  /* 0x001000000000780b */ /* 0x000fda0003f04200 */
[----:B------:R-:W-:Y:S05]  /*0170*/  @P0 BRA P1, `(.L_x_399) ;  /* 0x0000000000180947 */ /* 0x000fea0000800000 */
[----:B------:R-:W-:Y:S01]  /*0180*/  IMAD.MOV.U32 R12, RZ, RZ, 0x47ae147b ;  /* 0x47ae147bff0c7424 */ /* 0x000fe200078e00ff */
[----:B------:R-:W-:Y:S01]  /*0190*/  MOV R0, 0x1c0 ;  /* 0x000001c000007802 */ /* 0x000fe20000000f00 */
[----:B------:R-:W-:-:S07]  /*01a0*/  IMAD.MOV.U32 R13, RZ, RZ, 0x3f547ae1 ;  /* 0x3f547ae1ff0d7424 */ /* 0x000fce00078e00ff */
[----:B------:R-:W-:Y:S05]  /*01b0*/  CALL.REL.NOINC `($__internal_4_$__cuda_sm20_div_rn_f64_full) ;  /* 0x0000000400bc7944 */ /* 0x000fea0003c00000 */
[----:B------:R-:W-:Y:S02]  /*01c0*/  IMAD.MOV.U32 R2, RZ, RZ, R26 ;  /* 0x000000ffff027224 */ /* 0x000fe400078e001a */
[----:B------:R-:W-:-:S07]  /*01d0*/  IMAD.MOV.U32 R3, RZ, RZ, R27 ;  /* 0x000000ffff037224 */ /* 0x000fce00078e001b */
.L_x_399:
[----:B------:R-:W0:Y:S01]  /*01e0*/  LDC.64 R12, c[0x0][0x388] ;  /* 0x0000e200ff0c7b82 */ /* 0x000e220000000a00 */
[----:B------:R-:W0:Y:S02]  /*01f0*/  F2I.F64.TRUNC R2, R2 ;  /* 0x0000000200027311 */ /* 0x000e24000030d100 */
[----:B0-----:R-:W-:-:S05]  /*0200*/  IMAD.WIDE R12, R2, 0x8, R12 ;  /* 0x00000008020c7825 */ /* 0x001fca00078e020c */
[----:B------:R-:W2:Y:S04]  /*0210*/  LDG.E.64 R4, desc[UR4][R12.64] ;  /* 0x000000040c047981 */ /* 0x000ea8000c1e1b00 */
[----:B------:R-:W2:Y:S01]  /*0220*/  LDG.E.64 R20, desc[UR4][R12.64+0x8] ;  /* 0x000008040c147981 */ /* 0x000ea2000c1e1b00 */
[----:B------:R-:W-:Y:S01]  /*0230*/  VIADD R0, R2, 0x1 ;  /* 0x0000000102007836 */ /* 0x000fe20000000000 */
[----:B------:R-:W0:Y:S01]  /*0240*/  I2F.F64 R6, R2 ;  /* 0x0000000200067312 */ /* 0x000e220000201c00 */
[----:B------:R-:W-:Y:S01]  /*0250*/  MOV R14, 0x47ae147b ;  /* 0x47ae147b000e7802 */ /* 0x000fe20000000f00 */
[----:B------:R-:W-:-:S06]  /*0260*/  IMAD.MOV.U32 R15, RZ, RZ, 0x3f547ae1 ;  /* 0x3f547ae1ff0f7424 */ /* 0x000fcc00078e00ff */
[----:B------:R-:W1:Y:S01]  /*0270*/  I2F.F64 R10, R0 ;  /* 0x00000000000a7312 */ /* 0x000e620000201c00 */
[-C--:B0-----:R-:W-:Y:S02]  /*0280*/  DFMA R8, R6, R14.reuse, 1 ;  /* 0x3ff000000608742b */ /* 0x081fe4000000000e */
[----:B-1----:R-:W-:Y:S01]  /*0290*/  DFMA R6, R10, R14, 1 ;  /* 0x3ff000000a06742b */ /* 0x002fe2000000000e */
[----:B------:R-:W-:-:S07]  /*02a0*/  IMAD.MOV.U32 R10, RZ, RZ, 0x1 ;  /* 0x00000001ff0a7424 */ /* 0x000fce00078e00ff */
[----:B------:R-:W-:-:S06]  /*02b0*/  DADD R8, R8, -R6 ;  /* 0x0000000008087229 */ /* 0x000fcc0000000806 */
[----:B------:R-:W0:Y:S02]  /*02c0*/  MUFU.RCP64H R11, R9 ;  /* 0x00000009000b7308 */ /* 0x000e240000001800 */
[----:B0-----:R-:W-:-:S08]  /*02d0*/  DFMA R14, -R8, R10, 1 ;  /* 0x3ff00000080e742b */ /* 0x001fd0000000010a */
[----:B------:R-:W-:-:S08]  /*02e0*/  DFMA R14, R14, R14, R14 ;  /* 0x0000000e0e0e722b */ /* 0x000fd0000000000e */
[----:B------:R-:W-:-:S08]  /*02f0*/  DFMA R14, R10, R14, R10 ;  /* 0x0000000e0a0e722b */ /* 0x000fd0000000000a */
[----:B------:R-:W-:-:S08]  /*0300*/  DFMA R10, -R8, R14, 1 ;  /* 0x3ff00000080a742b */ /* 0x000fd0000000010e */
[----:B------:R-:W-:Y:S02]  /*0310*/  DFMA R10, R14, R10, R14 ;  /* 0x0000000a0e0a722b */ /* 0x000fe4000000000e */
[----:B--2---:R-:W-:-:S08]  /*0320*/  DADD R16, R4, -R20 ;  /* 0x0000000004107229 */ /* 0x004fd00000000814 */
        /* <DEDUP_REMOVED lines=8> */
[----:B------:R-:W-:Y:S01]  /*03b0*/  MOV R0, 0x400 ;  /* 0x0000040000007802 */ /* 0x000fe20000000f00 */
[----:B------:R-:W-:Y:S02]  /*03c0*/  IMAD.MOV.U32 R15, RZ, RZ, R17 ;  /* 0x000000ffff0f7224 */ /* 0x000fe400078e0011 */
[----:B------:R-:W-:Y:S02]  /*03d0*/  IMAD.MOV.U32 R12, RZ, RZ, R8 ;  /* 0x000000ffff0c7224 */ /* 0x000fe400078e0008 */
[----:B------:R-:W-:-:S07]  /*03e0*/  IMAD.MOV.U32 R13, RZ, RZ, R9 ;  /* 0x000000ffff0d7224 */ /* 0x000fce00078e0009 */
[----:B------:R-:W-:Y:S05]  /*03f0*/  CALL.REL.NOINC `($__internal_4_$__cuda_sm20_div_rn_f64_full) ;  /* 0x00000004002c7944 */ /* 0x000fea0003c00000 */
[----:B------:R-:W-:Y:S01]  /*0400*/  IMAD.MOV.U32 R4, RZ, RZ, R26 ;  /* 0x000000ffff047224 */ /* 0x000fe200078e001a */
[----:B------:R-:W-:-:S07]  /*0410*/  MOV R5, R27 ;  /* 0x0000001b00057202 */ /* 0x000fce0000000f00 */
.L_x_400:
[----:B------:R-:W0:Y:S01]  /*0420*/  LDC.64 R12, c[0x0][0x398] ;  /* 0x0000e600ff0c7b82 */ /* 0x000e220000000a00 */
[----:B------:R-:W-:-:S07]  /*0430*/  DADD R22, R22, -R6 ;  /* 0x0000000016167229 */ /* 0x000fce0000000806 */
[----:B------:R-:W1:Y:S01]  /*0440*/  LDC.64 R10, c[0x0][0x3b0] ;  /* 0x0000ec00ff0a7b82 */ /* 0x000e620000000a00 */
[----:B------:R-:W-:Y:S01]  /*0450*/  DFMA R4, R22, R4, R20 ;  /* 0x000000041604722b */ /* 0x000fe20000000014 */
[----:B0-----:R-:W-:-:S06]  /*0460*/  IMAD.WIDE R12, R2, 0x8, R12 ;  /* 0x00000008020c7825 */ /* 0x001fcc00078e020c */
[----:B-1----:R0:W-:Y:S04]  /*0470*/  STG.E.64 desc[UR4][R10.64], R4 ;  /* 0x000000040a007986 */ /* 0x0021e8000c101b04 */
[----:B------:R-:W2:Y:S04]  /*0480*/  LDG.E.64 R14, desc[UR4][R12.64] ;  /* 0x000000040c0e7981 */ /* 0x000ea8000c1e1b00 */
[----:B------:R1:W2:Y:S01]  /*0490*/  LDG.E.64 R22, desc[UR4][R12.64+0x8] ;  /* 0x000008040c167981 */ /* 0x0002a2000c1e1b00 */
[----:B------:R-:W3:Y:S01]  /*04a0*/  LDC.64 R20, c[0x0][0x3a8] ;  /* 0x0000ea00ff147b82 */ /* 0x000ee20000000a00 */
[----:B------:R-:W4:Y:S01]  /*04b0*/  MUFU.RCP64H R17, R9 ;  /* 0x0000000900117308 */ /* 0x000f220000001800 */
[----:B------:R-:W-:-:S06]  /*04c0*/  IMAD.MOV.U32 R16, RZ, RZ, 0x1 ;  /* 0x00000001ff107424 */ /* 0x000fcc00078e00ff */
[----:B-1----:R-:W1:Y:S01]  /*04d0*/  LDC.64 R12, c[0x0][0x3a0] ;  /* 0x0000e800ff0c7b82 */ /* 0x002e620000000a00 */
[----:B---3--:R-:W1:Y:S01]  /*04e0*/  LDG.E R20, desc[UR4][R20.64] ;  /* 0x0000000414147981 */ /* 0x008e62000c1e1900 */
[----:B----4-:R-:W-:-:S08]  /*04f0*/  DFMA R18, -R8, R16, 1 ;  /* 0x3ff000000812742b */ /* 0x010fd00000000110 */
[----:B------:R-:W-:-:S08]  /*0500*/  DFMA R18, R18, R18, R18 ;  /* 0x000000121212722b */ /* 0x000fd00000000012 */
[----:B------:R-:W-:-:S08]  /*0510*/  DFMA R18, R16, R18, R16 ;  /* 0x000000121012722b */ /* 0x000fd00000000010 */
[----:B------:R-:W-:-:S08]  /*0520*/  DFMA R16, -R8, R18, 1 ;  /* 0x3ff000000810742b */ /* 0x000fd00000000112 */
[----:B------:R-:W-:Y:S02]  /*0530*/  DFMA R16, R18, R16, R18 ;  /* 0x000000101210722b */ /* 0x000fe40000000012 */
[----:B--2---:R-:W-:-:S08]  /*0540*/  DADD R14, R14, -R22 ;  /* 0x000000000e0e7229 */ /* 0x004fd00000000816 */
[----:B0-----:R-:W-:Y:S02]  /*0550*/  DMUL R4, R16, R14 ;  /* 0x0000000e10047228 */ /* 0x001fe40000000000 */
[----:B------:R-:W-:-:S06]  /*0560*/  FSETP.GEU.AND P1, PT, |R15|, 6.5827683646048100446e-37, PT ;  /* 0x036000000f00780b */ /* 0x000fcc0003f2e200 */
[----:B------:R-:W-:-:S08]  /*0570*/  DFMA R10, -R8, R4, R14 ;  /* 0x00000004080a722b */ /* 0x000fd0000000010e */
[----:B------:R-:W-:Y:S01]  /*0580*/  DFMA R4, R16, R10, R4 ;  /* 0x0000000a1004722b */ /* 0x000fe20000000004 */
[----:B-1----:R-:W-:-:S09]  /*0590*/  IMAD.WIDE R20, R20, 0x8, R12 ;  /* 0x0000000814147825 */ /* 0x002fd200078e020c */
[----:B------:R-:W-:-:S05]  /*05a0*/  FFMA R0, RZ, R9, R5 ;  /* 0x00000009ff007223 */ /* 0x000fca0000000005 */
[----:B------:R-:W-:-:S13]  /*05b0*/  FSETP.GT.AND P0, PT, |R0|, 1.469367938527859385e-39, PT ;  /* 0x001000000000780b */ /* 0x000fda0003f04200 */
[----:B------:R-:W-:Y:S05]  /*05c0*/  @P0 BRA P1, `(.L_x_401) ;  /* 0x0000000000180947 */ /* 0x000fea0000800000 */
[----:B------:R-:W-:Y:S01]  /*05d0*/  IMAD.MOV.U32 R12, RZ, RZ, R8 ;  /* 0x000000ffff0c7224 */ /* 0x000fe200078e0008 */
[----:B------:R-:W-:Y:S01]  /*05e0*/  MOV R0, 0x610 ;  /* 0x0000061000007802 */ /* 0x000fe20000000f00 */
[----:B------:R-:W-:-:S07]  /*05f0*/  IMAD.MOV.U32 R13, RZ, RZ, R9 ;  /* 0x000000ffff0d7224 */ /* 0x000fce00078e0009 */
[----:B------:R-:W-:Y:S05]  /*0600*/  CALL.REL.NOINC `($__internal_4_$__cuda_sm20_div_rn_f64_full) ;  /* 0x0000000000a87944 */ /* 0x000fea0003c00000 */
[----:B------:R-:W-:Y:S02]  /*0610*/  IMAD.MOV.U32 R4, RZ, RZ, R26 ;  /* 0x000000ffff047224 */ /* 0x000fe400078e001a */
[----:B------:R-:W-:-:S07]  /*0620*/  IMAD.MOV.U32 R5, RZ, RZ, R27 ;  /* 0x000000ffff057224 */ /* 0x000fce00078e001b */
.L_x_401:
[----:B------:R-:W2:Y:S01]  /*0630*/  LDG.E.64 R20, desc[UR4][R20.64] ;  /* 0x0000000414147981 */ /* 0x000ea2000c1e1b00 */
[----:B------:R-:W0:Y:S08]  /*0640*/  LDC.64 R14, c[0x0][0x390] ;  /* 0x0000e400ff0e7b82 */ /* 0x000e300000000a00 */
[----:B------:R-:W1:Y:S01]  /*0650*/  LDC.64 R12, c[0x0][0x3b8] ;  /* 0x0000ee00ff0c7b82 */ /* 0x000e620000000a00 */
[----:B0-----:R-:W-:-:S07]  /*0660*/  IMAD.WIDE R2, R2, 0x8, R14 ;  /* 0x0000000802027825 */ /* 0x001fce00078e020e */
[----:B------:R-:W0:Y:S01]  /*0670*/  LDC.64 R16, c[0x0][0x3a8] ;  /* 0x0000ea00ff107b82 */ /* 0x000e220000000a00 */
[----:B--2---:R-:W-:-:S07]  /*0680*/  DADD R10, -R6, R20 ;  /* 0x00000000060a7229 */ /* 0x004fce0000000114 */
[----:B------:R-:W2:Y:S01]  /*0690*/  LDC.64 R20, c[0x0][0x3a0] ;  /* 0x0000e800ff147b82 */ /* 0x000ea20000000a00 */
[----:B------:R-:W-:-:S07]  /*06a0*/  DFMA R10, R10, R4, R22 ;  /* 0x000000040a0a722b */ /* 0x000fce0000000016 */
[----:B-1----:R1:W-:Y:S04]  /*06b0*/  STG.E.64 desc[UR4][R12.64], R10 ;  /* 0x0000000a0c007986 */ /* 0x0023e8000c101b04 */
[----:B------:R-:W3:Y:S04]  /*06c0*/  LDG.E.64 R14, desc[UR4][R2.64] ;  /* 0x00000004020e7981 */ /* 0x000ee8000c1e1b00 */
[----:B------:R-:W3:Y:S04]  /*06d0*/  LDG.E.64 R22, desc[UR4][R2.64+0x8] ;  /* 0x0000080402167981 */ /* 0x000ee8000c1e1b00 */
[----:B0-----:R-:W2:Y:S01]  /*06e0*/  LDG.E R0, desc[UR4][R16.64] ;  /* 0x0000000410007981 */ /* 0x001ea2000c1e1900 */
[----:B------:R-:W0:Y:S01]  /*06f0*/  MUFU.RCP64H R5, R9 ;  /* 0x0000000900057308 */ /* 0x000e220000001800 */
[----:B------:R-:W-:-:S06]  /*0700*/  IMAD.MOV.U32 R4, RZ, RZ, 0x1 ;  /* 0x00000001ff047424 */ /* 0x000fcc00078e00ff */
[----:B0-----:R-:W-:-:S08]  /*0710*/  DFMA R18, -R8, R4, 1 ;  /* 0x3ff000000812742b */ /* 0x001fd00000000104 */
[----:B------:R-:W-:-:S08]  /*0720*/  DFMA R18, R18, R18, R18 ;  /* 0x000000121212722b */ /* 0x000fd00000000012 */
[----:B------:R-:W-:-:S08]  /*0730*/  DFMA R18, R4, R18, R4 ;  /* 0x000000120412722b */ /* 0x000fd00000000004 */
[----:B------:R-:W-:-:S08]  /*0740*/  DFMA R4, -R8, R18, 1 ;  /* 0x3ff000000804742b */ /* 0x000fd00000000112 */
[----:B------:R-:W-:Y:S02]  /*0750*/  DFMA R18, R18, R4, R18 ;  /* 0x000000041212722b */ /* 0x000fe40000000012 */
[----:B---3--:R-:W-:Y:S01]  /*0760*/  DADD R14, R14, -R22 ;  /* 0x000000000e0e7229 */ /* 0x008fe20000000816 */
[----:B--2---:R-:W-:-:S07]  /*0770*/  IMAD.WIDE R20, R0, 0x8, R20 ;  /* 0x0000000800147825 */ /* 0x004fce00078e0214 */
[----:B------:R-:W-:Y:S02]  /*0780*/  DMUL R2, R18, R14 ;  /* 0x0000000e12027228 */ /* 0x000fe40000000000 */
[----:B------:R-:W-:-:S06]  /*0790*/  FSETP.GEU.AND P1, PT, |R15|, 6.5827683646048100446e-37, PT ;  /* 0x036000000f00780b */ /* 0x000fcc0003f2e200 */
[----:B------:R-:W-:-:S08]  /*07a0*/  DFMA R4, -R8, R2, R14 ;  /* 0x000000020804722b */ /* 0x000fd0000000010e */
[----:B------:R-:W-:-:S10]  /*07b0*/  DFMA R2, R18, R4, R2 ;  /* 0x000000041202722b */ /* 0x000fd40000000002 */
[----:B------:R-:W-:-:S05]  /*07c0*/  FFMA R4, RZ, R9, R3 ;  /* 0x00000009ff047223 */ /* 0x000fca0000000003 */
[----:B------:R-:W-:-:S13]  /*07d0*/  FSETP.GT.AND P0, PT, |R4|, 1.469367938527859385e-39, PT ;  /* 0x001000000400780b */ /* 0x000fda0003f04200 */
[----:B-1----:R-:W-:Y:S05]  /*07e0*/  @P0 BRA P1, `(.L_x_402) ;  /* 0x0000000000180947 */ /* 0x002fea0000800000 */
[----:B------:R-:W-:Y:S01]  /*07f0*/  MOV R12, R8 ;  /* 0x00000008000c7202 */ /* 0x000fe20000000f00 */
[----:B------:R-:W-:Y:S01]  /*0800*/  IMAD.MOV.U32 R13, RZ, RZ, R9 ;  /* 0x000000ffff0d7224 */ /* 0x000fe200078e0009 */
[----:B------:R-:W-:-:S07]  /*0810*/  MOV R0, 0x830 ;  /* 0x0000083000007802 */ /* 0x000fce0000000f00 */
[----:B------:R-:W-:Y:S05]  /*0820*/  CALL.REL.NOINC `($__internal_4_$__cuda_sm20_div_rn_f64_full) ;  /* 0x0000000000207944 */ /* 0x000fea0003c00000 */
[----:B------:R-:W-:Y:S02]  /*0830*/  IMAD.MOV.U32 R2, RZ, RZ, R26 ;  /* 0x000000ffff027224 */ /* 0x000fe400078e001a */
[----:B------:R-:W-:-:S07]  /*0840*/  IMAD.MOV.U32 R3, RZ, RZ, R27 ;  /* 0x000000ffff037224 */ /* 0x000fce00078e001b */
.L_x_402:
[----:B------:R-:W2:Y:S01]  /*0850*/  LDG.E.64 R20, desc[UR4][R20.64] ;  /* 0x0000000414147981 */ /* 0x000ea2000c1e1b00 */
[----:B------:R-:W0:Y:S01]  /*0860*/  LDC.64 R4, c[0x0][0x3c0] ;  /* 0x0000f000ff047b82 */ /* 0x000e220000000a00 */
[----:B--2---:R-:W-:-:S08]  /*0870*/  DADD R6, -R6, R20 ;  /* 0x0000000006067229 */ /* 0x004fd00000000114 */
[----:B------:R-:W-:-:S07]  /*0880*/  DFMA R6, R6, R2, R22 ;  /* 0x000000020606722b */ /* 0x000fce0000000016 */
[----:B0-----:R-:W-:Y:S01]  /*0890*/  STG.E.64 desc[UR4][R4.64], R6 ;  /* 0x0000000604007986 */ /* 0x001fe2000c101b04 */
[----:B------:R-:W-:Y:S05]  /*08a0*/  EXIT ;  /* 0x000000000000794d */ /* 0x000fea0003800000 */
        .weak           $__internal_4_$__cuda_sm20_div_rn_f64_full
        .type           $__internal_4_$__cuda_sm20_div_rn_f64_full,@function
        .size           $__internal_4_$__cuda_sm20_div_rn_f64_full,(.L_x_430 - $__internal_4_$__cuda_sm20_div_rn_f64_full)
$__internal_4_$__cuda_sm20_div_rn_f64_full:
[C---:B------:R-:W-:Y:S01]  /*08b0*/  FSETP.GEU.AND P0, PT, |R13|.reuse, 1.469367938527859385e-39, PT ;  /* 0x001000000d00780b */ /* 0x040fe20003f0e200 */
[----:B------:R-:W-:Y:S01]  /*08c0*/  IMAD.MOV.U32 R4, RZ, RZ, 0x1 ;  /* 0x00000001ff047424 */ /* 0x000fe200078e00ff */
[C---:B------:R-:W-:Y:S01]  /*08d0*/  LOP3.LUT R10, R13.reuse, 0x800fffff, RZ, 0xc0, !PT ;  /* 0x800fffff0d0a7812 */ /* 0x040fe200078ec0ff */
[----:B------:R-:W-:Y:S01]  /*08e0*/  IMAD.MOV.U32 R16, RZ, RZ, R14 ;  /* 0x000000ffff107224 */ /* 0x000fe200078e000e */
[----:B------:R-:W-:Y:S02]  /*08f0*/  LOP3.LUT R24, R13, 0x7ff00000, RZ, 0xc0, !PT ;  /* 0x7ff000000d187812 */ /* 0x000fe400078ec0ff */
[----:B------:R-:W-:Y:S01]  /*0900*/  LOP3.LUT R11, R10, 0x3ff00000, RZ, 0xfc, !PT ;  /* 0x3ff000000a0b7812 */ /* 0x000fe200078efcff */
[----:B------:R-:W-:Y:S01]  /*0910*/  IMAD.MOV.U32 R10, RZ, RZ, R12 ;  /* 0x000000ffff0a7224 */ /* 0x000fe200078e000c */
[----:B------:R-:W-:-:S04]  /*0920*/  LOP3.LUT R3, R15, 0x7ff00000, RZ, 0xc0, !PT ;  /* 0x7ff000000f037812 */ /* 0x000fc800078ec0ff */
[----:B------:R-:W-:Y:S01]  /*0930*/  ISETP.GE.U32.AND P1, PT, R3, R24, PT ;  /* 0x000000180300720c */ /* 0x000fe20003f26070 */
[----:B------:R-:W-:-:S06]  /*0940*/  @!P0 DMUL R10, R12, 8.98846567431157953865e+307 ;  /* 0x7fe000000c0a8828 */ /* 0x000fcc0000000000 */
[----:B------:R-:W0:Y:S02]  /*0950*/  MUFU.RCP64H R5, R11 ;  /* 0x0000000b00057308 */ /* 0x000e240000001800 */
[----:B0-----:R-:W-:-:S08]  /*0960*/  DFMA R18, R4, -R10, 1 ;  /* 0x3ff000000412742b */ /* 0x001fd0000000080a */
[----:B------:R-:W-:-:S08]  /*0970*/  DFMA R18, R18, R18, R18 ;  /* 0x000000121212722b */ /* 0x000fd00000000012 */
[----:B------:R-:W-:Y:S01]  /*0980*/  DFMA R18, R4, R18, R4 ;  /* 0x000000120412722b */ /* 0x000fe20000000004 */
[----:B------:R-:W-:Y:S01]  /*0990*/  IMAD.MOV.U32 R4, RZ, RZ, 0x1ca00000 ;  /* 0x1ca00000ff047424 */ /* 0x000fe200078e00ff */
[----:B------:R-:W-:-:S04]  /*09a0*/  MOV R5, R3 ;  /* 0x0000000300057202 */ /* 0x000fc80000000f00 */
[----:B------:R-:W-:Y:S02]  /*09b0*/  SEL R17, R4, 0x63400000, !P1 ;  /* 0x6340000004117807 */ /* 0x000fe40004800000 */
[----:B------:R-:W-:Y:S01]  /*09c0*/  DFMA R26, R18, -R10, 1 ;  /* 0x3ff00000121a742b */ /* 0x000fe2000000080a */
[----:B------:R-:W-:Y:S02]  /*09d0*/  FSETP.GEU.AND P1, PT, |R15|, 1.469367938527859385e-39, PT ;  /* 0x001000000f00780b */ /* 0x000fe40003f2e200 */
[----:B------:R-:W-:-:S05]  /*09e0*/  LOP3.LUT R17, R17, 0x800fffff, R15, 0xf8, !PT ;  /* 0x800fffff11117812 */ /* 0x000fca00078ef80f */
[----:B------:R-:W-:-:S06]  /*09f0*/  DFMA R26, R18, R26, R18 ;  /* 0x0000001a121a722b */ /* 0x000fcc0000000012 */
[----:B------:R-:W-:Y:S05]  /*0a00*/  @P1 BRA `(.L_x_403) ;  /* 0x0000000000201947 */ /* 0x000fea0003800000 */
[----:B------:R-:W-:-:S04]  /*0a10*/  LOP3.LUT R18, R13, 0x7ff00000, RZ, 0xc0, !PT ;  /* 0x7ff000000d127812 */ /* 0x000fc800078ec0ff */
[----:B------:R-:W-:Y:S01]  /*0a20*/  ISETP.GE.U32.AND P1, PT, R3, R18, PT ;  /* 0x000000120300720c */ /* 0x000fe20003f26070 */
[----:B------:R-:W-:-:S03]  /*0a30*/  IMAD.MOV.U32 R18, RZ, RZ, RZ ;  /* 0x000000ffff127224 */ /* 0x000fc600078e00ff */
[----:B------:R-:W-:-:S04]  /*0a40*/  SEL R5, R4, 0x63400000, !P1 ;  /* 0x6340000004057807 */ /* 0x000fc80004800000 */
[----:B------:R-:W-:-:S04]  /*0a50*/  LOP3.LUT R5, R5, 0x80000000, R15, 0xf8, !PT ;  /* 0x8000000005057812 */ /* 0x000fc800078ef80f */
[----:B------:R-:W-:-:S06]  /*0a60*/  LOP3.LUT R19, R5, 0x100000, RZ, 0xfc, !PT ;  /* 0x0010000005137812 */ /* 0x000fcc00078efcff */
[----:B------:R-:W-:-:S10]  /*0a70*/  DFMA R16, R16, 2, -R18 ;  /* 0x400000001010782b */ /* 0x000fd40000000812 */
[----:B------:R-:W-:-:S07]  /*0a80*/  LOP3.LUT R5, R17, 0x7ff00000, RZ, 0xc0, !PT ;  /* 0x7ff0000011057812 */ /* 0x000fce00078ec0ff */
.L_x_403:
[----:B------:R-:W-:Y:S01]  /*0a90*/  VIADD R25, R5, 0xffffffff ;  /* 0xffffffff05197836 */ /* 0x000fe20000000000 */
[----:B------:R-:W-:Y:S01]  /*0aa0*/  @!P0 LOP3.LUT R24, R11, 0x7ff00000, RZ, 0xc0, !PT ;  /* 0x7ff000000b188812 */ /* 0x000fe200078ec0ff */
[----:B------:R-:W-:-:S03]  /*0ab0*/  DMUL R28, R26, R16 ;  /* 0x000000101a1c7228 */ /* 0x000fc60000000000 */
[----:B------:R-:W-:Y:S01]  /*0ac0*/  ISETP.GT.U32.AND P0, PT, R25, 0x7feffffe, PT ;  /* 0x7feffffe1900780c */ /* 0x000fe20003f04070 */
[----:B------:R-:W-:-:S04]  /*0ad0*/  VIADD R25, R24, 0xffffffff ;  /* 0xffffffff18197836 */ /* 0x000fc80000000000 */
[----:B------:R-:W-:Y:S01]  /*0ae0*/  DFMA R18, R28, -R10, R16 ;  /* 0x8000000a1c12722b */ /* 0x000fe20000000010 */
[----:B------:R-:W-:-:S07]  /*0af0*/  ISETP.GT.U32.OR P0, PT, R25, 0x7feffffe, P0 ;  /* 0x7feffffe1900780c */ /* 0x000fce0000704470 */
[----:B------:R-:W-:-:S06]  /*0b00*/  DFMA R18, R26, R18, R28 ;  /* 0x000000121a12722b */ /* 0x000fcc000000001c */
[----:B------:R-:W-:Y:S05]  /*0b10*/  @P0 BRA `(.L_x_404) ;  /* 0x00000000006c0947 */ /* 0x000fea0003800000 */
[----:B------:R-:W-:-:S04]  /*0b20*/  LOP3.LUT R14, R13, 0x7ff00000, RZ, 0xc0, !PT ;  /* 0x7ff000000d0e7812 */ /* 0x000fc800078ec0ff */
[CC--:B------:R-:W-:Y:S02]  /*0b30*/  VIADDMNMX R5, R3.reuse, -R14.reuse, 0xb9600000, !PT ;  /* 0xb960000003057446 */ /* 0x0c0fe4000780090e */
[----:B------:R-:W-:Y:S02]  /*0b40*/  ISETP.GE.U32.AND P0, PT, R3, R14, PT ;  /* 0x0000000e0300720c */ /* 0x000fe40003f06070 */
[----:B------:R-:W-:Y:S02]  /*0b50*/  VIMNMX R3, PT, PT, R5, 0x46a00000, PT ;  /* 0x46a0000005037848 */ /* 0x000fe40003fe0100 */
[----:B------:R-:W-:-:S05]  /*0b60*/  SEL R4, R4, 0x63400000, !P0 ;  /* 0x6340000004047807 */ /* 0x000fca0004000000 */
[----:B------:R-:W-:Y:S01]  /*0b70*/  IMAD.IADD R3, R3, 0x1, -R4 ;  /* 0x0000000103037824 */ /* 0x000fe200078e0a04 */
[----:B------:R-:W-:-:S03]  /*0b80*/  MOV R4, RZ ;  /* 0x000000ff00047202 */ /* 0x000fc60000000f00 */
[----:B------:R-:W-:-:S06]  /*0b90*/  VIADD R5, R3, 0x7fe00000 ;  /* 0x7fe0000003057836 */ /* 0x000fcc0000000000 */
[----:B------:R-:W-:-:S10]  /*0ba0*/  DMUL R26, R18, R4 ;  /* 0x00000004121a7228 */ /* 0x000fd40000000000 */
[----:B------:R-:W-:-:S13]  /*0bb0*/  FSETP.GTU.AND P0, PT, |R27|, 1.469367938527859385e-39, PT ;  /* 0x001000001b00780b */ /* 0x000fda0003f0c200 */
[----:B------:R-:W-:Y:S05]  /*0bc0*/  @P0 BRA `(.L_x_405) ;  /* 0x0000000000940947 */ /* 0x000fea0003800000 */
[----:B------:R-:W-:-:S06]  /*0bd0*/  DFMA R10, R18, -R10, R16 ;  /* 0x8000000a120a722b */ /* 0x000fcc0000000010 */
[----:B------:R-:W-:-:S04]  /*0be0*/  IMAD.MOV.U32 R10, RZ, RZ, RZ ;  /* 0x000000ffff0a7224 */ /* 0x000fc800078e00ff */
[C---:B------:R-:W-:Y:S02]  /*0bf0*/  FSETP.NEU.AND P0, PT, R11.reuse, RZ, PT ;  /* 0x000000ff0b00720b */ /* 0x040fe40003f0d000 */
[----:B------:R-:W-:-:S04]  /*0c00*/  LOP3.LUT R13, R11, 0x80000000, R13, 0x48, !PT ;  /* 0x800000000b0d7812 */ /* 0x000fc800078e480d */
[----:B------:R-:W-:-:S07]  /*0c10*/  LOP3.LUT R11, R13, R5, RZ, 0xfc, !PT ;  /* 0x000000050d0b7212 */ /* 0x000fce00078efcff */
[----:B------:R-:W-:Y:S05]  /*0c20*/  @!P0 BRA `(.L_x_405) ;  /* 0x00000000007c8947 */ /* 0x000fea0003800000 */
[----:B------:R-:W-:Y:S01]  /*0c30*/  IMAD.MOV R5, RZ, RZ, -R3 ;  /* 0x000000ffff057224 */ /* 0x000fe200078e0a03 */
[----:B------:R-:W-:Y:S01]  /*0c40*/  DMUL.RP R10, R18, R10 ;  /* 0x0000000a120a7228 */ /* 0x000fe20000008000 */
[----:B------:R-:W-:Y:S01]  /*0c50*/  IMAD.MOV.U32 R4, RZ, RZ, RZ ;  /* 0x000000ffff047224 */ /* 0x000fe200078e00ff */
[----:B------:R-:W-:-:S05]  /*0c60*/  IADD3 R3, PT, PT, -R3, -0x43300000, RZ ;  /* 0xbcd0000003037810 */ /* 0x000fca0007ffe1ff */
[----:B------:R-:W-:-:S03]  /*0c70*/  DFMA R4, R26, -R4, R18 ;  /* 0x800000041a04722b */ /* 0x000fc60000000012 */
[----:B------:R-:W-:-:S07]  /*0c80*/  LOP3.LUT R13, R11, R13, RZ, 0x3c, !PT ;  /* 0x0000000d0b0d7212 */ /* 0x000fce00078e3cff */
[----:B------:R-:W-:-:S04]  /*0c90*/  FSETP.NEU.AND P0, PT, |R5|, R3, PT ;  /* 0x000000030500720b */ /* 0x000fc80003f0d200 */
[----:B------:R-:W-:Y:S02]  /*0ca0*/  FSEL R26, R10, R26, !P0 ;  /* 0x0000001a0a1a7208 */ /* 0x000fe40004000000 */
[----:B------:R-:W-:Y:S01]  /*0cb0*/  FSEL R27, R13, R27, !P0 ;  /* 0x0000001b0d1b7208 */ /* 0x000fe20004000000 */
[----:B------:R-:W-:Y:S06]  /*0cc0*/  BRA `(.L_x_405) ;  /* 0x0000000000547947 */ /* 0x000fec0003800000 */
.L_x_404:
        /* <DEDUP_REMOVED lines=12> */
[----:B------:R-:W-:Y:S01]  /*0d90*/  @!P0 IMAD.MOV.U32 R26, RZ, RZ, RZ ;  /* 0x000000ffff1a8224 */ /* 0x000fe200078e00ff */
[----:B------:R-:W-:-:S03]  /*0da0*/  @P0 MOV R26, RZ ;  /* 0x000000ff001a0202 */ /* 0x000fc60000000f00 */
[----:B------:R-:W-:Y:S01]  /*0db0*/  @P0 IMAD.MOV.U32 R27, RZ, RZ, R3 ;  /* 0x000000ffff1b0224 */ /* 0x000fe200078e0003 */
[----:B------:R-:W-:Y:S06]  /*0dc0*/  BRA `(.L_x_405) ;  /* 0x0000000000147947 */ /* 0x000fec0003800000 */
.L_x_407:
[----:B------:R-:W-:Y:S01]  /*0dd0*/  LOP3.LUT R27, R13, 0x80000, RZ, 0xfc, !PT ;  /* 0x000800000d1b7812 */ /* 0x000fe200078efcff */
[----:B------:R-:W-:Y:S01]  /*0de0*/  IMAD.MOV.U32 R26, RZ, RZ, R12 ;  /* 0x000000ffff1a7224 */ /* 0x000fe200078e000c */
[----:B------:R-:W-:Y:S06]  /*0df0*/  BRA `(.L_x_405) ;  /* 0x0000000000087947 */ /* 0x000fec0003800000 */
.L_x_406:
[----:B------:R-:W-:Y:S01]  /*0e00*/  LOP3.LUT R27, R15, 0x80000, RZ, 0xfc, !PT ;  /* 0x000800000f1b7812 */ /* 0x000fe200078efcff */
[----:B------:R-:W-:-:S07]  /*0e10*/  IMAD.MOV.U32 R26, RZ, RZ, R14 ;  /* 0x000000ffff1a7224 */ /* 0x000fce00078e000e */
.L_x_405:
[----:B------:R-:W-:Y:S02]  /*0e20*/  IMAD.MOV.U32 R4, RZ, RZ, R0 ;  /* 0x000000ffff047224 */ /* 0x000fe400078e0000 */
[----:B------:R-:W-:-:S04]  /*0e30*/  IMAD.MOV.U32 R5, RZ, RZ, 0x0 ;  /* 0x00000000ff057424 */ /* 0x000fc800078e00ff */
[----:B------:R-:W-:Y:S05]  /*0e40*/  RET.REL.NODEC R4 `(_Z13takeVoyadger2PdS_S_S_S_PiS_S_S_) ;  /* 0xfffffff0046c7950 */ /* 0x000fea0003c3ffff */
.L_x_408:
        /* <DEDUP_REMOVED lines=11> */
.L_x_430:


//--------------------- .text._Z12takeVoyadgerPdS_S_PiS0_ --------------------------
	.section	.text._Z12takeVoyadgerPdS_S_PiS0_,"ax",@progbits
	.align	128
        .global         _Z12takeVoyadgerPdS_S_PiS0_
        .type           _Z12takeVoyadgerPdS_S_PiS0_,@function
        .size           _Z12takeVoyadgerPdS_S_PiS0_,(.L_x_436 - _Z12takeVoyadgerPdS_S_PiS0_)
        .other          _Z12takeVoyadgerPdS_S_PiS0_,@"STO_CUDA_ENTRY STV_DEFAULT"
_Z12takeVoyadgerPdS_S_PiS0_:
.text._Z12takeVoyadgerPdS_S_PiS0_:
[----:B------:R-:W-:Y:S08]  /*0000*/  LDC R1, c[0x0][0x37c] ;  /* 0x0000df00ff017b82 */ /* 0x000ff00000000800 */
[----:B------:R-:W0:Y:S01]  /*0010*/  LDC.64 R2, c[0x0][0x398] ;  /* 0x0000e600ff027b82 */ /* 0x000e220000000a00 */
[----:B------:R-:W0:Y:S07]  /*0020*/  LDCU.64 UR4, c[0x0][0x358] ;  /* 0x00006b00ff0477ac */ /* 0x000e2e0008000a00 */
[----:B------:R-:W1:Y:S01]  /*0030*/  LDC.64 R4, c[0x0][0x388] ;  /* 0x0000e200ff047b82 */ /* 0x000e620000000a00 */
[----:B0-----:R-:W2:Y:S04]  /*0040*/  LDG.E R11, desc[UR4][R2.64] ;  /* 0x00000004020b7981 */ /* 0x001ea8000c1e1900 */
[----:B-1----:R-:W5:Y:S01]  /*0050*/  LDG.E.64 R4, desc[UR4][R4.64] ;  /* 0x0000000404047981 */ /* 0x002f62000c1e1b00 */
[----:B--2---:R-:W-:-:S13]  /*0060*/  ISETP.GT.AND P0, PT, R11, 0x1f1f3, PT ;  /* 0x0001f1f30b00780c */ /* 0x004fda0003f04270 */
[----:B------:R-:W-:Y:S05]  /*0070*/  @P0 BRA `(.L_x_409) ;  /* 0x00000000003c0947 */ /* 0x000fea0003800000 */
[----:B------:R-:W0:Y:S01]  /*0080*/  LDC.64 R6, c[0x0][0x390] ;  /* 0x0000e400ff067b82 */ /* 0x000e220000000a00 */
[----:B------:R-:W-:-:S07]  /*0090*/  MOV R9, R11 ;  /* 0x0000000b00097202 */ /* 0x000fce0000000f00 */
.L_x_411:
[----:B0-----:R-:W-:-:S06]  /*00a0*/  IMAD.WIDE R2, R9, 0x8, R6 ;  /* 0x0000000809027825 */ /* 0x001fcc00078e0206 */
[----:B------:R-:W2:Y:S02]  /*00b0*/  LDG.E.64 R2, desc[UR4][R2.64] ;  /* 0x0000000402027981 */ /* 0x000ea4000c1e1b00 */
[----:B--2--5:R-:W-:-:S14]  /*00c0*/  DSETP.GT.AND P0, PT, R2, R4, PT ;  /* 0x000000040200722a */ /* 0x024fdc0003f04000 */
[----:B------:R-:W-:Y:S05]  /*00d0*/  @P0 BRA `(.L_x_410) ;  /* 0x0000000000100947 */ /* 0x000fea0003800000 */
[----:B------:R-:W-:-:S04]  /*00e0*/  IADD3 R9, PT, PT, R9, 0x1, RZ ;  /* 0x0000000109097810 */ /* 0x000fc80007ffe0ff */
[----:B------:R-:W-:-:S13]  /*00f0*/  ISETP.NE.AND P0, PT, R9, 0x1f1f4, PT ;  /* 0x0001f1f40900780c */ /* 0x000fda0003f05270 */
[----:B------:R-:W-:Y:S05]  /*0100*/  @P0 BRA `(.L_x_411) ;  /* 0xfffffffc00e40947 */ /* 0x000fea000383ffff */
[----:B------:R-:W-:Y:S05]  /*0110*/  BRA `(.L_x_409) ;  /* 0x0000000000147947 */ /* 0x000fea0003800000 */
.L_x_410:
[----:B------:R-:W0:Y:S08]  /*0120*/  LDC.64 R2, c[0x0][0x398] ;  /* 0x0000e600ff027b82 */ /* 0x000e300000000a00 */
[----:B------:R-:W1:Y:S01]  /*0130*/  LDC.64 R4, c[0x0][0x388] ;  /* 0x0000e200ff047b82 */ /* 0x000e620000000a00 */
[----:B0-----:R0:W-:Y:S04]  /*0140*/  STG.E desc[UR4][R2.64], R9 ;  /* 0x0000000902007986 */ /* 0x0011e8000c101904 */
[----:B-1----:R-:W5:Y:S01]  /*0150*/  LDG.E.64 R4, desc[UR4][R4.64] ;  /* 0x0000000404047981 */ /* 0x002f62000c1e1b00 */
[----:B------:R-:W-:-:S07]  /*0160*/  IMAD.MOV.U32 R11, RZ, RZ, R9 ;  /* 0x000000ffff0b7224 */ /* 0x000fce00078e0009 */
.L_x_409:
[----:B0-----:R-:W0:Y:S08]  /*0170*/  LDC.64 R8, c[0x0][0x390] ;  /* 0x0000e400ff087b82 */ /* 0x001e300000000a00 */
[----:B------:R-:W1:Y:S01]  /*0180*/  LDC.64 R2, c[0x0][0x380] ;  /* 0x0000e000ff027b82 */ /* 0x000e620000000a00 */
[----:B0-----:R-:W-:-:S06]  /*0190*/  IMAD.WIDE R8, R11, 0x8, R8 ;  /* 0x000000080b087825 */ /* 0x001fcc00078e0208 */
[----:B------:R-:W2:Y:S04]  /*01a0*/  LDG.E.64 R8, desc[UR4][R8.64] ;  /* 0x0000000408087981 */ /* 0x000ea8000c1e1b00 */
[----:B-1----:R-:W3:Y:S01]  /*01b0*/  LDG.E.64 R6, desc[UR4][R2.64] ;  /* 0x0000000402067981 */ /* 0x002ee2000c1e1b00 */
[----:B--2--5:R-:W-:Y:S01]  /*01c0*/  DADD R10, R8, -R4 ;  /* 0x00000000080a7229 */ /* 0x024fe20000000804 */
[----:B------:R-:W0:Y:S07]  /*01d0*/  LDC.64 R4, c[0x0][0x3a0] ;  /* 0x0000e800ff047b82 */ /* 0x000e2e0000000a00 */
[----:B---3--:R-:W-:Y:S01]  /*01e0*/  DSETP.GT.AND P0, PT, R6, R10, PT ;  /* 0x0000000a0600722a */ /* 0x008fe20003f04000 */
[----:B------:R-:W-:-:S13]  /*01f0*/  MOV R7, RZ ;  /* 0x000000ff00077202 */ /* 0x000fda0000000f00 */
[----:B------:R-:W-:Y:S01]  /*0200*/  @P0 IMAD.MOV.U32 R7, RZ, RZ, 0x1 ;  /* 0x00000001ff070424 */ /* 0x000fe200078e00ff */
[----:B------:R-:W-:Y:S04]  /*0210*/  @P0 STG.E.64 desc[UR4][R2.64], R10 ;  /* 0x0000000a02000986 */ /* 0x000fe8000c101b04 */
[----:B0-----:R-:W-:Y:S01]  /*0220*/  STG.E desc[UR4][R4.64], R7 ;  /* 0x0000000704007986 */ /* 0x001fe2000c101904 */
[----:B------:R-:W-:Y:S05]  /*0230*/  EXIT ;  /* 0x000000000000794d */ /* 0x000fea0003800000 */
.L_x_412:
        /* <DEDUP_REMOVED lines=12> */
.L_x_436:


//--------------------- .text._Z8takeOmniPdS_S_S_S_S_S_S_S_S_Pi --------------------------
	.section	.text._Z8takeOmniPdS_S_S_S_S_S_S_S_S_Pi,"ax",@progbits
	.align	128
        .global         _Z8takeOmniPdS_S_S_S_S_S_S_S_S_Pi
        .type           _Z8takeOmniPdS_S_S_S_S_S_S_S_S_Pi,@function
        .size           _Z8takeOmniPdS_S_S_S_S_S_S_S_S_Pi,(.L_x_431 - _Z8takeOmniPdS_S_S_S_S_S_S_S_S_Pi)
        .other          _Z8takeOmniPdS_S_S_S_S_S_S_S_S_Pi,@"STO_CUDA_ENTRY STV_DEFAULT"
_Z8takeOmniPdS_S_S_S_S_S_S_S_S_Pi:
.text._Z8takeOmniPdS_S_S_S_S_S_S_S_S_Pi:
[----:B------:R-:W-:Y:S08]  /*0000*/  LDC R1, c[0x0][0x37c] ;  /* 0x0000df00ff017b82 */ /* 0x000ff00000000800 */
[----:B------:R-:W0:Y:S01]  /*0010*/  LDC.64 R2, c[0x0][0x3d0] ;  /* 0x0000f400ff027b82 */ /* 0x000e220000000a00 */
[----:B------:R-:W0:Y:S02]  /*0020*/  LDCU.64 UR4, c[0x0][0x358] ;  /* 0x00006b00ff0477ac */ /* 0x000e240008000a00 */
[----:B0-----:R-:W2:Y:S02]  /*0030*/  LDG.E R2, desc[UR4][R2.64] ;  /* 0x0000000402027981 */ /* 0x001ea4000c1e1900 */
[----:B--2---:R-:W-:-:S13]  /*0040*/  ISETP.GT.AND P0, PT, R2, 0x4e1f, PT ;  /* 0x00004e1f0200780c */ /* 0x004fda0003f04270 */
[----:B------:R-:W-:Y:S05]  /*0050*/  @P0 EXIT ;  /* 0x000000000000094d */ /* 0x000fea0003800000 */
[----:B------:R-:W0:Y:S08]  /*0060*/  LDC.64 R4, c[0x0][0x3c8] ;  /* 0x0000f200ff047b82 */ /* 0x000e300000000a00 */
[----:B------:R-:W1:Y:S01]  /*0070*/  LDC.64 R18, c[0x0][0x3c0] ;  /* 0x0000f000ff127b82 */ /* 0x000e620000000a00 */
[----:B0-----:R-:W5:Y:S02]  /*0080*/  LDG.E.64 R4, desc[UR4][R4.64] ;  /* 0x0000000404047981 */ /* 0x001f64000c1e1b00 */
.L_x_414:
[----:B-1----:R-:W-:-:S06]  /*0090*/  IMAD.WIDE R6, R2, 0x8, R18 ;  /* 0x0000000802067825 */ /* 0x002fcc00078e0212 */
[----:B------:R-:W2:Y:S02]  /*00a0*/  LDG.E.64 R6, desc[UR4][R6.64] ;  /* 0x0000000406067981 */ /* 0x000ea4000c1e1b00 */
[----:B--2--5:R-:W-:-:S06]  /*00b0*/  DSETP.GE.AND P0, PT, R6, R4, PT ;  /* 0x000000040600722a */ /* 0x024fcc0003f06000 */
[----:B------:R-:W-:-:S13]  /*00c0*/  ISETP.LT.OR P0, PT, R2, 0x1, !P0 ;  /* 0x000000010200780c */ /* 0x000fda0004701670 */
[----:B------:R-:W-:Y:S05]  /*00d0*/  @!P0 BRA `(.L_x_413) ;  /* 0x0000000000108947 */ /* 0x000fea0003800000 */
[----:B------:R-:W-:-:S05]  /*00e0*/  VIADD R2, R2, 0x1 ;  /* 0x0000000102027836 */ /* 0x000fca0000000000 */
[----:B------:R-:W-:-:S13]  /*00f0*/  ISETP.NE.AND P0, PT, R2, 0x4e20, PT ;  /* 0x00004e200200780c */ /* 0x000fda0003f05270 */
[----:B------:R-:W-:Y:S05]  /*0100*/  @P0 BRA `(.L_x_414) ;  /* 0xfffffffc00e00947 */ /* 0x000fea000383ffff */
[----:B------:R-:W-:Y:S05]  /*0110*/  EXIT ;  /* 0x000000000000794d */ /* 0x000fea0003800000 */
.L_x_413:
[----:B------:R-:W0:Y:S01]  /*0120*/  LDC.64 R8, c[0x0][0x3d0] ;  /* 0x0000f400ff087b82 */ /* 0x000e220000000a00 */
[----:B------:R-:W-:-:S04]  /*0130*/  VIADD R0, R2, 0xffffffff ;  /* 0xffffffff02007836 */ /* 0x000fc80000000000 */
[----:B------:R-:W-:-:S03]  /*0140*/  IMAD.WIDE.U32 R20, R0, 0x8, R18 ;  /* 0x0000000800147825 */ /* 0x000fc600078e0012 */
[----:B------:R-:W1:Y:S01]  /*0150*/  LDC.64 R16, c[0x0][0x3a8] ;  /* 0x0000ea00ff107b82 */ /* 0x000e620000000a00 */
[----:B------:R-:W-:Y:S01]  /*0160*/  IMAD.WIDE.U32 R18, R2, 0x8, R18 ;  /* 0x0000000802127825 */ /* 0x000fe200078e0012 */
[----:B0-----:R0:W-:Y:S04]  /*0170*/  STG.E desc[UR4][R8.64], R2 ;  /* 0x0000000208007986 */ /* 0x0011e8000c101904 */
[----:B------:R-:W2:Y:S04]  /*0180*/  LDG.E.64 R10, desc[UR4][R20.64] ;  /* 0x00000004140a7981 */ /* 0x000ea8000c1e1b00 */
[----:B------:R-:W2:Y:S01]  /*0190*/  LDG.E.64 R14, desc[UR4][R18.64] ;  /* 0x00000004120e7981 */ /* 0x000ea2000c1e1b00 */
[----:B-1----:R-:W-:-:S04]  /*01a0*/  IMAD.WIDE.U32 R4, R0, 0x8, R16 ;  /* 0x0000000800047825 */ /* 0x002fc800078e0010 */
[----:B------:R-:W-:Y:S02]  /*01b0*/  IMAD.WIDE.U32 R16, R2, 0x8, R16 ;  /* 0x0000000802107825 */ /* 0x000fe400078e0010 */
[----:B------:R-:W3:Y:S04]  /*01c0*/  LDG.E.64 R4, desc[UR4][R4.64] ;  /* 0x0000000404047981 */ /* 0x000ee8000c1e1b00 */
[----:B------:R-:W3:Y:S01]  /*01d0*/  LDG.E.64 R16, desc[UR4][R16.64] ;  /* 0x0000000410107981 */ /* 0x000ee2000c1e1b00 */
[----:B------:R-:W-:Y:S01]  /*01e0*/  IMAD.MOV.U32 R6, RZ, RZ, 0x1 ;  /* 0x00000001ff067424 */ /* 0x000fe200078e00ff */
[----:B--2---:R-:W-:-:S06]  /*01f0*/  DADD R10, R10, -R14 ;  /* 0x000000000a0a7229 */ /* 0x004fcc000000080e */
[----:B------:R-:W0:Y:S02]  /*0200*/  MUFU.RCP64H R7, R11 ;  /* 0x0000000b00077308 */ /* 0x000e240000001800 */
[----:B0-----:R-:W-:-:S08]  /*0210*/  DFMA R8, -R10, R6, 1 ;  /* 0x3ff000000a08742b */ /* 0x001fd00000000106 */
[----:B------:R-:W-:-:S08]  /*0220*/  DFMA R8, R8, R8, R8 ;  /* 0x000000080808722b */ /* 0x000fd00000000008 */
[----:B------:R-:W-:Y:S02]  /*0230*/  DFMA R6, R6, R8, R6 ;  /* 0x000000080606722b */ /* 0x000fe40000000006 */
[----:B---3--:R-:W-:-:S06]  /*0240*/  DADD R8, R4, -R16 ;  /* 0x0000000004087229 */ /* 0x008fcc0000000810 */
        /* <DEDUP_REMOVED lines=9> */
[----:B------:R-:W-:-:S07]  /*02e0*/  MOV R4, 0x300 ;  /* 0x0000030000047802 */ /* 0x000fce0000000f00 */
[----:B------:R-:W-:Y:S05]  /*02f0*/  CALL.REL.NOINC `($__internal_5_$__cuda_sm20_div_rn_f64_full) ;  /* 0x0000000400487944 */ /* 0x000fea0003c00000 */
[----:B------:R-:W-:Y:S02]  /*0300*/  IMAD.MOV.U32 R4, RZ, RZ, R26 ;  /* 0x000000ffff047224 */ /* 0x000fe400078e001a */
[----:B------:R-:W-:-:S07]  /*0310*/  IMAD.MOV.U32 R5, RZ, RZ, R27 ;  /* 0x000000ffff057224 */ /* 0x000fce00078e001b */
.L_x_415:
[----:B------:R-:W0:Y:S02]  /*0320*/  LDC.64 R12, c[0x0][0x3c8] ;  /* 0x0000f200ff0c7b82 */ /* 0x000e240000000a00 */
[----:B0-----:R-:W2:Y:S06]  /*0330*/  LDG.E.64 R6, desc[UR4][R12.64] ;  /* 0x000000040c067981 */ /* 0x001eac000c1e1b00 */
[----:B------:R-:W0:Y:S01]  /*0340*/  LDC.64 R8, c[0x0][0x380] ;  /* 0x0000e000ff087b82 */ /* 0x000e220000000a00 */
[----:B--2---:R-:W-:-:S07]  /*0350*/  DADD R6, -R14, R6 ;  /* 0x000000000e067229 */ /* 0x004fce0000000106 */
[----:B------:R-:W1:Y:S01]  /*0360*/  LDC.64 R14, c[0x0][0x3b8] ;  /* 0x0000ee00ff0e7b82 */ /* 0x000e620000000a00 */
[----:B------:R-:W-:-:S07]  /*0370*/  DFMA R6, R6, R4, R16 ;  /* 0x000000040606722b */ /* 0x000fce0000000010 */
[----:B0-----:R0:W-:Y:S04]  /*0380*/  STG.E.64 desc[UR4][R8.64], R6 ;  /* 0x0000000608007986 */ /* 0x0011e8000c101b04 */
[----:B------:R-:W2:Y:S04]  /*0390*/  LDG.E.64 R10, desc[UR4][R20.64] ;  /* 0x00000004140a7981 */ /* 0x000ea8000c1e1b00 */
[----:B------:R-:W2:Y:S01]  /*03a0*/  LDG.E.64 R16, desc[UR4][R18.64] ;  /* 0x0000000412107981 */ /* 0x000ea2000c1e1b00 */
[----:B-1----:R-:W-:-:S04]  /*03b0*/  IMAD.WIDE.U32 R4, R0, 0x8, R14 ;  /* 0x0000000800047825 */ /* 0x002fc800078e000e */
[----:B------:R-:W-:Y:S02]  /*03c0*/  IMAD.WIDE.U32 R14, R2, 0x8, R14 ;  /* 0x00000008020e7825 */ /* 0x000fe400078e000e */
[----:B------:R-:W0:Y:S04]  /*03d0*/  LDG.E.64 R4, desc[UR4][R4.64] ;  /* 0x0000000404047981 */ /* 0x000e28000c1e1b00 */
[----:B------:R-:W0:Y:S01]  /*03e0*/  LDG.E.64 R14, desc[UR4][R14.64] ;  /* 0x000000040e0e7981 */ /* 0x000e22000c1e1b00 */
[----:B------:R-:W-:Y:S01]  /*03f0*/  IMAD.MOV.U32 R12, RZ, RZ, 0x1 ;  /* 0x00000001ff0c7424 */ /* 0x000fe200078e00ff */
[----:B--2---:R-:W-:-:S06]  /*0400*/  DADD R10, R10, -R16 ;  /* 0x000000000a0a7229 */ /* 0x004fcc0000000810 */
[----:B------:R-:W1:Y:S01]  /*0410*/  MUFU.RCP64H R13, R11 ;  /* 0x0000000b000d7308 */ /* 0x000e620000001800 */
[----:B0-----:R-:W-:Y:S02]  /*0420*/  DADD R8, R4, -R14 ;  /* 0x0000000004087229 */ /* 0x001fe4000000080e */
[----:B-1----:R-:W-:-:S08]  /*0430*/  DFMA R6, -R10, R12, 1 ;  /* 0x3ff000000a06742b */ /* 0x002fd0000000010c */
[----:B------:R-:W-:Y:S01]  /*0440*/  FSETP.GEU.AND P1, PT, |R9|, 6.5827683646048100446e-37, PT ;  /* 0x036000000900780b */ /* 0x000fe20003f2e200 */
        /* <DEDUP_REMOVED lines=14> */
.L_x_416:
[----:B------:R-:W0:Y:S02]  /*0530*/  LDC.64 R12, c[0x0][0x3c8] ;  /* 0x0000f200ff0c7b82 */ /* 0x000e240000000a00 */
[----:B0-----:R-:W2:Y:S06]  /*0540*/  LDG.E.64 R6, desc[UR4][R12.64] ;  /* 0x000000040c067981 */ /* 0x001eac000c1e1b00 */
[----:B------:R-:W0:Y:S01]  /*0550*/  LDC.64 R8, c[0x0][0x3a0] ;  /* 0x0000e800ff087b82 */ /* 0x000e220000000a00 */
[----:B--2---:R-:W-:-:S08]  /*0560*/  DADD R6, -R16, R6 ;  /* 0x0000000010067229 */ /* 0x004fd00000000106 */
[----:B------:R-:W-:Y:S01]  /*0570*/  DFMA R6, R6, R4, R14 ;  /* 0x000000040606722b */ /* 0x000fe2000000000e */
[----:B------:R-:W1:Y:S06]  /*0580*/  LDC.64 R14, c[0x0][0x3b0] ;  /* 0x0000ec00ff0e7b82 */ /* 0x000e6c0000000a00 */
        /* <DEDUP_REMOVED lines=12> */
[----:B------:R-:W-:Y:S01]  /*0650*/  DFMA R6, R6, R6, R6 ;  /* 0x000000060606722b */ /* 0x000fe20000000006 */
[----:B------:R-:W-:-:S07]  /*0660*/  FSETP.GEU.AND P1, PT, |R9|, 6.5827683646048100446e-37, PT ;  /* 0x036000000900780b */ /* 0x000fce0003f2e200 */
        /* <DEDUP_REMOVED lines=13> */
.L_x_417:
[----:B------:R-:W0:Y:S02]  /*0740*/  LDC.64 R16, c[0x0][0x3c8] ;  /* 0x0000f200ff107b82 */ /* 0x000e240000000a00 */
[----:B0-----:R-:W2:Y:S06]  /*0750*/  LDG.E.64 R4, desc[UR4][R16.64] ;  /* 0x0000000410047981 */ /* 0x001eac000c1e1b00 */
[----:B------:R-:W0:Y:S08]  /*0760*/  LDC.64 R6, c[0x0][0x388] ;  /* 0x0000e200ff067b82 */ /* 0x000e300000000a00 */
[----:B------:R-:W1:Y:S01]  /*0770*/  LDC.64 R20, c[0x0][0x380] ;  /* 0x0000e000ff147b82 */ /* 0x000e620000000a00 */
[----:B--2---:R-:W-:-:S08]  /*0780*/  DADD R4, -R18, R4 ;  /* 0x0000000012047229 */ /* 0x004fd00000000104 */
[----:B------:R-:W-:-:S07]  /*0790*/  DFMA R4, R4, R2, R14 ;  /* 0x000000020404722b */ /* 0x000fce000000000e */
[----:B0-----:R-:W-:Y:S04]  /*07a0*/  STG.E.64 desc[UR4][R6.64], R4 ;  /* 0x0000000406007986 */ /* 0x001fe8000c101b04 */
[----:B-1----:R-:W2:Y:S01]  /*07b0*/  LDG.E.64 R2, desc[UR4][R20.64] ;  /* 0x0000000414027981 */ /* 0x002ea2000c1e1b00 */
[----:B------:R-:W2:Y:S08]  /*07c0*/  LDC.64 R8, c[0x0][0x390] ;  /* 0x0000e400ff087b82 */ /* 0x000eb00000000a00 */
[----:B------:R-:W0:Y:S01]  /*07d0*/  LDC.64 R12, c[0x0][0x398] ;  /* 0x0000e600ff0c7b82 */ /* 0x000e220000000a00 */
[----:B--2---:R-:W-:Y:S04]  /*07e0*/  STG.E.64 desc[UR4][R8.64], R2 ;  /* 0x0000000208007986 */ /* 0x004fe8000c101b04 */
[----:B------:R-:W0:Y:S04]  /*07f0*/  LDG.E.64 R10, desc[UR4][R6.64] ;  /* 0x00000004060a7981 */ /* 0x000e28000c1e1b00 */
[----:B0-----:R-:W-:Y:S01]  /*0800*/  STG.E.64 desc[UR4][R12.64], R10 ;  /* 0x0000000a0c007986 */ /* 0x001fe2000c101b04 */
[----:B------:R-:W-:Y:S05]  /*0810*/  EXIT ;  /* 0x000000000000794d */ /* 0x000fea0003800000 */
        .weak           $__internal_5_$__cuda_sm20_div_rn_f64_full
        .type           $__internal_5_$__cuda_sm20_div_rn_f64_full,@function
        .size           $__internal_5_$__cuda_sm20_div_rn_f64_full,(.L_x_431 - $__internal_5_$__cuda_sm20_div_rn_f64_full)
$__internal_5_$__cuda_sm20_div_rn_f64_full:
[C---:B------:R-:W-:Y:S01]  /*0820*/  FSETP.GEU.AND P0, PT, |R11|.reuse, 1.469367938527859385e-39, PT ;  /* 0x001000000b00780b */ /* 0x040fe20003f0e200 */
[----:B------:R-:W-:Y:S01]  /*0830*/  IMAD.MOV.U32 R6, RZ, RZ, 0x1 ;  /* 0x00000001ff067424 */ /* 0x000fe200078e00ff */
[C---:B------:R-:W-:Y:S01]  /*0840*/  LOP3.LUT R12, R11.reuse, 0x800fffff, RZ, 0xc0, !PT ;  /* 0x800fffff0b0c7812 */ /* 0x040fe200078ec0ff */
[----:B------:R-:W-:Y:S01]  /*0850*/  IMAD.MOV.U32 R5, RZ, RZ, 0x1ca00000 ;  /* 0x1ca00000ff057424 */ /* 0x000fe200078e00ff */
[----:B------:R-:W-:Y:S02]  /*0860*/  LOP3.LUT R25, R11, 0x7ff00000, RZ, 0xc0, !PT ;  /* 0x7ff000000b197812 */ /* 0x000fe400078ec0ff */
[----:B------:R-:W-:Y:S01]  /*0870*/  LOP3.LUT R13, R12, 0x3ff00000, RZ, 0xfc, !PT ;  /* 0x3ff000000c0d7812 */ /* 0x000fe200078efcff */
[----:B------:R-:W-:Y:S01]  /*0880*/  IMAD.MOV.U32 R12, RZ, RZ, R10 ;  /* 0x000000ffff0c7224 */ /* 0x000fe200078e000a */
[----:B------:R-:W-:-:S04]  /*0890*/  LOP3.LUT R3, R9, 0x7ff00000, RZ, 0xc0, !PT ;  /* 0x7ff0000009037812 */ /* 0x000fc800078ec0ff */
[----:B------:R-:W-:Y:S01]  /*08a0*/  ISETP.GE.U32.AND P1, PT, R3, R25, PT ;  /* 0x000000190300720c */ /* 0x000fe20003f26070 */
[----:B------:R-:W-:Y:S01]  /*08b0*/  @!P0 DMUL R12, R10, 8.98846567431157953865e+307 ;  /* 0x7fe000000a0c8828 */ /* 0x000fe20000000000 */
[----:B------:R-:W-:-:S05]  /*08c0*/  IMAD.MOV.U32 R24, RZ, RZ, R3 ;  /* 0x000000ffff187224 */ /* 0x000fca00078e0003 */
[----:B------:R-:W0:Y:S02]  /*08d0*/  MUFU.RCP64H R7, R13 ;  /* 0x0000000d00077308 */ /* 0x000e240000001800 */
[----:B0-----:R-:W-:-:S08]  /*08e0*/  DFMA R26, R6, -R12, 1 ;  /* 0x3ff00000061a742b */ /* 0x001fd0000000080c */
[----:B------:R-:W-:-:S08]  /*08f0*/  DFMA R26, R26, R26, R26 ;  /* 0x0000001a1a1a722b */ /* 0x000fd0000000001a */
[----:B------:R-:W-:Y:S01]  /*0900*/  DFMA R26, R6, R26, R6 ;  /* 0x0000001a061a722b */ /* 0x000fe20000000006 */
[----:B------:R-:W-:Y:S01]  /*0910*/  SEL R7, R5, 0x63400000, !P1 ;  /* 0x6340000005077807 */ /* 0x000fe20004800000 */
[----:B------:R-:W-:Y:S01]  /*0920*/  IMAD.MOV.U32 R6, RZ, RZ, R8 ;  /* 0x000000ffff067224 */ /* 0x000fe200078e0008 */
[----:B------:R-:W-:Y:S02]  /*0930*/  FSETP.GEU.AND P1, PT, |R9|, 1.469367938527859385e-39, PT ;  /* 0x001000000900780b */ /* 0x000fe40003f2e200 */
[----:B------:R-:W-:-:S03]  /*0940*/  LOP3.LUT R7, R7, 0x800fffff, R9, 0xf8, !PT ;  /* 0x800fffff07077812 */ /* 0x000fc600078ef809 */
[----:B------:R-:W-:-:S08]  /*0950*/  DFMA R22, R26, -R12, 1 ;  /* 0x3ff000001a16742b */ /* 0x000fd0000000080c */
[----:B------:R-:W-:Y:S01]  /*0960*/  DFMA R22, R26, R22, R26 ;  /* 0x000000161a16722b */ /* 0x000fe2000000001a */
[----:B------:R-:W-:Y:S10]  /*0970*/  @P1 BRA `(.L_x_418) ;  /* 0x0000000000201947 */ /* 0x000ff40003800000 */
[----:B------:R-:W-:Y:S01]  /*0980*/  LOP3.LUT R24, R11, 0x7ff00000, RZ, 0xc0, !PT ;  /* 0x7ff000000b187812 */ /* 0x000fe200078ec0ff */
[----:B------:R-:W-:-:S03]  /*0990*/  IMAD.MOV.U32 R26, RZ, RZ, RZ ;  /* 0x000000ffff1a7224 */ /* 0x000fc600078e00ff */
[----:B------:R-:W-:-:S04]  /*09a0*/  ISETP.GE.U32.AND P1, PT, R3, R24, PT ;  /* 0x000000180300720c */ /* 0x000fc80003f26070 */
[----:B------:R-:W-:-:S04]  /*09b0*/  SEL R27, R5, 0x63400000, !P1 ;  /* 0x63400000051b7807 */ /* 0x000fc80004800000 */
[----:B------:R-:W-:-:S04]  /*09c0*/  LOP3.LUT R27, R27, 0x80000000, R9, 0xf8, !PT ;  /* 0x800000001b1b7812 */ /* 0x000fc800078ef809 */
[----:B------:R-:W-:-:S06]  /*09d0*/  LOP3.LUT R27, R27, 0x100000, RZ, 0xfc, !PT ;  /* 0x001000001b1b7812 */ /* 0x000fcc00078efcff */
[----:B------:R-:W-:-:S10]  /*09e0*/  DFMA R6, R6, 2, -R26 ;  /* 0x400000000606782b */ /* 0x000fd4000000081a */
[----:B------:R-:W-:-:S07]  /*09f0*/  LOP3.LUT R24, R7, 0x7ff00000, RZ, 0xc0, !PT ;  /* 0x7ff0000007187812 */ /* 0x000fce00078ec0ff */
.L_x_418:
[----:B------:R-:W-:Y:S01]  /*0a00*/  DMUL R28, R22, R6 ;  /* 0x00000006161c7228 */ /* 0x000fe20000000000 */
[----:B------:R-:W-:-:S07]  /*0a10*/  @!P0 LOP3.LUT R25, R13, 0x7ff00000, RZ, 0xc0, !PT ;  /* 0x7ff000000d198812 */ /* 0x000fce00078ec0ff */
[----:B------:R-:W-:-:S08]  /*0a20*/  DFMA R26, R28, -R12, R6 ;  /* 0x8000000c1c1a722b */ /* 0x000fd00000000006 */
[----:B------:R-:W-:Y:S01]  /*0a30*/  DFMA R22, R22, R26, R28 ;  /* 0x0000001a1616722b */ /* 0x000fe2000000001c */
[----:B------:R-:W-:-:S05]  /*0a40*/  VIADD R26, R24, 0xffffffff ;  /* 0xffffffff181a7836 */ /* 0x000fca0000000000 */
[----:B------:R-:W-:Y:S01]  /*0a50*/  ISETP.GT.U32.AND P0, PT, R26, 0x7feffffe, PT ;  /* 0x7feffffe1a00780c */ /* 0x000fe20003f04070 */
[----:B------:R-:W-:-:S05]  /*0a60*/  VIADD R26, R25, 0xffffffff ;  /* 0xffffffff191a7836 */ /* 0x000fca0000000000 */
[----:B------:R-:W-:-:S13]  /*0a70*/  ISETP.GT.U32.OR P0, PT, R26, 0x7feffffe, P0 ;  /* 0x7feffffe1a00780c */ /* 0x000fda0000704470 */
[----:B------:R-:W-:Y:S05]  /*0a80*/  @P0 BRA `(.L_x_419) ;  /* 0x00000000006c0947 */ /* 0x000fea0003800000 */
[----:B------:R-:W-:-:S04]  /*0a90*/  LOP3.LUT R8, R11, 0x7ff00000, RZ, 0xc0, !PT ;  /* 0x7ff000000b087812 */ /* 0x000fc800078ec0ff */
[CC--:B------:R-:W-:Y:S02]  /*0aa0*/  VIADDMNMX R9, R3.reuse, -R8.reuse, 0xb9600000, !PT ;  /* 0xb960000003097446 */ /* 0x0c0fe40007800908 */
[----:B------:R-:W-:Y:S02]  /*0ab0*/  ISETP.GE.U32.AND P0, PT, R3, R8, PT ;  /* 0x000000080300720c */ /* 0x000fe40003f06070 */
[----:B------:R-:W-:Y:S02]  /*0ac0*/  VIMNMX R3, PT, PT, R9, 0x46a00000, PT ;  /* 0x46a0000009037848 */ /* 0x000fe40003fe0100 */
[----:B------:R-:W-:-:S05]  /*0ad0*/  SEL R8, R5, 0x63400000, !P0 ;  /* 0x6340000005087807 */ /* 0x000fca0004000000 */
[----:B------:R-:W-:Y:S02]  /*0ae0*/  IMAD.IADD R3, R3, 0x1, -R8 ;  /* 0x0000000103037824 */ /* 0x000fe400078e0a08 */
[----:B------:R-:W-:Y:S02]  /*0af0*/  IMAD.MOV.U32 R8, RZ, RZ, RZ ;  /* 0x000000ffff087224 */ /* 0x000fe400078e00ff */
[----:B------:R-:W-:-:S06]  /*0b00*/  VIADD R9, R3, 0x7fe00000 ;  /* 0x7fe0000003097836 */ /* 0x000fcc0000000000 */
        /* <DEDUP_REMOVED lines=19> */
.L_x_419:
        /* <DEDUP_REMOVED lines=12> */
[----:B------:R-:W-:Y:S02]  /*0d00*/  @!P0 IMAD.MOV.U32 R26, RZ, RZ, RZ ;  /* 0x000000ffff1a8224 */ /* 0x000fe400078e00ff */
[----:B------:R-:W-:Y:S02]  /*0d10*/  @P0 IMAD.MOV.U32 R26, RZ, RZ, RZ ;  /* 0x000000ffff1a0224 */ /* 0x000fe400078e00ff */
[----:B------:R-:W-:Y:S01]  /*0d20*/  @P0 IMAD.MOV.U32 R27, RZ, RZ, R3 ;  /* 0x000000ffff1b0224 */ /* 0x000fe200078e0003 */
[----:B------:R-:W-:Y:S06]  /*0d30*/  BRA `(.L_x_420) ;  /* 0x0000000000147947 */ /* 0x000fec0003800000 */
.L_x_422:
[----:B------:R-:W-:Y:S01]  /*0d40*/  LOP3.LUT R27, R11, 0x80000, RZ, 0xfc, !PT ;  /* 0x000800000b1b7812 */ /* 0x000fe200078efcff */
[----:B------:R-:W-:Y:S01]  /*0d50*/  IMAD.MOV.U32 R26, RZ, RZ, R10 ;  /* 0x000000ffff1a7224 */ /* 0x000fe200078e000a */
[----:B------:R-:W-:Y:S06]  /*0d60*/  BRA `(.L_x_420) ;  /* 0x0000000000087947 */ /* 0x000fec0003800000 */
.L_x_421:
[----:B------:R-:W-:Y:S01]  /*0d70*/  LOP3.LUT R27, R9, 0x80000, RZ, 0xfc, !PT ;  /* 0x00080000091b7812 */ /* 0x000fe200078efcff */
[----:B------:R-:W-:-:S07]  /*0d80*/  IMAD.MOV.U32 R26, RZ, RZ, R8 ;  /* 0x000000ffff1a7224 */ /* 0x000fce00078e0008 */
.L_x_420:
[----:B------:R-:W-:-:S04]  /*0d90*/  IMAD.MOV.U32 R5, RZ, RZ, 0x0 ;  /* 0x00000000ff057424 */ /* 0x000fc800078e00ff */
[----:B------:R-:W-:Y:S05]  /*0da0*/  RET.REL.NODEC R4 `(_Z8takeOmniPdS_S_S_S_S_S_S_S_S_Pi) ;  /* 0xfffffff004947950 */ /* 0x000fea0003c3ffff */
.L_x_423:
        /* <DEDUP_REMOVED lines=13> */
.L_x_431:


//--------------------- .text._Z9funk_timePdS_S_  --------------------------
	.section	.text._Z9funk_timePdS_S_,"ax",@progbits
	.align	128
        .global         _Z9funk_timePdS_S_
        .type           _Z9funk_timePdS_S_,@function
        .size           _Z9funk_timePdS_S_,(.L_x_438 - _Z9funk_timePdS_S_)
        .other          _Z9funk_timePdS_S_,@"STO_CUDA_ENTRY STV_DEFAULT"
_Z9funk_timePdS_S_:
.text._Z9funk_timePdS_S_:
[----:B------:R-:W-:Y:S08]  /*0000*/  LDC R1, c[0x0][0x37c] ;  /* 0x0000df00ff017b82 */ /* 0x000ff00000000800 */
[----:B------:R-:W0:Y:S01]  /*0010*/  LDC.64 R2, c[0x0][0x380] ;  /* 0x0000e000ff027b82 */ /* 0x000e220000000a00 */
[----:B------:R-:W0:Y:S02]  /*0020*/  LDCU.64 UR4, c[0x0][0x358] ;  /* 0x00006b00ff0477ac */ /* 0x000e240008000a00 */
[----:B0-----:R-:W2:Y:S05]  /*0030*/  LDG.E.64 R4, desc[UR4][R2.64] ;  /* 0x0000000402047981 */ /* 0x001eaa000c1e1b00 */
[----:B------:R-:W2:Y:S08]  /*0040*/  LDC.64 R6, c[0x0][0x388] ;  /* 0x0000e200ff067b82 */ /* 0x000eb00000000a00 */
[----:B------:R-:W0:Y:S01]  /*0050*/  LDC.64 R8, c[0x0][0x390] ;  /* 0x0000e400ff087b82 */ /* 0x000e220000000a00 */
[----:B--2---:R-:W-:Y:S04]  /*0060*/  STG.E.64 desc[UR4][R6.64], R4 ;  /* 0x0000000406007986 */ /* 0x004fe8000c101b04 */
[----:B0-----:R-:W2:Y:S01]  /*0070*/  LDG.E.64 R10, desc[UR4][R8.64] ;  /* 0x00000004080a7981 */ /* 0x001ea2000c1e1b00 */
[----:B------:R-:W-:Y:S01]  /*0080*/  HFMA2 R13, -RZ, RZ, 1.896484375, 0.0865478515625 ;  /* 0x3f962d8aff0d7431 */ /* 0x000fe200000001ff */
[----:B------:R-:W-:Y:S01]  /*0090*/  MOV R12, 0x7cc6243c ;  /* 0x7cc6243c000c7802 */ /* 0x000fe20000000f00 */
[----:B--2---:R-:W-:-:S07]  /*00a0*/  DADD R10, R4, R10 ;  /* 0x00000000040a7229 */ /* 0x004fce000000000a */
[----:B------:R-:W-:Y:S04]  /*00b0*/  STG.E.64 desc[UR4][R8.64], R10 ;  /* 0x0000000a08007986 */ /* 0x000fe8000c101b04 */
[----:B------:R-:W-:Y:S01]  /*00c0*/  STG.E.64 desc[UR4][R2.64], R12 ;  /* 0x0000000c02007986 */ /* 0x000fe2000c101b04 */
[----:B------:R-:W-:Y:S05]  /*00d0*/  EXIT ;  /* 0x000000000000794d */ /* 0x000fea0003800000 */
.L_x_424:
        /* <DEDUP_REMOVED lines=10> */
.L_x_438:


//--------------------- .text._Z9addKernelPiPKiS1_ --------------------------
	.section	.text._Z9addKernelPiPKiS1_,"ax",@progbits
	.align	128
        .global         _Z9addKernelPiPKiS1_
        .type           _Z9addKernelPiPKiS1_,@function
        .size           _Z9addKernelPiPKiS1_,(.L_x_439 - _Z9addKernelPiPKiS1_)
        .other          _Z9addKernelPiPKiS1_,@"STO_CUDA_ENTRY STV_DEFAULT"
_Z9addKernelPiPKiS1_:
.text._Z9addKernelPiPKiS1_:
[----:B------:R-:W-:Y:S01]  /*0000*/  LDC R1, c[0x0][0x37c] ;  /* 0x0000df00ff017b82 */ /* 0x000fe20000000800 */
[----:B------:R-:W0:Y:S07]  /*0010*/  S2R R9, SR_TID.X ;  /* 0x0000000000097919 */ /* 0x000e2e0000002100 */
[----:B------:R-:W0:Y:S01]  /*0020*/  LDC.64 R2, c[0x0][0x388] ;  /* 0x0000e200ff027b82 */ /* 0x000e220000000a00 */
[----:B------:R-:W1:Y:S07]  /*0030*/  LDCU.64 UR4, c[0x0][0x358] ;  /* 0x00006b00ff0477ac */ /* 0x000e6e0008000a00 */
[----:B------:R-:W2:Y:S08]  /*0040*/  LDC.64 R4, c[0x0][0x390] ;  /* 0x0000e400ff047b82 */ /* 0x000eb00000000a00 */
[----:B------:R-:W3:Y:S01]  /*0050*/  LDC.64 R6, c[0x0][0x380] ;  /* 0x0000e000ff067b82 */ /* 0x000ee20000000a00 */
[----:B0-----:R-:W-:-:S04]  /*0060*/  IMAD.WIDE.U32 R2, R9, 0x4, R2 ;  /* 0x0000000409027825 */ /* 0x001fc800078e0002 */
[C---:B--2---:R-:W-:Y:S02]  /*0070*/  IMAD.WIDE.U32 R4, R9.reuse, 0x4, R4 ;  /* 0x0000000409047825 */ /* 0x044fe400078e0004 */
[----:B-1----:R-:W2:Y:S04]  /*0080*/  LDG.E R2, desc[UR4][R2.64] ;  /* 0x0000000402027981 */ /* 0x002ea8000c1e1900 */
[----:B------:R-:W2:Y:S01]  /*0090*/  LDG.E R5, desc[UR4][R4.64] ;  /* 0x0000000404057981 */ /* 0x000ea2000c1e1900 */
[----:B---3--:R-:W-:Y:S01]  /*00a0*/  IMAD.WIDE.U32 R6, R9, 0x4, R6 ;  /* 0x0000000409067825 */ /* 0x008fe200078e0006 */
[----:B--2---:R-:W-:-:S05]  /*00b0*/  IADD3 R9, PT, PT, R2, R5, RZ ;  /* 0x0000000502097210 */ /* 0x004fca0007ffe0ff */
[----:B------:R-:W-:Y:S01]  /*00c0*/  STG.E desc[UR4][R6.64], R9 ;  /* 0x0000000906007986 */ /* 0x000fe2000c101904 */
[----:B------:R-:W-:Y:S05]  /*00d0*/  EXIT ;  /* 0x000000000000794d */ /* 0x000fea0003800000 */
.L_x_425:
        /* <DEDUP_REMOVED lines=10> */
.L_x_439:


//--------------------- .nv.global.init           --------------------------
	.section	.nv.global.init,"aw",@progbits
.nv.global.init:
	.type		$str$1,@object
	.size		$str$1,($str$2 - $str$1)
$str$1:
        /*0000*/ 	.byte	0x45, 0x72, 0x72, 0x6f, 0x72, 0x20, 0x72, 0x6f, 0x20, 0x0a, 0x00
	.type		$str$2,@object
	.size		$str$2,($str$3 - $str$2)
$str$2:
        /*000b*/ 	.byte	0x45, 0x52, 0x52, 0x4f, 0x52, 0x20, 0x20, 0x37, 0x30, 0x37, 0x20, 0x20, 0x70, 0x20, 0x3c, 0x20
        /*001b*/ 	.byte	0x30, 0x20, 0x3d, 0x20, 0x25, 0x6c, 0x66, 0x20, 0x5f, 0x5f, 0x20, 0x20, 0x25, 0x6c, 0x66, 0x20
        /*002b*/ 	.byte	0x0a, 0x00
	.type		$str$3,@object
	.size		$str$3,(.L_2 - $str$3)
$str$3:
        /*002d*/ 	.byte	0x45, 0x52, 0x52, 0x4f, 0x52, 0x20, 0x20, 0x37, 0x30, 0x37, 0x20, 0x20, 0x72, 0x6f, 0x20, 0x3c
        /*003d*/ 	.byte	0x20, 0x30, 0x20, 0x3d, 0x20, 0x25, 0x6c, 0x66, 0x20, 0x5f, 0x5f, 0x20, 0x20, 0x25, 0x6c, 0x66
        /*004d*/ 	.byte	0x20, 0x0a, 0x00
.L_2:


//--------------------- .nv.shared.reserved.0     --------------------------
	.section	.nv.shared.reserved.0,"aw",@nobits
	.weak		__nv_reservedSMEM_offset_0_alias
	.size		__nv_reservedSMEM_offset_0_alias, 0, 64
	.other		__nv_reservedSMEM_offset_0_alias,@"STO_CUDA_RESERVED_SHARED STV_DEFAULT"
__nv_reservedSMEM_offset_0_alias:
	.zero		0
	.zero		64


//--------------------- .nv.constant0._Z16calcul_componentPdS_S_S_S_S_S_S_S_S_S_S_Pi --------------------------
	.section	.nv.constant0._Z16calcul_componentPdS_S_S_S_S_S_S_S_S_S_S_Pi,"a",@progbits
	.sectionflags	@""
	.align	4
.nv.constant0._Z16calcul_componentPdS_S_S_S_S_S_S_S_S_S_S_Pi:
	.zero		1000


//--------------------- .nv.constant0._Z6calculPdS_S_S_S_S_S_S_Pi --------------------------
	.section	.nv.constant0._Z6calculPdS_S_S_S_S_S_S_Pi,"a",@progbits
	.sectionflags	@""
	.align	4
.nv.constant0._Z6calculPdS_S_S_S_S_S_S_Pi:
	.zero		968


//--------------------- .nv.constant0._Z9init_timePdS_ --------------------------
	.section	.nv.constant0._Z9init_timePdS_,"a",@progbits
	.sectionflags	@""
	.align	4
.nv.constant0._Z9init_timePdS_:
	.zero		912


//--------------------- .nv.constant0._Z13takeVoyadger2PdS_S_S_S_PiS_S_S_ --------------------------
	.section	.nv.constant0._Z13takeVoyadger2PdS_S_S_S_PiS_S_S_,"a",@progbits
	.sectionflags	@""
	.align	4
.nv.constant0._Z13takeVoyadger2PdS_S_S_S_PiS_S_S_:
	.zero		968


//--------------------- .nv.constant0._Z12takeVoyadgerPdS_S_PiS0_ --------------------------
	.section	.nv.constant0._Z12takeVoyadgerPdS_S_PiS0_,"a",@progbits
	.sectionflags	@""
	.align	4
.nv.constant0._Z12takeVoyadgerPdS_S_PiS0_:
	.zero		936


//--------------------- .nv.constant0._Z8takeOmniPdS_S_S_S_S_S_S_S_S_Pi --------------------------
	.section	.nv.constant0._Z8takeOmniPdS_S_S_S_S_S_S_S_S_Pi,"a",@progbits
	.sectionflags	@""
	.align	4
.nv.constant0._Z8takeOmniPdS_S_S_S_S_S_S_S_S_Pi:
	.zero		984


//--------------------- .nv.constant0._Z9funk_timePdS_S_ --------------------------
	.section	.nv.constant0._Z9funk_timePdS_S_,"a",@progbits
	.sectionflags	@""
	.align	4
.nv.constant0._Z9funk_timePdS_S_:
	.zero		920


//--------------------- .nv.constant0._Z9addKernelPiPKiS1_ --------------------------
	.section	.nv.constant0._Z9addKernelPiPKiS1_,"a",@progbits
	.sectionflags	@""
	.align	4
.nv.constant0._Z9addKernelPiPKiS1_:
	.zero		920


//--------------------- SYMBOLS --------------------------

	.type		.nv.reservedSmem.offset0,@object
	.size		.nv.reservedSmem.offset0,0x4
	.type		vprintf,@function
